// cutlass_sweep.examples — 80_blackwell_geforce_sparse_gemm/80b_blackwell_geforce_nvfp4_nvfp4_sparse_gemm.cu @ arch=sm_100
// __CUTLASS_EXAMPLE_DIR__=80_blackwell_geforce_sparse_gemm
/***************************************************************************************************
 * Copyright (c) 2025 - 2025 NVIDIA CORPORATION & AFFILIATES. All rights reserved.
 * SPDX-License-Identifier: BSD-3-Clause
 *
 * Redistribution and use in source and binary forms, with or without
 * modification, are permitted provided that the following conditions are met:
 *
 * 1. Redistributions of source code must retain the above copyright notice, this
 * list of conditions and the following disclaimer.
 *
 * 2. Redistributions in binary form must reproduce the above copyright notice,
 * this list of conditions and the following disclaimer in the documentation
 * and/or other materials provided with the distribution.
 *
 * 3. Neither the name of the copyright holder nor the names of its
 * contributors may be used to endorse or promote products derived from
 * this software without specific prior written permission.
 *
 * THIS SOFTWARE IS PROVIDED BY THE COPYRIGHT HOLDERS AND CONTRIBUTORS "AS IS"
 * AND ANY EXPRESS OR IMPLIED WARRANTIES, INCLUDING, BUT NOT LIMITED TO, THE
 * IMPLIED WARRANTIES OF MERCHANTABILITY AND FITNESS FOR A PARTICULAR PURPOSE ARE
 * DISCLAIMED. IN NO EVENT SHALL THE COPYRIGHT HOLDER OR CONTRIBUTORS BE LIABLE
 * FOR ANY DIRECT, INDIRECT, INCIDENTAL, SPECIAL, EXEMPLARY, OR CONSEQUENTIAL
 * DAMAGES (INCLUDING, BUT NOT LIMITED TO, PROCUREMENT OF SUBSTITUTE GOODS OR
 * SERVICES; LOSS OF USE, DATA, OR PROFITS; OR BUSINESS INTERRUPTION) HOWEVER
 * CAUSED AND ON ANY THEORY OF LIABILITY, WHETHER IN CONTRACT, STRICT LIABILITY,
 * OR TORT (INCLUDING NEGLIGENCE OR OTHERWISE) ARISING IN ANY WAY OUT OF THE USE
 * OF THIS SOFTWARE, EVEN IF ADVISED OF THE POSSIBILITY OF SUCH DAMAGE.
 *
 **************************************************************************************************/
/*! \file
    \brief A GEMM example using CUTLASS for the NVIDIA Blackwell SM120 architecture.

    This example demonstrates a simple way to instantiate and run a narrow precision blockscaled sparse GEMM on the NVIDIA Blackwell SM120 architecture.
    This kernel is optimized for the GeForce RTX 50 series GPUs.

    The Blackwell SM120 CUTLASS kernel uses the new Block Scaled Sparse Tensor Core MMA Instructions:
      * mma.sync.aligned.kind::mxf4nvf4.sp::ordered_metadata.block_scale.
    Please see more detail in https://docs.nvidia.com/cuda/parallel-thread-execution.

    The kernel leverages:
    1. Warp-Specialized persistent kernel design that supports cooperative scheduler introduced in Hopper.
    2. The new SW controlled dynamic scheduler based on cluster launch control (See https://docs.nvidia.com/cuda/parallel-thread-execution).
    3. Block Scaled Sparse Tensor Core MMA Instructions

    Note that GeForce RTX 50 series GPUs do not support:
    1. Multicast feature of TMA load. Cluster shape has to be 1x1x1.
    2. Dynamic datatypes.

    Usage:
      $ ./examples/80_blackwell_geforce_sparse_gemm/80b_blackwell_geforce_nvfp4_nvfp4_sparse_gemm --m=2048 --n=2048 --k=2048
*/
#include <iostream>
#include "cutlass/cutlass.h"
#include "cute/tensor.hpp"
#include "cutlass/tensor_ref.h"
#include "cutlass/epilogue/thread/linear_combination.h"
#include "cutlass/gemm/dispatch_policy.hpp"
#include "cutlass/gemm/collective/collective_builder.hpp"
#include "cutlass/epilogue/collective/collective_builder.hpp"
#include "cutlass/detail/sm100_blockscaled_layout.hpp"
#include "cutlass/gemm/device/gemm_universal_adapter.h"
#include "cutlass/gemm/kernel/gemm_universal.hpp"
#include "cutlass/gemm/kernel/tile_scheduler_params.h"
#include "cutlass/util/command_line.h"
#include "cutlass/util/distribution.h"
#include "cutlass/util/host_tensor.h"
#include "cutlass/util/packed_stride.hpp"
#include "cutlass/util/tensor_view_io.h"
#include "cutlass/util/reference/device/gemm.h"
#include "cutlass/util/reference/device/tensor_compare.h"
#include "cutlass/util/reference/host/tensor_fill.h"
#include "cutlass/util/reference/host/gett.hpp"
#include "cutlass/util/reference/host/tensor_norm.h"
#include "cutlass/util/reference/host/tensor_compare.h"
#include "cutlass/transform/kernel/sparse_gemm_compressor.hpp"
#include "cutlass/transform/device/transform_universal_adapter.hpp"

#include "helper.h"
using namespace cute;
#if defined(CUTLASS_ARCH_MMA_SM120_SUPPORTED) || defined(CUTLASS_ARCH_MMA_SM121_SUPPORTED)
/////////////////////////////////////////////////////////////////////////////////////////////////
/// GEMM kernel configurations
/////////////////////////////////////////////////////////////////////////////////////////////////
// A matrix configuration
using         ElementA    = cutlass::nv_float4_t<cutlass::float_e2m1_t>;     // Element type for A matrix operand
using         LayoutATag  = cutlass::layout::RowMajor;                       // Layout type for A matrix operand
constexpr int AlignmentA  = 64;                                              // Memory access granularity/alignment of A matrix in units of elements (up to 16 bytes)
// B matrix configuration
using         ElementB    = cutlass::nv_float4_t<cutlass::float_e2m1_t>;     // Element type for B matrix operand
using         LayoutBTag  = cutlass::layout::ColumnMajor;                    // Layout type for B matrix operand
constexpr int AlignmentB  = 32;                                              // Memory access granularity/alignment of B matrix in units of elements (up to 16 bytes)
// C/D matrix configuration
using         ElementD    = cutlass::float_e2m1_t;                           // Element type for D matrix operand
using         ElementC    = cutlass::bfloat16_t;                             // Element type for C matrix operand
using         LayoutCTag  = cutlass::layout::ColumnMajor;                    // Layout type for C matrix operand
using         LayoutDTag  = cutlass::layout::ColumnMajor;                    // Layout type for D matrix operand
constexpr int AlignmentD  = 128 / cutlass::sizeof_bits<ElementD>::value;     // Memory access granularity/alignment of C matrix in units of elements (up to 16 bytes)
constexpr int AlignmentC  = 128 / cutlass::sizeof_bits<ElementC>::value;     // Memory access granularity/alignment of C matrix in units of elements (up to 16 bytes)
constexpr int outputVectorSize = 32;                                         // Vector size for D matrix
using   outputScaleFactor = cutlass::float_ue4m3_t;                          // Scale factor type for D matrix
// E matrix configuration. Note, E is used to represent metadata tensor.
using         ElementE    = uint8_t;                                         // Element type for E matrix operand
// Kernel functional config
using ElementCompute      = float;                                           // Element type for computation inside mainloop and epilogue
using ElementAccumulator  = float;                                           // Element type for internal accumulation
using ArchTag             = cutlass::arch::Sm120;                            // Tag indicating the minimum SM that supports the intended feature
using OperatorClass       = cutlass::arch::OpClassBlockScaledSparseTensorOp; // Operator class tag
using KernelScheduleType =  cutlass::gemm::KernelSparseTmaWarpSpecializedNvf4Sm120;   // Kernel schedule policy
// Kernel Perf config
using ThreadBlockShape    = Shape<_128,_128,_256>;                           // Threadblock's tile size
using ClusterShape        = Shape<_1,_1,_1>;                                 // Shape of the threadblocks in a cluster
using CollectiveEpilogue = typename cutlass::epilogue::collective::CollectiveBuilder<
    ArchTag, OperatorClass,
    ThreadBlockShape, ClusterShape,
    cutlass::epilogue::collective::EpilogueTileAuto,
    ElementAccumulator, ElementAccumulator,
    ElementC, LayoutCTag, AlignmentC,
    ElementD, LayoutDTag, AlignmentD,
    cutlass::epilogue::SparseTmaWarpSpecializedCooperativeSm120,             // Epilogue schedule policy
    cutlass::epilogue::fusion::LinCombBlockScaleFactor<                      // Epilogue fusion to generate nvfp4 output
          outputVectorSize, ElementD, ElementAccumulator, outputScaleFactor, LayoutDTag, ElementC>
  >::CollectiveOp;
using CollectiveMainloop = typename cutlass::gemm::collective::CollectiveBuilder<
    ArchTag, OperatorClass,
    ElementA, LayoutATag, AlignmentA,
    ElementB, LayoutBTag, AlignmentB,
    ElementAccumulator,
    ThreadBlockShape, ClusterShape,
    cutlass::gemm::collective::StageCountAutoCarveout<static_cast<int>(sizeof(typename CollectiveEpilogue::SharedStorage))>,
    KernelScheduleType                                                       // Mainloop schedule policy
  >::CollectiveOp;
using GemmKernel = cutlass::gemm::kernel::GemmUniversal<
    Shape<int,int,int,int>,                                                  // Indicates ProblemShape
    CollectiveMainloop,
    CollectiveEpilogue,
    void>;
using Gemm = cutlass::gemm::device::GemmUniversalAdapter<GemmKernel>;
// Reference device GEMM implementation type
using StrideA   = typename Gemm::GemmKernel::StrideA;
using LayoutA   = typename Gemm::GemmKernel::CollectiveMainloop::LayoutA;
using LayoutSFA = typename Gemm::GemmKernel::CollectiveMainloop::LayoutSFA;
using StrideB   = typename Gemm::GemmKernel::StrideB;
using LayoutB   = decltype(cute::make_layout(make_shape(0,0,0), StrideB{}));
using LayoutSFB = typename Gemm::GemmKernel::CollectiveMainloop::LayoutSFB;
using StrideC   = typename Gemm::GemmKernel::StrideC;
using LayoutC   = decltype(cute::make_layout(make_shape(0,0,0), StrideC{}));
using StrideD   = typename Gemm::GemmKernel::StrideD;
using LayoutD   = decltype(cute::make_layout(make_shape(0,0,0), StrideD{}));
using LayoutE   = typename Gemm::GemmKernel::CollectiveMainloop::LayoutE;
using SfdOutputCfg = cutlass::detail::Sm1xxBlockScaledOutputConfig<outputVectorSize>;
using LayoutSFD = typename SfdOutputCfg::LayoutSF;
//
// Data members
//
/// Initialization
StrideA stride_A;
LayoutA layout_A;
LayoutSFA layout_SFA;
StrideB stride_B;
LayoutB layout_B;
LayoutSFB layout_SFB;
StrideC stride_C;
LayoutC layout_C;
StrideD stride_D;
LayoutD layout_D;
LayoutSFD layout_SFD;
LayoutE layout_E;
uint64_t seed;
// The HostTensors are only used for allocating memory on host and device, and transferring data between host and device
// Use cute::Tensor and cute::Layout for iterating thru the matrix elements
cutlass::HostTensor<ElementA::DataType, cutlass::layout::PackedVectorLayout> block_A;
cutlass::HostTensor<ElementA::DataType, cutlass::layout::PackedVectorLayout> block_A_Decompressed;
cutlass::HostTensor<ElementE, cutlass::layout::PackedVectorLayout> block_E;
cutlass::HostTensor<ElementA::ScaleFactorType, cutlass::layout::PackedVectorLayout> block_SFA;
cutlass::HostTensor<ElementB::DataType, cutlass::layout::PackedVectorLayout> block_B;
cutlass::HostTensor<ElementB::ScaleFactorType, cutlass::layout::PackedVectorLayout> block_SFB;
cutlass::HostTensor<ElementC, cutlass::layout::PackedVectorLayout> block_C;
// Output Tensor
cutlass::HostTensor<ElementD, cutlass::layout::PackedVectorLayout> block_D;
cutlass::HostTensor<outputScaleFactor, cutlass::layout::PackedVectorLayout> block_SFD;
// Reference Output Tensor
cutlass::HostTensor<ElementD, cutlass::layout::PackedVectorLayout> block_reference_D;
cutlass::HostTensor<outputScaleFactor, cutlass::layout::PackedVectorLayout> block_reference_SFD;
cutlass::HostTensor<ElementCompute, cutlass::layout::PackedVectorLayout> block_Normconst;
#endif // defined(CUTLASS_ARCH_MMA_SM120_SUPPORTED) || defined(CUTLASS_ARCH_MMA_SM121_SUPPORTED)
template <typename T>
auto make_iterator(T* ptr) {
  return cute::recast_ptr<T>(ptr);
}
/////////////////////////////////////////////////////////////////////////////////////////////////
/// Testbed utility types
/////////////////////////////////////////////////////////////////////////////////////////////////
// Command line options parsing
struct Options {
  bool help;
  float alpha, beta;
  int iterations;
  int m, n, k;
  Options():
    help(false),
    m(1024), n(1024), k(1024),
    alpha(1.f), beta(0.f),
    iterations(10)
  { }
  // Parses the command line
  void parse(int argc, char const **args) {
    cutlass::CommandLine cmd(argc, args);
    if (cmd.check_cmd_line_flag("help")) {
      help = true;
      return;
    }
    cmd.get_cmd_line_argument("m", m);
    cmd.get_cmd_line_argument("n", n);
    cmd.get_cmd_line_argument("k", k);
    cmd.get_cmd_line_argument("alpha", alpha, 1.f);
    cmd.get_cmd_line_argument("beta", beta, 0.f);
    cmd.get_cmd_line_argument("iterations", iterations);
  }
  /// Prints the usage statement.
  std::ostream & print_usage(std::ostream &out) const {
    out << "80b_blackwell_geforce_nvfp4_nvfp4_sparse_gemm\n\n"
      << "  Blackwell MXFP8 Sparse GEMM is a warp specialized kernel.\n\n"
      << "Options:\n\n"
      << "  --help                      If specified, displays this usage statement\n\n"
      << "  --m=<int>                   Sets the M extent of the GEMM\n"
      << "  --n=<int>                   Sets the N extent of the GEMM\n"
      << "  --k=<int>                   Sets the K extent of the GEMM\n"
      << "  --alpha=<f32>               Epilogue scalar alpha\n"
      << "  --beta=<f32>                Epilogue scalar beta\n\n"
      << "  --iterations=<int>          Number of profiling iterations to perform.\n\n";
    out << "\n\nExamples:\n\n"
      << "$ " << "./examples/80_blackwell_geforce_sparse_gemm/80b_blackwell_geforce_nvfp4_nvfp4_sparse_gemm" << " --m=1024 --n=512 --k=1024 --alpha=2 --beta=0.707 \n\n";
    return out;
  }
  /// Compute performance in GFLOP/s
  double gflops(double runtime_s) const
  {
    // Two flops per multiply-add
    uint64_t flop = uint64_t(2) * m * n * k;
    double gflop = double(flop) / double(1.0e9);
    return gflop / runtime_s;
  }
};
/// Result structure
struct Result
{
  double avg_runtime_ms;
  double gflops;
  cutlass::Status status;
  cudaError_t error;
  bool passed;
  Result(
    double avg_runtime_ms = 0,
    double gflops = 0,
    cutlass::Status status = cutlass::Status::kSuccess,
    cudaError_t error = cudaSuccess)
  :
    avg_runtime_ms(avg_runtime_ms), gflops(gflops), status(status), error(error), passed(false)
  {}
};
#if defined(CUTLASS_ARCH_MMA_SM120_SUPPORTED) || defined(CUTLASS_ARCH_MMA_SM121_SUPPORTED)
/////////////////////////////////////////////////////////////////////////////////////////////////
/// GEMM setup and evaluation
/////////////////////////////////////////////////////////////////////////////////////////////////
/// Helper to initialize a block of device data
template <typename Element, typename Layout>
bool initialize_block(
  cutlass::TensorView<Element, Layout> view,
  uint64_t seed) {
  double scope_max, scope_min;
  constexpr int bits_input = cutlass::sizeof_bits<Element>::value;
  if constexpr (bits_input == 1) {
    scope_max = 2;
    scope_min = 0;
  }
  else if constexpr (bits_input <= 6) {
    scope_max = 2;
    scope_min = -2;
  }
  else if constexpr (bits_input <= 8) {
    if constexpr (cute::is_same_v<Element, cutlass::float_ue8m0_t>) {
      scope_max = 4;
      scope_min = 1;
    }
    else {
      scope_max = 1;
      scope_min = -1;
    }
  }
  else{
    scope_max = 4;
    scope_min = -4;
  }
  cutlass::reference::host::TensorFillRandomUniform(
    view, seed, scope_max, scope_min, 0);

  return true;
}
/// Initialize blocks that released to sparse Matrix A and its metadata E
bool initialize_sparse_blocks(const Options &options) {
  auto workload = make_shape(options.m,
                             options.n,
                             options.k,
                             1);
  stride_A = cutlass::make_cute_packed_stride(StrideA{}, {options.m, options.k, 1});
  /// Alias SparseConfig and Compressor
  using SparseConfig = typename Gemm::GemmKernel::CollectiveMainloop::SparseConfig;
  using CompressorUtility = cutlass::transform::kernel::StructuredSparseCompressorUtility<
                              cute::Shape<int, int, int, int>,
                              ElementA::DataType,
                              LayoutATag,
                              SparseConfig>;
  using CompressorKernel = cutlass::transform::kernel::StructuredSparseCompressor<
                              cute::Shape<int, int, int, int>,
                              ElementA::DataType,
                              LayoutATag,
                              SparseConfig,
                              cutlass::arch::Sm120>;
  using Compressor = cutlass::transform::device::TransformUniversalAdapter<CompressorKernel>;
  /// Declare compressor_utility to randomly fill zero in Matrix A to match sparsity needs
  CompressorUtility compressor_utility(workload, stride_A);
  // Aligned M K dimension size for A and E
  int aligned_m_e = compressor_utility.get_metadata_m_physical();
  int aligned_k_e = compressor_utility.get_metadata_k_physical();
  int aligned_m_a = compressor_utility.get_tensorA_m_physical();
  int aligned_k_a = compressor_utility.get_tensorA_k_physical();
  /// Layout A and E
  layout_A = SparseConfig::fill_layoutA(workload);
  layout_E = SparseConfig::fill_layoutE(workload);

  block_A.reset(cutlass::make_Coord(aligned_m_a * aligned_k_a));
  block_E.reset(cutlass::make_Coord(aligned_m_e * aligned_k_e));
  block_A_Decompressed.reset(cutlass::make_Coord(options.m * options.k));
  initialize_block(block_A_Decompressed.host_view(), seed + 2020);
  compressor_utility.structure_sparse_zero_mask_fill(
          block_A_Decompressed.host_data(), static_cast<int>(seed + 2021));
  block_A_Decompressed.sync_device();

  /// Use compressor kernel to generate compressed Matrix A and E
  cutlass::Status status { cutlass::Status::kSuccess };
  cutlass::KernelHardwareInfo hw_info;
  hw_info.device_id = 0;
  hw_info.sm_count = cutlass::KernelHardwareInfo::query_device_multiprocessor_count(hw_info.device_id);
  typename Compressor::Arguments arguments{
    {options.m, options.n, options.k, 1},
    {block_A_Decompressed.device_data(),
      stride_A,
      block_A.device_data(),
      block_E.device_data()},
    {hw_info}
  };

  // Compress A and E
  Compressor compressor_op;
  size_t workspace_size = Compressor::get_workspace_size(arguments);
  cutlass::device_memory::allocation<uint8_t> workspace(workspace_size);
  status = compressor_op.can_implement(arguments);
  if (status != cutlass::Status::kSuccess) {
    return false;
  }

  status = compressor_op.initialize(arguments, workspace.get());
  if (status != cutlass::Status::kSuccess) {
    return false;
  }

  status = compressor_op.run();
  auto result = cudaDeviceSynchronize();
  if (result != cudaSuccess) {
    return false;
  }

  block_A.sync_host();
  block_E.sync_host();
  return true;
}
/// Initialize operands to be used in the GEMM and reference GEMM
bool initialize(const Options &options) {
  using namespace cute;

  // Initial A, E(metadata) and A_compressed blocks
  if(!initialize_sparse_blocks(options)) return false;

  // Define B, C and D blocks
  using Sm1xxBlkScaledConfig = typename Gemm::GemmKernel::CollectiveMainloop::Sm1xxBlkScaledConfig;
  stride_B = cutlass::make_cute_packed_stride(StrideB{}, {options.n, options.k, 1});
  stride_C = cutlass::make_cute_packed_stride(StrideC{}, {options.m, options.n, 1});
  stride_D = cutlass::make_cute_packed_stride(StrideD{}, {options.m, options.n, 1});
  layout_B = make_layout(make_shape(options.n, options.k, 1), stride_B);
  layout_C = make_layout(make_shape(options.m, options.n, 1), stride_C);
  layout_D = make_layout(make_shape(options.m, options.n, 1), stride_D);
  layout_SFD = SfdOutputCfg::tile_atom_to_shape_SFD(cute::make_shape(options.m, options.n, options.k, 1));
  // Define SFA and SFB tensors layouts
  layout_SFA = Sm1xxBlkScaledConfig::tile_atom_to_shape_SFA(cute::make_shape(options.m, options.n, options.k, 1));
  layout_SFB = Sm1xxBlkScaledConfig::tile_atom_to_shape_SFB(cute::make_shape(options.m, options.n, options.k, 1));
  block_B.reset(cutlass::make_Coord(size(layout_B)));
  block_C.reset(cutlass::make_Coord(size(layout_C)));
  block_D.reset(cutlass::make_Coord(size(layout_D)));
  block_SFD.reset(cutlass::make_Coord(size(filter_zeros(layout_SFD))));
  block_reference_D.reset(cutlass::make_Coord(size(layout_D)));
  block_reference_SFD.reset(cutlass::make_Coord(size(filter_zeros(layout_SFD))));
  block_Normconst.reset(cutlass::make_Coord(1));
  block_SFA.reset(cutlass::make_Coord(size(filter_zeros(layout_SFA))));
  block_SFB.reset(cutlass::make_Coord(size(filter_zeros(layout_SFB))));
  initialize_block(block_B.host_view(), seed + 2022);
  initialize_block(block_C.host_view(), seed + 2023);
  initialize_block(block_SFA.host_view(), seed + 2024);
  initialize_block(block_SFB.host_view(), seed + 2025);
  block_Normconst.at(cutlass::make_Coord(0)) = 2;
  block_B.sync_device();
  block_C.sync_device();
  block_SFA.sync_device();
  block_SFB.sync_device();
  block_SFD.sync_device();
  block_Normconst.sync_device();
  return true;
}
// Populates a Gemm::Arguments structure from the given commandline options
typename Gemm::Arguments args_from_options(const Options &options)
{
  typename Gemm::Arguments arguments {
    cutlass::gemm::GemmUniversalMode::kGemm,
    {options.m, options.n, options.k, 1},
    { // Mainloop arguments
      block_A.device_data(), layout_A,
      block_B.device_data(), stride_B,
      block_E.device_data(), layout_E,
      block_SFA.device_data(), layout_SFA,
      block_SFB.device_data(), layout_SFB
    },
    { // Epilogue arguments
      {options.alpha, options.beta},
      block_C.device_data(), stride_C,
      block_D.device_data(), stride_D
    }
  };
  arguments.epilogue.thread.block_scale_factor_ptr = block_SFD.device_data();
  arguments.epilogue.thread.norm_constant_ptr      = block_Normconst.device_data();
  return arguments;
}
bool verify(const Options &options) {
  using namespace cute;
  // Create the arguments for host reference implementation
  Tensor tensor_A = make_tensor(make_iterator(block_A_Decompressed.host_data()), layout_A);
  Tensor tensor_SFA = make_tensor(block_SFA.host_data(), layout_SFA);
  Tensor tensor_B = make_tensor(make_iterator(block_B.host_data()), layout_B);
  Tensor tensor_SFB = make_tensor(block_SFB.host_data(), layout_SFB);
  Tensor tensor_E = make_tensor(make_iterator(block_E.host_data()), layout_E);

  cutlass::reference::host::GettBlockScalingMainloopParams<
      ElementAccumulator,                 // ElementAccumulator
      decltype(tensor_A),                 // TensorA
      decltype(tensor_SFA),               // TensorSfA
      decltype(tensor_B),                 // TensorB
      decltype(tensor_SFB)                // TensorSfB
    > mainloop_params{tensor_A, tensor_SFA, tensor_B, tensor_SFB};
  auto tensor_C = cute::make_tensor(make_iterator(block_C.host_data()), layout_C);
  auto tensor_D = cute::make_tensor(make_iterator(block_reference_D.host_data()), layout_D);
  auto tensor_SFD = cute::make_tensor(block_reference_SFD.host_data(), layout_SFD);

  cutlass::reference::host::GettBlockScalingEpilogueParams<
      ElementAccumulator,                   // ElementScalar
      ElementAccumulator,                   // ElementAccumulator
      ElementAccumulator,                   // ElementCompute
      decltype(tensor_C),                   // TensorC
      decltype(tensor_D),                   // TensorD
      decltype(tensor_SFD),                 // TensorSfD
      cute::Int<outputVectorSize>,
      cutlass::reference::host::SfStrategy::SfDGen
    > epilogue_params{options.alpha, options.beta, tensor_C, tensor_D, tensor_SFD, block_Normconst.at(cutlass::make_Coord(0))};
  cutlass::reference::host::Gemm3x(mainloop_params, epilogue_params);
  // Comparison
  block_D.sync_host();

  bool passed = cutlass::reference::host::TensorEquals(block_reference_D.host_view(), block_reference_D.host_view());
  passed &= (cutlass::reference::host::TensorNorm(block_reference_D.host_view()) > 0);
  passed &= (cutlass::reference::host::TensorNorm(block_D.host_view()) > 0);
  return passed;
}
/// Execute a given example GEMM computation
template <typename Gemm>
int run(Options &options)
{
  // Initialization
  if(!initialize(options))
  {
    std::cerr << " Initialization failed! " << std::endl;
    exit(-1);
  }

  // Instantiate CUTLASS kernel depending on templates
  Gemm gemm;
  // Create a structure of gemm kernel arguments suitable for invoking an instance of Gemm
  auto arguments = args_from_options(options);
  // Using the arguments, query for extra workspace required for matrix multiplication computation
  size_t workspace_size = Gemm::get_workspace_size(arguments);
  // Allocate workspace memory
  cutlass::device_memory::allocation<uint8_t> workspace(workspace_size);
  // Check if the problem size is supported or not
  CUTLASS_CHECK(gemm.can_implement(arguments));
  // Initialize CUTLASS kernel with arguments and workspace pointer
  CUTLASS_CHECK(gemm.initialize(arguments, workspace.get()));
  // Correctness / Warmup iteration
  CUTLASS_CHECK(gemm.run());
  cudaDeviceSynchronize();
  // Check if output from CUTLASS kernel and reference kernel are equal or not
  Result result;
  result.passed = verify(options);
  std::cout << "  Disposition: " << (result.passed ? "Passed" : "Failed") << std::endl;
  if (!result.passed) {
    exit(-1);
  }
  // Run profiling loop
  if (options.iterations > 0)
  {
    GpuTimer timer;
    timer.start();
    for (int iter = 0; iter < options.iterations; ++iter) {
      CUTLASS_CHECK(gemm.initialize(arguments, workspace.get()));
      CUTLASS_CHECK(gemm.run());
    }
    timer.stop();
    // Compute average runtime and GFLOPs.
    float elapsed_ms = timer.elapsed_millis();
    result.avg_runtime_ms = double(elapsed_ms) / double(options.iterations);
    result.gflops = options.gflops(result.avg_runtime_ms / 1000.0);
    std::cout << "  Problem Size: " << options.m << 'x' << options.n << 'x' << options.k << std::endl;
    std::cout << "  Avg runtime: " << result.avg_runtime_ms << " ms" << std::endl;
    std::cout << "  GFLOPS: " << result.gflops << std::endl;
  }
  return 0;
}
#endif // defined(CUTLASS_ARCH_MMA_SM120_SUPPORTED) || defined(CUTLASS_ARCH_MMA_SM121_SUPPORTED)
///////////////////////////////////////////////////////////////////////////////////////////////////
int main(int argc, char const **args) {

  // CUTLASS must be compiled with CUDA 12.8 or higher Toolkit for SM120 support,
  // or CUDA 12.9 or higher for SM121 support.
  // Must have compute capability at least 120.
#if defined(CUTLASS_ARCH_MMA_SM120_SUPPORTED)
  if (__CUDACC_VER_MAJOR__ < 12 || (__CUDACC_VER_MAJOR__ == 12 && __CUDACC_VER_MINOR__ < 8)) {
    std::cerr << "This example requires CUDA 12.8 or newer for SM120 support." << std::endl;
    // Returning zero so this test passes on older Toolkits. Its actions are no-op.
    return 0;
  }
#elif defined(CUTLASS_ARCH_MMA_SM121_SUPPORTED)
  if (__CUDACC_VER_MAJOR__ < 12 || (__CUDACC_VER_MAJOR__ == 12 && __CUDACC_VER_MINOR__ < 9)) {
    std::cerr << "This example requires CUDA 12.9 or newer for SM121 support." << std::endl;
    // Returning zero so this test passes on older Toolkits. Its actions are no-op.
    return 0;
  }
#endif
  cudaDeviceProp props;
  int current_device_id;
  CUDA_CHECK(cudaGetDevice(&current_device_id));

  CUDA_CHECK(cudaGetDeviceProperties(&props, current_device_id));

  if (!(props.major == 12 && (props.minor == 0 || props.minor == 1))) {
    std::cerr << "This example requires a GPU of NVIDIA's Blackwell architecture (compute capability 120 or 121)." << std::endl;
    return 0;
  }
  //
  // Parse options
  //
  Options options;
  options.parse(argc, args);
  if (options.help) {
    options.print_usage(std::cout) << std::endl;
    return 0;
  }
  //
  // Evaluate CUTLASS kernels
  //
#if defined(CUTLASS_ARCH_MMA_SM120_SUPPORTED) || defined(CUTLASS_ARCH_MMA_SM121_SUPPORTED)
  run<Gemm>(options);
#endif // defined(CUTLASS_ARCH_MMA_SM120_SUPPORTED) || defined(CUTLASS_ARCH_MMA_SM121_SUPPORTED)
  return 0;
}
/////////////////////////////////////////////////////////////////////////////////////////////////


// ===== COMPILED SASS (sm_100a) =====

	.target	sm_100a

	.elftype	@"ET_EXEC"


//--------------------- .note.nv.tkinfo           --------------------------
	.section	.note.nv.tkinfo,"",@"SHT_NOTE"
	.sectionflags	@"SHF_NOTE_NV_TKINFO"
	.tkinfo
        /*0018*/ 	.word	0x00000002
        /*0030*/ 	.string	""
        /*0030*/ 	.string	"ptxas"
        /*0030*/ 	.string	"Cuda compilation tools, release 13.0, V13.0.88"
        /*0030*/ 	.string	"Build cuda_13.0.r13.0/compiler.36424714_0"
        /*0030*/ 	.string	"-arch sm_100a -m 64 "



//--------------------- .note.nv.cuinfo           --------------------------
	.section	.note.nv.cuinfo,"",@"SHT_NOTE"
	.sectionflags	@"SHF_NOTE_NV_CUINFO"
        /*0018*/ 	.short	0x0002
        /*001a*/ 	.short	0x0064
        /*001c*/ 	.short	0x0082
	.zero		2


//--------------------- .nv.info                  --------------------------
	.section	.nv.info,"",@"SHT_CUDA_INFO"
	.align	4


	//----- nvinfo : EIATTR_REGCOUNT
	.align		4
        /*0000*/ 	.byte	0x04, 0x2f
        /*0002*/ 	.short	(.L_35 - .L_34)
	.align		4
.L_34:
        /*0004*/ 	.word	index@(_ZN7cutlass13device_kernelINS_9transform6kernel30SM90StructuredSparseCompressorIN4cute5tupleIJiiiiEEENS_12float_e2m1_tENS_6layout8RowMajorENS_21Sm1xxGemmSparseConfigINS4_11sparse_elemILi4EhEES9_NSB_ILi16EhEEEEEEEEvNT_6ParamsE)
        /*0008*/ 	.word	0x0000009e


	//----- nvinfo : EIATTR_FRAME_SIZE
	.align		4
.L_35:
        /*000c*/ 	.byte	0x04, 0x11
        /*000e*/ 	.short	(.L_37 - .L_36)
	.align		4
.L_36:
        /*0010*/ 	.word	index@(_ZN7cutlass13device_kernelINS_9transform6kernel30SM90StructuredSparseCompressorIN4cute5tupleIJiiiiEEENS_12float_e2m1_tENS_6layout8RowMajorENS_21Sm1xxGemmSparseConfigINS4_11sparse_elemILi4EhEES9_NSB_ILi16EhEEEEEEEEvNT_6ParamsE)
        /*0014*/ 	.word	0x00000000


	//----- nvinfo : EIATTR_REGCOUNT
	.align		4
.L_37:
        /*0018*/ 	.byte	0x04, 0x2f
        /*001a*/ 	.short	(.L_39 - .L_38)
	.align		4
.L_38:
        /*001c*/ 	.word	index@(_ZN7cutlass13device_kernelINS_4gemm6kernel13GemmUniversalIN4cute5tupleIJiiiiEEENS1_10collective13CollectiveMmaINS1_48MainloopSm120TmaWarpSpecializedSparseBlockScaledILi3ELi3ELi3ELi2ENS5_IJNS4_1CILi1EEESB_SB_EEEEENS5_IJNSA_ILi128EEESE_NSA_ILi256EEEEEENS5_IJNS_12float_e2m1_tENS_13float_ue4m3_tEEEENS5_IJNS4_6LayoutINS5_IJiNS5_IJNSA_ILi2EEEiEEEiEEENS5_IJlNS5_IJSB_SL_EEElEEEEENSK_INS5_IJNS5_IJSE_iEEENS5_IJSF_iEEEiEEENS5_IJNS5_IJSF_NSA_ILi32768EEEEEENS5_IJSB_lEEElEEEEENSK_INS5_IJNS5_IJNS5_IJNSA_ILi32EEENSA_ILi4EEEEEEiEEES12_NS5_IJSB_iEEEEEENS5_IJNS5_IJNS5_IJNSA_ILi16EEES10_EEEiEEENS5_IJNS5_IJNSA_ILi0EEESB_EEENSA_ILi512EEEEEENS5_IJS18_iEEEEEEEENS5_IJlSB_lEEEEEESJ_NS5_IJS1F_S1E_EEENS4_8TiledMMAINS4_8MMA_AtomIJNS4_5SM12011BLOCKSCALED6SPARSE27SM120_SPARSE_16x8x128_TN_VSISH_SH_fSI_Li32EEEEEENSK_INS5_IJS10_SL_SB_EEENS5_IJSB_S10_S18_EEEEENS5_IJSE_SZ_SE_EEEEENS5_IJNS4_13SM90_TMA_LOADES1V_EEENS5_IJNS4_14ComposedLayoutINS4_7SwizzleILi2ELi4ELi3EEENS4_25smem_sparse_ptr_flag_bitsILi4ELi8EEENSK_INS5_IJNS5_IJSB_NSA_ILi8EEEEEENS5_IJS10_NSA_ILi64EEEEEEEEENS5_IJNS5_IJS18_SF_EEENS5_IJSB_S10_EEEEEEEEEENSK_INS5_IJNS5_IJS11_SB_EEENS5_IJS11_SB_SL_EEEEEENS5_IJNS5_IJS16_S1A_EEENS5_IJS19_S10_S1A_EEEEEEEEEEENS5_IJNS4_9Copy_AtomIJNS4_17SM75_U32x4_LDSM_NENS4_11sparse_elemILi4EhEEEEENS2K_IJNS4_13UniversalCopyImmEENS2M_ILi16EhEEEEENS2K_IJNS2P_ISI_SI_EESI_EEEEEENS4_8identityES1W_NS5_IJNS1X_INS1Y_ILi3ELi4ELi3EEENS4_18smem_ptr_flag_bitsILi4EEENSK_INS5_IJS22_SF_EEENS5_IJSF_SB_EEEEEEES2I_EEENS5_IJNS2K_IJS2L_NS_15integer_subbyteILi4ELb0EEEEEES2U_EEES2W_EENS_8epilogue10collective18CollectiveEpilogueINS3A_22Sm90TmaWarpSpecializedILi2ELi2ELi4ELb0ELb0EEEJSG_NS5_IJS24_SZ_EEENS_10bfloat16_tENS5_IJSB_llEEESH_S3H_NS3A_6fusion15FusionCallbacksINS3A_23Sm120TmaWarpSpecializedILi2ELi2ELi4ELb0ELb0EEENS3I_23LinCombBlockScaleFactorILi32ESH_fSI_NS_6layout11ColumnMajorES3G_fLNS_15FloatRoundStyleE2EEESG_S3F_JEEES1V_NS1X_IS2X_NS2Y_ILi16EEENSK_INS5_IJS24_S22_EEENS5_IJSB_S24_EEEEEEENS4_17SM75_U16x4_LDSM_TENS4_14SM90_TMA_STOREENS1X_INS1Y_ILi1ELi4ELi3EEES2Z_S3V_EENS4_39AutoVectorizingCopyWithAssumedAlignmentILi128EEENS2K_IJNS4_17SM90_U32x2_STSM_NENS_6half_tEEEENS4_30SM50_Shuffle_U32_2x2Trans_XOR4EEEEvvEEEEvNT_6ParamsE)
        /*0020*/ 	.word	0x000000a8


	//----- nvinfo : EIATTR_FRAME_SIZE
	.align		4
.L_39:
        /*0024*/ 	.byte	0x04, 0x11
        /*0026*/ 	.short	(.L_41 - .L_40)
	.align		4
.L_40:
        /*0028*/ 	.word	index@(_ZN7cutlass13device_kernelINS_4gemm6kernel13GemmUniversalIN4cute5tupleIJiiiiEEENS1_10collective13CollectiveMmaINS1_48MainloopSm120TmaWarpSpecializedSparseBlockScaledILi3ELi3ELi3ELi2ENS5_IJNS4_1CILi1EEESB_SB_EEEEENS5_IJNSA_ILi128EEESE_NSA_ILi256EEEEEENS5_IJNS_12float_e2m1_tENS_13float_ue4m3_tEEEENS5_IJNS4_6LayoutINS5_IJiNS5_IJNSA_ILi2EEEiEEEiEEENS5_IJlNS5_IJSB_SL_EEElEEEEENSK_INS5_IJNS5_IJSE_iEEENS5_IJSF_iEEEiEEENS5_IJNS5_IJSF_NSA_ILi32768EEEEEENS5_IJSB_lEEElEEEEENSK_INS5_IJNS5_IJNS5_IJNSA_ILi32EEENSA_ILi4EEEEEEiEEES12_NS5_IJSB_iEEEEEENS5_IJNS5_IJNS5_IJNSA_ILi16EEES10_EEEiEEENS5_IJNS5_IJNSA_ILi0EEESB_EEENSA_ILi512EEEEEENS5_IJS18_iEEEEEEEENS5_IJlSB_lEEEEEESJ_NS5_IJS1F_S1E_EEENS4_8TiledMMAINS4_8MMA_AtomIJNS4_5SM12011BLOCKSCALED6SPARSE27SM120_SPARSE_16x8x128_TN_VSISH_SH_fSI_Li32EEEEEENSK_INS5_IJS10_SL_SB_EEENS5_IJSB_S10_S18_EEEEENS5_IJSE_SZ_SE_EEEEENS5_IJNS4_13SM90_TMA_LOADES1V_EEENS5_IJNS4_14ComposedLayoutINS4_7SwizzleILi2ELi4ELi3EEENS4_25smem_sparse_ptr_flag_bitsILi4ELi8EEENSK_INS5_IJNS5_IJSB_NSA_ILi8EEEEEENS5_IJS10_NSA_ILi64EEEEEEEEENS5_IJNS5_IJS18_SF_EEENS5_IJSB_S10_EEEEEEEEEENSK_INS5_IJNS5_IJS11_SB_EEENS5_IJS11_SB_SL_EEEEEENS5_IJNS5_IJS16_S1A_EEENS5_IJS19_S10_S1A_EEEEEEEEEEENS5_IJNS4_9Copy_AtomIJNS4_17SM75_U32x4_LDSM_NENS4_11sparse_elemILi4EhEEEEENS2K_IJNS4_13UniversalCopyImmEENS2M_ILi16EhEEEEENS2K_IJNS2P_ISI_SI_EESI_EEEEEENS4_8identityES1W_NS5_IJNS1X_INS1Y_ILi3ELi4ELi3EEENS4_18smem_ptr_flag_bitsILi4EEENSK_INS5_IJS22_SF_EEENS5_IJSF_SB_EEEEEEES2I_EEENS5_IJNS2K_IJS2L_NS_15integer_subbyteILi4ELb0EEEEEES2U_EEES2W_EENS_8epilogue10collective18CollectiveEpilogueINS3A_22Sm90TmaWarpSpecializedILi2ELi2ELi4ELb0ELb0EEEJSG_NS5_IJS24_SZ_EEENS_10bfloat16_tENS5_IJSB_llEEESH_S3H_NS3A_6fusion15FusionCallbacksINS3A_23Sm120TmaWarpSpecializedILi2ELi2ELi4ELb0ELb0EEENS3I_23LinCombBlockScaleFactorILi32ESH_fSI_NS_6layout11ColumnMajorES3G_fLNS_15FloatRoundStyleE2EEESG_S3F_JEEES1V_NS1X_IS2X_NS2Y_ILi16EEENSK_INS5_IJS24_S22_EEENS5_IJSB_S24_EEEEEEENS4_17SM75_U16x4_LDSM_TENS4_14SM90_TMA_STOREENS1X_INS1Y_ILi1ELi4ELi3EEES2Z_S3V_EENS4_39AutoVectorizingCopyWithAssumedAlignmentILi128EEENS2K_IJNS4_17SM90_U32x2_STSM_NENS_6half_tEEEENS4_30SM50_Shuffle_U32_2x2Trans_XOR4EEEEvvEEEEvNT_6ParamsE)
        /*002c*/ 	.word	0x00000000


	//----- nvinfo : EIATTR_MIN_STACK_SIZE
	.align		4
.L_41:
        /*0030*/ 	.byte	0x04, 0x12
        /*0032*/ 	.short	(.L_43 - .L_42)
	.align		4
.L_42:
        /*0034*/ 	.word	index@(_ZN7cutlass13device_kernelINS_4gemm6kernel13GemmUniversalIN4cute5tupleIJiiiiEEENS1_10collective13CollectiveMmaINS1_48MainloopSm120TmaWarpSpecializedSparseBlockScaledILi3ELi3ELi3ELi2ENS5_IJNS4_1CILi1EEESB_SB_EEEEENS5_IJNSA_ILi128EEESE_NSA_ILi256EEEEEENS5_IJNS_12float_e2m1_tENS_13float_ue4m3_tEEEENS5_IJNS4_6LayoutINS5_IJiNS5_IJNSA_ILi2EEEiEEEiEEENS5_IJlNS5_IJSB_SL_EEElEEEEENSK_INS5_IJNS5_IJSE_iEEENS5_IJSF_iEEEiEEENS5_IJNS5_IJSF_NSA_ILi32768EEEEEENS5_IJSB_lEEElEEEEENSK_INS5_IJNS5_IJNS5_IJNSA_ILi32EEENSA_ILi4EEEEEEiEEES12_NS5_IJSB_iEEEEEENS5_IJNS5_IJNS5_IJNSA_ILi16EEES10_EEEiEEENS5_IJNS5_IJNSA_ILi0EEESB_EEENSA_ILi512EEEEEENS5_IJS18_iEEEEEEEENS5_IJlSB_lEEEEEESJ_NS5_IJS1F_S1E_EEENS4_8TiledMMAINS4_8MMA_AtomIJNS4_5SM12011BLOCKSCALED6SPARSE27SM120_SPARSE_16x8x128_TN_VSISH_SH_fSI_Li32EEEEEENSK_INS5_IJS10_SL_SB_EEENS5_IJSB_S10_S18_EEEEENS5_IJSE_SZ_SE_EEEEENS5_IJNS4_13SM90_TMA_LOADES1V_EEENS5_IJNS4_14ComposedLayoutINS4_7SwizzleILi2ELi4ELi3EEENS4_25smem_sparse_ptr_flag_bitsILi4ELi8EEENSK_INS5_IJNS5_IJSB_NSA_ILi8EEEEEENS5_IJS10_NSA_ILi64EEEEEEEEENS5_IJNS5_IJS18_SF_EEENS5_IJSB_S10_EEEEEEEEEENSK_INS5_IJNS5_IJS11_SB_EEENS5_IJS11_SB_SL_EEEEEENS5_IJNS5_IJS16_S1A_EEENS5_IJS19_S10_S1A_EEEEEEEEEEENS5_IJNS4_9Copy_AtomIJNS4_17SM75_U32x4_LDSM_NENS4_11sparse_elemILi4EhEEEEENS2K_IJNS4_13UniversalCopyImmEENS2M_ILi16EhEEEEENS2K_IJNS2P_ISI_SI_EESI_EEEEEENS4_8identityES1W_NS5_IJNS1X_INS1Y_ILi3ELi4ELi3EEENS4_18smem_ptr_flag_bitsILi4EEENSK_INS5_IJS22_SF_EEENS5_IJSF_SB_EEEEEEES2I_EEENS5_IJNS2K_IJS2L_NS_15integer_subbyteILi4ELb0EEEEEES2U_EEES2W_EENS_8epilogue10collective18CollectiveEpilogueINS3A_22Sm90TmaWarpSpecializedILi2ELi2ELi4ELb0ELb0EEEJSG_NS5_IJS24_SZ_EEENS_10bfloat16_tENS5_IJSB_llEEESH_S3H_NS3A_6fusion15FusionCallbacksINS3A_23Sm120TmaWarpSpecializedILi2ELi2ELi4ELb0ELb0EEENS3I_23LinCombBlockScaleFactorILi32ESH_fSI_NS_6layout11ColumnMajorES3G_fLNS_15FloatRoundStyleE2EEESG_S3F_JEEES1V_NS1X_IS2X_NS2Y_ILi16EEENSK_INS5_IJS24_S22_EEENS5_IJSB_S24_EEEEEEENS4_17SM75_U16x4_LDSM_TENS4_14SM90_TMA_STOREENS1X_INS1Y_ILi1ELi4ELi3EEES2Z_S3V_EENS4_39AutoVectorizingCopyWithAssumedAlignmentILi128EEENS2K_IJNS4_17SM90_U32x2_STSM_NENS_6half_tEEEENS4_30SM50_Shuffle_U32_2x2Trans_XOR4EEEEvvEEEEvNT_6ParamsE)
        /*0038*/ 	.word	0x00000000


	//----- nvinfo : EIATTR_MIN_STACK_SIZE
	.align		4
.L_43:
        /*003c*/ 	.byte	0x04, 0x12
        /*003e*/ 	.short	(.L_45 - .L_44)
	.align		4
.L_44:
        /*0040*/ 	.word	index@(_ZN7cutlass13device_kernelINS_9transform6kernel30SM90StructuredSparseCompressorIN4cute5tupleIJiiiiEEENS_12float_e2m1_tENS_6layout8RowMajorENS_21Sm1xxGemmSparseConfigINS4_11sparse_elemILi4EhEES9_NSB_ILi16EhEEEEEEEEvNT_6ParamsE)
        /*0044*/ 	.word	0x00000000
.L_45:


//--------------------- .nv.compat                --------------------------
	.section	.nv.compat,"",@"SHT_CUDA_COMPAT_INFO"
	.align	4
        /*0000*/ 	.byte	0x02, 0x09, 0x01, 0x00, 0x02, 0x02, 0x02, 0x00, 0x02, 0x05, 0x05, 0x00, 0x03, 0x07, 0x01, 0x01
        /*0010*/ 	.byte	0x02, 0x03, 0x01, 0x00, 0x02, 0x06, 0x01, 0x00, 0x04, 0x0b, 0x08, 0x00, 0x09, 0x00, 0x00, 0x00
        /*0020*/ 	.byte	0x00, 0x00, 0x00, 0x00


//--------------------- .nv.info._ZN7cutlass13device_kernelINS_4gemm6kernel13GemmUniversalIN4cute5tupleIJiiiiEEENS1_10collective13CollectiveMmaINS1_48MainloopSm120TmaWarpSpecializedSparseBlockScaledILi3ELi3ELi3ELi2ENS5_IJNS4_1CILi1EEESB_SB_EEEEENS5_IJNSA_ILi128EEESE_NSA_ILi256EEEEEENS5_IJNS_12float_e2m1_tENS_13float_ue4m3_tEEEENS5_IJNS4_6LayoutINS5_IJiNS5_IJNSA_ILi2EEEiEEEiEEENS5_IJlNS5_IJSB_SL_EEElEEEEENSK_INS5_IJNS5_IJSE_iEEENS5_IJSF_iEEEiEEENS5_IJNS5_IJSF_NSA_ILi32768EEEEEENS5_IJSB_lEEElEEEEENSK_INS5_IJNS5_IJNS5_IJNSA_ILi32EEENSA_ILi4EEEEEEiEEES12_NS5_IJSB_iEEEEEENS5_IJNS5_IJNS5_IJNSA_ILi16EEES10_EEEiEEENS5_IJNS5_IJNSA_ILi0EEESB_EEENSA_ILi512EEEEEENS5_IJS18_iEEEEEEEENS5_IJlSB_lEEEEEESJ_NS5_IJS1F_S1E_EEENS4_8TiledMMAINS4_8MMA_AtomIJNS4_5SM12011BLOCKSCALED6SPARSE27SM120_SPARSE_16x8x128_TN_VSISH_SH_fSI_Li32EEEEEENSK_INS5_IJS10_SL_SB_EEENS5_IJSB_S10_S18_EEEEENS5_IJSE_SZ_SE_EEEEENS5_IJNS4_13SM90_TMA_LOADES1V_EEENS5_IJNS4_14ComposedLayoutINS4_7SwizzleILi2ELi4ELi3EEENS4_25smem_sparse_ptr_flag_bitsILi4ELi8EEENSK_INS5_IJNS5_IJSB_NSA_ILi8EEEEEENS5_IJS10_NSA_ILi64EEEEEEEEENS5_IJNS5_IJS18_SF_EEENS5_IJSB_S10_EEEEEEEEEENSK_INS5_IJNS5_IJS11_SB_EEENS5_IJS11_SB_SL_EEEEEENS5_IJNS5_IJS16_S1A_EEENS5_IJS19_S10_S1A_EEEEEEEEEEENS5_IJNS4_9Copy_AtomIJNS4_17SM75_U32x4_LDSM_NENS4_11sparse_elemILi4EhEEEEENS2K_IJNS4_13UniversalCopyImmEENS2M_ILi16EhEEEEENS2K_IJNS2P_ISI_SI_EESI_EEEEEENS4_8identityES1W_NS5_IJNS1X_INS1Y_ILi3ELi4ELi3EEENS4_18smem_ptr_flag_bitsILi4EEENSK_INS5_IJS22_SF_EEENS5_IJSF_SB_EEEEEEES2I_EEENS5_IJNS2K_IJS2L_NS_15integer_subbyteILi4ELb0EEEEEES2U_EEES2W_EENS_8epilogue10collective18CollectiveEpilogueINS3A_22Sm90TmaWarpSpecializedILi2ELi2ELi4ELb0ELb0EEEJSG_NS5_IJS24_SZ_EEENS_10bfloat16_tENS5_IJSB_llEEESH_S3H_NS3A_6fusion15FusionCallbacksINS3A_23Sm120TmaWarpSpecializedILi2ELi2ELi4ELb0ELb0EEENS3I_23LinCombBlockScaleFactorILi32ESH_fSI_NS_6layout11ColumnMajorES3G_fLNS_15FloatRoundStyleE2EEESG_S3F_JEEES1V_NS1X_IS2X_NS2Y_ILi16EEENSK_INS5_IJS24_S22_EEENS5_IJSB_S24_EEEEEEENS4_17SM75_U16x4_LDSM_TENS4_14SM90_TMA_STOREENS1X_INS1Y_ILi1ELi4ELi3EEES2Z_S3V_EENS4_39AutoVectorizingCopyWithAssumedAlignmentILi128EEENS2K_IJNS4_17SM90_U32x2_STSM_NENS_6half_tEEEENS4_30SM50_Shuffle_U32_2x2Trans_XOR4EEEEvvEEEEvNT_6ParamsE --------------------------
	.section	.nv.info._ZN7cutlass13device_kernelINS_4gemm6kernel13GemmUniversalIN4cute5tupleIJiiiiEEENS1_10collective13CollectiveMmaINS1_48MainloopSm120TmaWarpSpecializedSparseBlockScaledILi3ELi3ELi3ELi2ENS5_IJNS4_1CILi1EEESB_SB_EEEEENS5_IJNSA_ILi128EEESE_NSA_ILi256EEEEEENS5_IJNS_12float_e2m1_tENS_13float_ue4m3_tEEEENS5_IJNS4_6LayoutINS5_IJiNS5_IJNSA_ILi2EEEiEEEiEEENS5_IJlNS5_IJSB_SL_EEElEEEEENSK_INS5_IJNS5_IJSE_iEEENS5_IJSF_iEEEiEEENS5_IJNS5_IJSF_NSA_ILi32768EEEEEENS5_IJSB_lEEElEEEEENSK_INS5_IJNS5_IJNS5_IJNSA_ILi32EEENSA_ILi4EEEEEEiEEES12_NS5_IJSB_iEEEEEENS5_IJNS5_IJNS5_IJNSA_ILi16EEES10_EEEiEEENS5_IJNS5_IJNSA_ILi0EEESB_EEENSA_ILi512EEEEEENS5_IJS18_iEEEEEEEENS5_IJlSB_lEEEEEESJ_NS5_IJS1F_S1E_EEENS4_8TiledMMAINS4_8MMA_AtomIJNS4_5SM12011BLOCKSCALED6SPARSE27SM120_SPARSE_16x8x128_TN_VSISH_SH_fSI_Li32EEEEEENSK_INS5_IJS10_SL_SB_EEENS5_IJSB_S10_S18_EEEEENS5_IJSE_SZ_SE_EEEEENS5_IJNS4_13SM90_TMA_LOADES1V_EEENS5_IJNS4_14ComposedLayoutINS4_7SwizzleILi2ELi4ELi3EEENS4_25smem_sparse_ptr_flag_bitsILi4ELi8EEENSK_INS5_IJNS5_IJSB_NSA_ILi8EEEEEENS5_IJS10_NSA_ILi64EEEEEEEEENS5_IJNS5_IJS18_SF_EEENS5_IJSB_S10_EEEEEEEEEENSK_INS5_IJNS5_IJS11_SB_EEENS5_IJS11_SB_SL_EEEEEENS5_IJNS5_IJS16_S1A_EEENS5_IJS19_S10_S1A_EEEEEEEEEEENS5_IJNS4_9Copy_AtomIJNS4_17SM75_U32x4_LDSM_NENS4_11sparse_elemILi4EhEEEEENS2K_IJNS4_13UniversalCopyImmEENS2M_ILi16EhEEEEENS2K_IJNS2P_ISI_SI_EESI_EEEEEENS4_8identityES1W_NS5_IJNS1X_INS1Y_ILi3ELi4ELi3EEENS4_18smem_ptr_flag_bitsILi4EEENSK_INS5_IJS22_SF_EEENS5_IJSF_SB_EEEEEEES2I_EEENS5_IJNS2K_IJS2L_NS_15integer_subbyteILi4ELb0EEEEEES2U_EEES2W_EENS_8epilogue10collective18CollectiveEpilogueINS3A_22Sm90TmaWarpSpecializedILi2ELi2ELi4ELb0ELb0EEEJSG_NS5_IJS24_SZ_EEENS_10bfloat16_tENS5_IJSB_llEEESH_S3H_NS3A_6fusion15FusionCallbacksINS3A_23Sm120TmaWarpSpecializedILi2ELi2ELi4ELb0ELb0EEENS3I_23LinCombBlockScaleFactorILi32ESH_fSI_NS_6layout11ColumnMajorES3G_fLNS_15FloatRoundStyleE2EEESG_S3F_JEEES1V_NS1X_IS2X_NS2Y_ILi16EEENSK_INS5_IJS24_S22_EEENS5_IJSB_S24_EEEEEEENS4_17SM75_U16x4_LDSM_TENS4_14SM90_TMA_STOREENS1X_INS1Y_ILi1ELi4ELi3EEES2Z_S3V_EENS4_39AutoVectorizingCopyWithAssumedAlignmentILi128EEENS2K_IJNS4_17SM90_U32x2_STSM_NENS_6half_tEEEENS4_30SM50_Shuffle_U32_2x2Trans_XOR4EEEEvvEEEEvNT_6ParamsE,"",@"SHT_CUDA_INFO"
	.sectionflags	@""
	.align	4


	//----- nvinfo : EIATTR_CUDA_API_VERSION
	.align		4
        /*0000*/ 	.byte	0x04, 0x37
        /*0002*/ 	.short	(.L_47 - .L_46)
.L_46:
        /*0004*/ 	.word	0x00000082


	//----- nvinfo : EIATTR_KPARAM_INFO
	.align		4
.L_47:
        /*0008*/ 	.byte	0x04, 0x17
        /*000a*/ 	.short	(.L_49 - .L_48)
.L_48:
        /*000c*/ 	.word	0x00000000
        /*0010*/ 	.short	0x0000
        /*0012*/ 	.short	0x0000
        /*0014*/ 	.byte	0x00, 0xf0, 0x01, 0x26


	//----- nvinfo : EIATTR_SPARSE_MMA_MASK
	.align		4
.L_49:
        /*0018*/ 	.byte	0x03, 0x50
        /*001a*/ 	.short	0x0000


	//----- nvinfo : EIATTR_MAXREG_COUNT
	.align		4
        /*001c*/ 	.byte	0x03, 0x1b
        /*001e*/ 	.short	0x00a8


	//----- nvinfo : EIATTR_NUM_BARRIERS
	.align		4
        /*0020*/ 	.byte	0x02, 0x4c
        /*0022*/ 	.byte	0x08
	.zero		1


	//----- nvinfo : EIATTR_EXTERNS
	.align		4
        /*0024*/ 	.byte	0x04, 0x0f
        /*0026*/ 	.short	(.L_51 - .L_50)


	//   ....[0]....
	.align		4
.L_50:
        /*0028*/ 	.word	index@(vprintf)


	//   ....[1]....
	.align		4
        /*002c*/ 	.word	index@(__assertfail)


	//----- nvinfo : EIATTR_MERCURY_ISA_VERSION
	.align		4
.L_51:
        /*0030*/ 	.byte	0x03, 0x5f
        /*0032*/ 	.short	0x0101


	//----- nvinfo : EIATTR_INT_WARP_WIDE_INSTR_OFFSETS
	.align		4
        /*0034*/ 	.byte	0x04, 0x31
        /*0036*/ 	.short	(.L_53 - .L_52)


	//   ....[0]....
.L_52:
        /*0038*/ 	.word	0x00005410


	//----- nvinfo : EIATTR_COOP_GROUP_MASK_REGIDS
	.align		4
.L_53:
        /*003c*/ 	.byte	0x04, 0x29
        /*003e*/ 	.short	(.L_55 - .L_54)


	//   ....[0]....
.L_54:
        /*0040*/ 	.word	0xffffffff


	//   ....[1]....
        /*0044*/ 	.word	0xffffffff


	//   ....[2]....
        /*0048*/ 	.word	0xffffffff


	//   ....[3]....
        /*004c*/ 	.word	0xffffffff


	//   ....[4]....
        /*0050*/ 	.word	0xffffffff


	//   ....[5]....
        /*0054*/ 	.word	0xffffffff


	//   ....[6]....
        /*0058*/ 	.word	0xffffffff


	//   ....[7]....
        /*005c*/ 	.word	0xffffffff


	//   ....[8]....
        /*0060*/ 	.word	0xffffffff


	//   ....[9]....
        /*0064*/ 	.word	0xffffffff


	//   ....[10]....
        /*0068*/ 	.word	0xffffffff


	//   ....[11]....
        /*006c*/ 	.word	0xffffffff


	//   ....[12]....
        /*0070*/ 	.word	0xffffffff


	//   ....[13]....
        /*0074*/ 	.word	0xffffffff


	//   ....[14]....
        /*0078*/ 	.word	0xffffffff


	//   ....[15]....
        /*007c*/ 	.word	0xffffffff


	//   ....[16]....
        /*0080*/ 	.word	0xffffffff


	//   ....[17]....
        /*0084*/ 	.word	0xffffffff


	//   ....[18]....
        /*0088*/ 	.word	0xffffffff


	//   ....[19]....
        /*008c*/ 	.word	0xffffffff


	//   ....[20]....
        /*0090*/ 	.word	0xffffffff


	//   ....[21]....
        /*0094*/ 	.word	0xffffffff


	//   ....[22]....
        /*0098*/ 	.word	0xffffffff


	//   ....[23]....
        /*009c*/ 	.word	0xffffffff


	//   ....[24]....
        /*00a0*/ 	.word	0xffffffff


	//   ....[25]....
        /*00a4*/ 	.word	0xffffffff


	//   ....[26]....
        /*00a8*/ 	.word	0xffffffff


	//   ....[27]....
        /*00ac*/ 	.word	0xffffffff


	//   ....[28]....
        /*00b0*/ 	.word	0xffffffff


	//   ....[29]....
        /*00b4*/ 	.word	0xffffffff


	//   ....[30]....
        /*00b8*/ 	.word	0xffffffff


	//   ....[31]....
        /*00bc*/ 	.word	0xffffffff


	//   ....[32]....
        /*00c0*/ 	.word	0xffffffff


	//   ....[33]....
        /*00c4*/ 	.word	0xffffffff


	//   ....[34]....
        /*00c8*/ 	.word	0xffffffff


	//   ....[35]....
        /*00cc*/ 	.word	0xffffffff


	//   ....[36]....
        /*00d0*/ 	.word	0xffffffff


	//   ....[37]....
        /*00d4*/ 	.word	0xffffffff


	//   ....[38]....
        /*00d8*/ 	.word	0xffffffff


	//   ....[39]....
        /*00dc*/ 	.word	0xffffffff


	//   ....[40]....
        /*00e0*/ 	.word	0xffffffff


	//   ....[41]....
        /*00e4*/ 	.word	0xffffffff


	//   ....[42]....
        /*00e8*/ 	.word	0xffffffff


	//   ....[43]....
        /*00ec*/ 	.word	0xffffffff


	//   ....[44]....
        /*00f0*/ 	.word	0xffffffff


	//   ....[45]....
        /*00f4*/ 	.word	0xffffffff


	//   ....[46]....
        /*00f8*/ 	.word	0xffffffff


	//   ....[47]....
        /*00fc*/ 	.word	0xffffffff


	//   ....[48]....
        /*0100*/ 	.word	0xffffffff


	//   ....[49]....
        /*0104*/ 	.word	0xffffffff


	//   ....[50]....
        /*0108*/ 	.word	0xffffffff


	//   ....[51]....
        /*010c*/ 	.word	0xffffffff


	//   ....[52]....
        /*0110*/ 	.word	0xffffffff


	//   ....[53]....
        /*0114*/ 	.word	0xffffffff


	//   ....[54]....
        /*0118*/ 	.word	0xffffffff


	//   ....[55]....
        /*011c*/ 	.word	0xffffffff


	//   ....[56]....
        /*0120*/ 	.word	0xffffffff


	//   ....[57]....
        /*0124*/ 	.word	0xffffffff


	//   ....[58]....
        /*0128*/ 	.word	0xffffffff


	//   ....[59]....
        /*012c*/ 	.word	0xffffffff


	//   ....[60]....
        /*0130*/ 	.word	0xffffffff


	//   ....[61]....
        /*0134*/ 	.word	0xffffffff


	//   ....[62]....
        /*0138*/ 	.word	0xffffffff


	//   ....[63]....
        /*013c*/ 	.word	0xffffffff


	//   ....[64]....
        /*0140*/ 	.word	0xffffffff


	//   ....[65]....
        /*0144*/ 	.word	0xffffffff


	//   ....[66]....
        /*0148*/ 	.word	0xffffffff


	//   ....[67]....
        /*014c*/ 	.word	0xffffffff


	//   ....[68]....
        /*0150*/ 	.word	0xffffffff


	//   ....[69]....
        /*0154*/ 	.word	0xffffffff


	//   ....[70]....
        /*0158*/ 	.word	0xffffffff


	//   ....[71]....
        /*015c*/ 	.word	0xffffffff


	//   ....[72]....
        /*0160*/ 	.word	0xffffffff


	//   ....[73]....
        /*0164*/ 	.word	0xffffffff


	//   ....[74]....
        /*0168*/ 	.word	0xffffffff


	//   ....[75]....
        /*016c*/ 	.word	0xffffffff


	//   ....[76]....
        /*0170*/ 	.word	0xffffffff


	//   ....[77]....
        /*0174*/ 	.word	0xffffffff


	//   ....[78]....
        /*0178*/ 	.word	0xffffffff


	//   ....[79]....
        /*017c*/ 	.word	0xffffffff


	//   ....[80]....
        /*0180*/ 	.word	0xffffffff


	//   ....[81]....
        /*0184*/ 	.word	0xffffffff


	//   ....[82]....
        /*0188*/ 	.word	0xffffffff


	//   ....[83]....
        /*018c*/ 	.word	0xffffffff


	//   ....[84]....
        /*0190*/ 	.word	0xffffffff


	//   ....[85]....
        /*0194*/ 	.word	0xffffffff


	//   ....[86]....
        /*0198*/ 	.word	0xffffffff


	//   ....[87]....
        /*019c*/ 	.word	0xffffffff


	//   ....[88]....
        /*01a0*/ 	.word	0xffffffff


	//   ....[89]....
        /*01a4*/ 	.word	0xffffffff


	//   ....[90]....
        /*01a8*/ 	.word	0xffffffff


	//   ....[91]....
        /*01ac*/ 	.word	0xffffffff


	//   ....[92]....
        /*01b0*/ 	.word	0xffffffff


	//   ....[93]....
        /*01b4*/ 	.word	0xffffffff


	//   ....[94]....
        /*01b8*/ 	.word	0xffffffff


	//   ....[95]....
        /*01bc*/ 	.word	0xffffffff


	//   ....[96]....
        /*01c0*/ 	.word	0xffffffff


	//   ....[97]....
        /*01c4*/ 	.word	0xffffffff


	//   ....[98]....
        /*01c8*/ 	.word	0xffffffff


	//   ....[99]....
        /*01cc*/ 	.word	0xffffffff


	//   ....[100]....
        /*01d0*/ 	.word	0xffffffff


	//   ....[101]....
        /*01d4*/ 	.word	0xffffffff


	//   ....[102]....
        /*01d8*/ 	.word	0xffffffff


	//   ....[103]....
        /*01dc*/ 	.word	0xffffffff


	//   ....[104]....
        /*01e0*/ 	.word	0xffffffff


	//   ....[105]....
        /*01e4*/ 	.word	0xffffffff


	//   ....[106]....
        /*01e8*/ 	.word	0xffffffff


	//   ....[107]....
        /*01ec*/ 	.word	0xffffffff


	//   ....[108]....
        /*01f0*/ 	.word	0xffffffff


	//   ....[109]....
        /*01f4*/ 	.word	0xffffffff


	//   ....[110]....
        /*01f8*/ 	.word	0xffffffff


	//   ....[111]....
        /*01fc*/ 	.word	0xffffffff


	//   ....[112]....
        /*0200*/ 	.word	0xffffffff


	//   ....[113]....
        /*0204*/ 	.word	0xffffffff


	//   ....[114]....
        /*0208*/ 	.word	0xffffffff


	//   ....[115]....
        /*020c*/ 	.word	0xffffffff


	//   ....[116]....
        /*0210*/ 	.word	0xffffffff


	//   ....[117]....
        /*0214*/ 	.word	0xffffffff


	//   ....[118]....
        /*0218*/ 	.word	0xffffffff


	//   ....[119]....
        /*021c*/ 	.word	0xffffffff


	//   ....[120]....
        /*0220*/ 	.word	0xffffffff


	//   ....[121]....
        /*0224*/ 	.word	0xffffffff


	//   ....[122]....
        /*0228*/ 	.word	0xffffffff


	//   ....[123]....
        /*022c*/ 	.word	0xffffffff


	//   ....[124]....
        /*0230*/ 	.word	0xffffffff


	//   ....[125]....
        /*0234*/ 	.word	0xffffffff


	//   ....[126]....
        /*0238*/ 	.word	0xffffffff


	//   ....[127]....
        /*023c*/ 	.word	0xffffffff


	//   ....[128]....
        /*0240*/ 	.word	0xffffffff


	//   ....[129]....
        /*0244*/ 	.word	0xffffffff


	//   ....[130]....
        /*0248*/ 	.word	0xffffffff


	//   ....[131]....
        /*024c*/ 	.word	0xffffffff


	//   ....[132]....
        /*0250*/ 	.word	0xffffffff


	//   ....[133]....
        /*0254*/ 	.word	0xffffffff


	//   ....[134]....
        /*0258*/ 	.word	0xffffffff


	//   ....[135]....
        /*025c*/ 	.word	0xffffffff


	//   ....[136]....
        /*0260*/ 	.word	0xffffffff


	//   ....[137]....
        /*0264*/ 	.word	0xffffffff


	//   ....[138]....
        /*0268*/ 	.word	0xffffffff


	//   ....[139]....
        /*026c*/ 	.word	0xffffffff


	//   ....[140]....
        /*0270*/ 	.word	0xffffffff


	//   ....[141]....
        /*0274*/ 	.word	0xffffffff


	//   ....[142]....
        /*0278*/ 	.word	0xffffffff


	//   ....[143]....
        /*027c*/ 	.word	0xffffffff


	//   ....[144]....
        /*0280*/ 	.word	0xffffffff


	//   ....[145]....
        /*0284*/ 	.word	0xffffffff


	//   ....[146]....
        /*0288*/ 	.word	0xffffffff


	//   ....[147]....
        /*028c*/ 	.word	0xffffffff


	//   ....[148]....
        /*0290*/ 	.word	0xffffffff


	//   ....[149]....
        /*0294*/ 	.word	0xffffffff


	//   ....[150]....
        /*0298*/ 	.word	0xffffffff


	//   ....[151]....
        /*029c*/ 	.word	0xffffffff


	//   ....[152]....
        /*02a0*/ 	.word	0xffffffff


	//   ....[153]....
        /*02a4*/ 	.word	0xffffffff


	//   ....[154]....
        /*02a8*/ 	.word	0xffffffff


	//   ....[155]....
        /*02ac*/ 	.word	0xffffffff


	//   ....[156]....
        /*02b0*/ 	.word	0xffffffff


	//   ....[157]....
        /*02b4*/ 	.word	0xffffffff


	//   ....[158]....
        /*02b8*/ 	.word	0xffffffff


	//   ....[159]....
        /*02bc*/ 	.word	0xffffffff


	//   ....[160]....
        /*02c0*/ 	.word	0xffffffff


	//   ....[161]....
        /*02c4*/ 	.word	0xffffffff


	//   ....[162]....
        /*02c8*/ 	.word	0xffffffff


	//   ....[163]....
        /*02cc*/ 	.word	0xffffffff


	//   ....[164]....
        /*02d0*/ 	.word	0xffffffff


	//   ....[165]....
        /*02d4*/ 	.word	0xffffffff


	//   ....[166]....
        /*02d8*/ 	.word	0xffffffff


	//   ....[167]....
        /*02dc*/ 	.word	0xffffffff


	//   ....[168]....
        /*02e0*/ 	.word	0xffffffff


	//   ....[169]....
        /*02e4*/ 	.word	0xffffffff


	//   ....[170]....
        /*02e8*/ 	.word	0xffffffff


	//   ....[171]....
        /*02ec*/ 	.word	0xffffffff


	//   ....[172]....
        /*02f0*/ 	.word	0xffffffff


	//   ....[173]....
        /*02f4*/ 	.word	0xffffffff


	//   ....[174]....
        /*02f8*/ 	.word	0xffffffff


	//   ....[175]....
        /*02fc*/ 	.word	0xffffffff


	//   ....[176]....
        /*0300*/ 	.word	0xffffffff


	//   ....[177]....
        /*0304*/ 	.word	0xffffffff


	//   ....[178]....
        /*0308*/ 	.word	0xffffffff


	//   ....[179]....
        /*030c*/ 	.word	0xffffffff


	//   ....[180]....
        /*0310*/ 	.word	0xffffffff


	//   ....[181]....
        /*0314*/ 	.word	0xffffffff


	//   ....[182]....
        /*0318*/ 	.word	0xffffffff


	//   ....[183]....
        /*031c*/ 	.word	0xffffffff


	//   ....[184]....
        /*0320*/ 	.word	0xffffffff


	//   ....[185]....
        /*0324*/ 	.word	0xffffffff


	//   ....[186]....
        /*0328*/ 	.word	0xffffffff


	//   ....[187]....
        /*032c*/ 	.word	0xffffffff


	//   ....[188]....
        /*0330*/ 	.word	0xffffffff


	//   ....[189]....
        /*0334*/ 	.word	0xffffffff


	//   ....[190]....
        /*0338*/ 	.word	0xffffffff


	//   ....[191]....
        /*033c*/ 	.word	0xffffffff


	//   ....[192]....
        /*0340*/ 	.word	0xffffffff


	//   ....[193]....
        /*0344*/ 	.word	0xffffffff


	//   ....[194]....
        /*0348*/ 	.word	0xffffffff


	//   ....[195]....
        /*034c*/ 	.word	0xffffffff


	//   ....[196]....
        /*0350*/ 	.word	0xffffffff


	//   ....[197]....
        /*0354*/ 	.word	0xffffffff


	//   ....[198]....
        /*0358*/ 	.word	0xffffffff


	//   ....[199]....
        /*035c*/ 	.word	0xffffffff


	//   ....[200]....
        /*0360*/ 	.word	0xffffffff


	//   ....[201]....
        /*0364*/ 	.word	0xffffffff


	//   ....[202]....
        /*0368*/ 	.word	0xffffffff


	//   ....[203]....
        /*036c*/ 	.word	0xffffffff


	//   ....[204]....
        /*0370*/ 	.word	0xffffffff


	//   ....[205]....
        /*0374*/ 	.word	0xffffffff


	//   ....[206]....
        /*0378*/ 	.word	0xffffffff


	//   ....[207]....
        /*037c*/ 	.word	0xffffffff


	//   ....[208]....
        /*0380*/ 	.word	0xffffffff


	//   ....[209]....
        /*0384*/ 	.word	0xffffffff


	//   ....[210]....
        /*0388*/ 	.word	0xffffffff


	//   ....[211]....
        /*038c*/ 	.word	0xffffffff


	//   ....[212]....
        /*0390*/ 	.word	0xffffffff


	//   ....[213]....
        /*0394*/ 	.word	0xffffffff


	//   ....[214]....
        /*0398*/ 	.word	0xffffffff


	//   ....[215]....
        /*039c*/ 	.word	0xffffffff


	//   ....[216]....
        /*03a0*/ 	.word	0xffffffff


	//   ....[217]....
        /*03a4*/ 	.word	0xffffffff


	//   ....[218]....
        /*03a8*/ 	.word	0xffffffff


	//   ....[219]....
        /*03ac*/ 	.word	0xffffffff


	//   ....[220]....
        /*03b0*/ 	.word	0xffffffff


	//   ....[221]....
        /*03b4*/ 	.word	0xffffffff


	//   ....[222]....
        /*03b8*/ 	.word	0xffffffff


	//   ....[223]....
        /*03bc*/ 	.word	0xffffffff


	//   ....[224]....
        /*03c0*/ 	.word	0xffffffff


	//   ....[225]....
        /*03c4*/ 	.word	0xffffffff


	//   ....[226]....
        /*03c8*/ 	.word	0xffffffff


	//   ....[227]....
        /*03cc*/ 	.word	0xffffffff


	//   ....[228]....
        /*03d0*/ 	.word	0xffffffff


	//   ....[229]....
        /*03d4*/ 	.word	0xffffffff


	//   ....[230]....
        /*03d8*/ 	.word	0xffffffff


	//   ....[231]....
        /*03dc*/ 	.word	0xffffffff


	//   ....[232]....
        /*03e0*/ 	.word	0xffffffff


	//   ....[233]....
        /*03e4*/ 	.word	0xffffffff


	//   ....[234]....
        /*03e8*/ 	.word	0xffffffff


	//   ....[235]....
        /*03ec*/ 	.word	0xffffffff


	//   ....[236]....
        /*03f0*/ 	.word	0xffffffff


	//   ....[237]....
        /*03f4*/ 	.word	0xffffffff


	//   ....[238]....
        /*03f8*/ 	.word	0xffffffff


	//   ....[239]....
        /*03fc*/ 	.word	0xffffffff


	//   ....[240]....
        /*0400*/ 	.word	0xffffffff


	//   ....[241]....
        /*0404*/ 	.word	0xffffffff


	//   ....[242]....
        /*0408*/ 	.word	0xffffffff


	//   ....[243]....
        /*040c*/ 	.word	0xffffffff


	//   ....[244]....
        /*0410*/ 	.word	0xffffffff


	//   ....[245]....
        /*0414*/ 	.word	0xffffffff


	//   ....[246]....
        /*0418*/ 	.word	0xffffffff


	//   ....[247]....
        /*041c*/ 	.word	0xffffffff


	//   ....[248]....
        /*0420*/ 	.word	0xffffffff


	//   ....[249]....
        /*0424*/ 	.word	0xffffffff


	//   ....[250]....
        /*0428*/ 	.word	0xffffffff


	//   ....[251]....
        /*042c*/ 	.word	0xffffffff


	//   ....[252]....
        /*0430*/ 	.word	0xffffffff


	//   ....[253]....
        /*0434*/ 	.word	0xffffffff


	//   ....[254]....
        /*0438*/ 	.word	0xffffffff


	//   ....[255]....
        /*043c*/ 	.word	0xffffffff


	//   ....[0]....
        /*0440*/ 	.word	0xffffffff


	//   ....[1]....
        /*0444*/ 	.word	0xffffffff


	//   ....[2]....
        /*0448*/ 	.word	0xffffffff


	//   ....[3]....
        /*044c*/ 	.word	0xffffffff


	//   ....[4]....
        /*0450*/ 	.word	0xffffffff


	//   ....[5]....
        /*0454*/ 	.word	0xffffffff


	//   ....[6]....
        /*0458*/ 	.word	0xffffffff


	//   ....[7]....
        /*045c*/ 	.word	0xffffffff


	//   ....[8]....
        /*0460*/ 	.word	0x0500000f


	//----- nvinfo : EIATTR_COOP_GROUP_INSTR_OFFSETS
	.align		4
.L_55:
        /*0464*/ 	.byte	0x04, 0x28
        /*0466*/ 	.short	(.L_57 - .L_56)


	//   ....[0]....
.L_56:
        /*0468*/ 	.word	0x00000060


	//   ....[1]....
        /*046c*/ 	.word	0x00000080


	//   ....[2]....
        /*0470*/ 	.word	0x00000480


	//   ....[3]....
        /*0474*/ 	.word	0x000005e0


	//   ....[4]....
        /*0478*/ 	.word	0x00000950


	//   ....[5]....
        /*047c*/ 	.word	0x00000ac0


	//   ....[6]....
        /*0480*/ 	.word	0x00000c40


	//   ....[7]....
        /*0484*/ 	.word	0x00000da0


	//   ....[8]....
        /*0488*/ 	.word	0x0000acd0


	//   ....[9]....
        /*048c*/ 	.word	0x0000ade0


	//   ....[10]....
        /*0490*/ 	.word	0x0000ae00


	//   ....[11]....
        /*0494*/ 	.word	0x0000ae20


	//   ....[12]....
        /*0498*/ 	.word	0x0000ae30


	//   ....[13]....
        /*049c*/ 	.word	0x0000ae60


	//   ....[14]....
        /*04a0*/ 	.word	0x0000ae80


	//   ....[15]....
        /*04a4*/ 	.word	0x0000aea0


	//   ....[16]....
        /*04a8*/ 	.word	0x0000aeb0


	//   ....[17]....
        /*04ac*/ 	.word	0x0000aee0


	//   ....[18]....
        /*04b0*/ 	.word	0x0000af00


	//   ....[19]....
        /*04b4*/ 	.word	0x0000af20


	//   ....[20]....
        /*04b8*/ 	.word	0x0000af30


	//   ....[21]....
        /*04bc*/ 	.word	0x0000af60


	//   ....[22]....
        /*04c0*/ 	.word	0x0000af80


	//   ....[23]....
        /*04c4*/ 	.word	0x0000afa0


	//   ....[24]....
        /*04c8*/ 	.word	0x0000afb0


	//   ....[25]....
        /*04cc*/ 	.word	0x0000afe0


	//   ....[26]....
        /*04d0*/ 	.word	0x0000b000


	//   ....[27]....
        /*04d4*/ 	.word	0x0000b020


	//   ....[28]....
        /*04d8*/ 	.word	0x0000b030


	//   ....[29]....
        /*04dc*/ 	.word	0x0000b060


	//   ....[30]....
        /*04e0*/ 	.word	0x0000b080


	//   ....[31]....
        /*04e4*/ 	.word	0x0000b0a0


	//   ....[32]....
        /*04e8*/ 	.word	0x0000b0b0


	//   ....[33]....
        /*04ec*/ 	.word	0x0000b0e0


	//   ....[34]....
        /*04f0*/ 	.word	0x0000b100


	//   ....[35]....
        /*04f4*/ 	.word	0x0000b120


	//   ....[36]....
        /*04f8*/ 	.word	0x0000b660


	//   ....[37]....
        /*04fc*/ 	.word	0x0000b6a0


	//   ....[38]....
        /*0500*/ 	.word	0x0000b6c0


	//   ....[39]....
        /*0504*/ 	.word	0x0000b6d0


	//   ....[40]....
        /*0508*/ 	.word	0x0000bc70


	//   ....[41]....
        /*050c*/ 	.word	0x0000bd80


	//   ....[42]....
        /*0510*/ 	.word	0x0000bda0


	//   ....[43]....
        /*0514*/ 	.word	0x0000bdd0


	//   ....[44]....
        /*0518*/ 	.word	0x0000bde0


	//   ....[45]....
        /*051c*/ 	.word	0x0000be10


	//   ....[46]....
        /*0520*/ 	.word	0x0000be30


	//   ....[47]....
        /*0524*/ 	.word	0x0000be50


	//   ....[48]....
        /*0528*/ 	.word	0x0000be60


	//   ....[49]....
        /*052c*/ 	.word	0x0000be90


	//   ....[50]....
        /*0530*/ 	.word	0x0000beb0


	//   ....[51]....
        /*0534*/ 	.word	0x0000bed0


	//   ....[52]....
        /*0538*/ 	.word	0x0000bee0


	//   ....[53]....
        /*053c*/ 	.word	0x0000bf10


	//   ....[54]....
        /*0540*/ 	.word	0x0000bf30


	//   ....[55]....
        /*0544*/ 	.word	0x0000bf50


	//   ....[56]....
        /*0548*/ 	.word	0x0000bf60


	//   ....[57]....
        /*054c*/ 	.word	0x0000bf90


	//   ....[58]....
        /*0550*/ 	.word	0x0000bfb0


	//   ....[59]....
        /*0554*/ 	.word	0x0000bfd0


	//   ....[60]....
        /*0558*/ 	.word	0x0000bfe0


	//   ....[61]....
        /*055c*/ 	.word	0x0000c010


	//   ....[62]....
        /*0560*/ 	.word	0x0000c030


	//   ....[63]....
        /*0564*/ 	.word	0x0000c050


	//   ....[64]....
        /*0568*/ 	.word	0x0000c060


	//   ....[65]....
        /*056c*/ 	.word	0x0000c090


	//   ....[66]....
        /*0570*/ 	.word	0x0000c0b0


	//   ....[67]....
        /*0574*/ 	.word	0x0000c0d0


	//   ....[68]....
        /*0578*/ 	.word	0x0000c600


	//   ....[69]....
        /*057c*/ 	.word	0x0000c630


	//   ....[70]....
        /*0580*/ 	.word	0x0000c640


	//   ....[71]....
        /*0584*/ 	.word	0x0000c650


	//   ....[72]....
        /*0588*/ 	.word	0x0000cbf0


	//   ....[73]....
        /*058c*/ 	.word	0x0000cd00


	//   ....[74]....
        /*0590*/ 	.word	0x0000cd20


	//   ....[75]....
        /*0594*/ 	.word	0x0000cd50


	//   ....[76]....
        /*0598*/ 	.word	0x0000cd60


	//   ....[77]....
        /*059c*/ 	.word	0x0000cd90


	//   ....[78]....
        /*05a0*/ 	.word	0x0000cdb0


	//   ....[79]....
        /*05a4*/ 	.word	0x0000cdd0


	//   ....[80]....
        /*05a8*/ 	.word	0x0000cde0


	//   ....[81]....
        /*05ac*/ 	.word	0x0000ce10


	//   ....[82]....
        /*05b0*/ 	.word	0x0000ce30


	//   ....[83]....
        /*05b4*/ 	.word	0x0000ce50


	//   ....[84]....
        /*05b8*/ 	.word	0x0000ce60


	//   ....[85]....
        /*05bc*/ 	.word	0x0000ce90


	//   ....[86]....
        /*05c0*/ 	.word	0x0000ceb0


	//   ....[87]....
        /*05c4*/ 	.word	0x0000ced0


	//   ....[88]....
        /*05c8*/ 	.word	0x0000cee0


	//   ....[89]....
        /*05cc*/ 	.word	0x0000cf10


	//   ....[90]....
        /*05d0*/ 	.word	0x0000cf30


	//   ....[91]....
        /*05d4*/ 	.word	0x0000cf50


	//   ....[92]....
        /*05d8*/ 	.word	0x0000cf60


	//   ....[93]....
        /*05dc*/ 	.word	0x0000cf90


	//   ....[94]....
        /*05e0*/ 	.word	0x0000cfb0


	//   ....[95]....
        /*05e4*/ 	.word	0x0000cfd0


	//   ....[96]....
        /*05e8*/ 	.word	0x0000cfe0


	//   ....[97]....
        /*05ec*/ 	.word	0x0000d010


	//   ....[98]....
        /*05f0*/ 	.word	0x0000d030


	//   ....[99]....
        /*05f4*/ 	.word	0x0000d050


	//   ....[100]....
        /*05f8*/ 	.word	0x0000d590


	//   ....[101]....
        /*05fc*/ 	.word	0x0000d5c0


	//   ....[102]....
        /*0600*/ 	.word	0x0000d5d0


	//   ....[103]....
        /*0604*/ 	.word	0x0000d5e0


	//   ....[104]....
        /*0608*/ 	.word	0x0000db60


	//   ....[105]....
        /*060c*/ 	.word	0x0000dc70


	//   ....[106]....
        /*0610*/ 	.word	0x0000dc90


	//   ....[107]....
        /*0614*/ 	.word	0x0000dcb0


	//   ....[108]....
        /*0618*/ 	.word	0x0000dcc0


	//   ....[109]....
        /*061c*/ 	.word	0x0000dcf0


	//   ....[110]....
        /*0620*/ 	.word	0x0000dd10


	//   ....[111]....
        /*0624*/ 	.word	0x0000dd30


	//   ....[112]....
        /*0628*/ 	.word	0x0000dd40


	//   ....[113]....
        /*062c*/ 	.word	0x0000dd70


	//   ....[114]....
        /*0630*/ 	.word	0x0000dd90


	//   ....[115]....
        /*0634*/ 	.word	0x0000ddb0


	//   ....[116]....
        /*0638*/ 	.word	0x0000ddc0


	//   ....[117]....
        /*063c*/ 	.word	0x0000ddf0


	//   ....[118]....
        /*0640*/ 	.word	0x0000de10


	//   ....[119]....
        /*0644*/ 	.word	0x0000de30


	//   ....[120]....
        /*0648*/ 	.word	0x0000de40


	//   ....[121]....
        /*064c*/ 	.word	0x0000de70


	//   ....[122]....
        /*0650*/ 	.word	0x0000de90


	//   ....[123]....
        /*0654*/ 	.word	0x0000deb0


	//   ....[124]....
        /*0658*/ 	.word	0x0000dec0


	//   ....[125]....
        /*065c*/ 	.word	0x0000def0


	//   ....[126]....
        /*0660*/ 	.word	0x0000df10


	//   ....[127]....
        /*0664*/ 	.word	0x0000df30


	//   ....[128]....
        /*0668*/ 	.word	0x0000df40


	//   ....[129]....
        /*066c*/ 	.word	0x0000df70


	//   ....[130]....
        /*0670*/ 	.word	0x0000df90


	//   ....[131]....
        /*0674*/ 	.word	0x0000dfb0


	//   ....[132]....
        /*0678*/ 	.word	0x0000e550


	//   ....[133]....
        /*067c*/ 	.word	0x0000e580


	//   ....[134]....
        /*0680*/ 	.word	0x0000e590


	//   ....[135]....
        /*0684*/ 	.word	0x0000e5a0


	//   ....[136]....
        /*0688*/ 	.word	0x0000eb30


	//   ....[137]....
        /*068c*/ 	.word	0x0000ec40


	//   ....[138]....
        /*0690*/ 	.word	0x0000ec60


	//   ....[139]....
        /*0694*/ 	.word	0x0000ec90


	//   ....[140]....
        /*0698*/ 	.word	0x0000eca0


	//   ....[141]....
        /*069c*/ 	.word	0x0000ecd0


	//   ....[142]....
        /*06a0*/ 	.word	0x0000ecf0


	//   ....[143]....
        /*06a4*/ 	.word	0x0000ed10


	//   ....[144]....
        /*06a8*/ 	.word	0x0000ed20


	//   ....[145]....
        /*06ac*/ 	.word	0x0000ed50


	//   ....[146]....
        /*06b0*/ 	.word	0x0000ed70


	//   ....[147]....
        /*06b4*/ 	.word	0x0000ed90


	//   ....[148]....
        /*06b8*/ 	.word	0x0000eda0


	//   ....[149]....
        /*06bc*/ 	.word	0x0000edd0


	//   ....[150]....
        /*06c0*/ 	.word	0x0000edf0


	//   ....[151]....
        /*06c4*/ 	.word	0x0000ee10


	//   ....[152]....
        /*06c8*/ 	.word	0x0000ee20


	//   ....[153]....
        /*06cc*/ 	.word	0x0000ee50


	//   ....[154]....
        /*06d0*/ 	.word	0x0000ee70


	//   ....[155]....
        /*06d4*/ 	.word	0x0000ee90


	//   ....[156]....
        /*06d8*/ 	.word	0x0000eea0


	//   ....[157]....
        /*06dc*/ 	.word	0x0000eed0


	//   ....[158]....
        /*06e0*/ 	.word	0x0000eef0


	//   ....[159]....
        /*06e4*/ 	.word	0x0000ef10


	//   ....[160]....
        /*06e8*/ 	.word	0x0000ef20


	//   ....[161]....
        /*06ec*/ 	.word	0x0000ef50


	//   ....[162]....
        /*06f0*/ 	.word	0x0000ef70


	//   ....[163]....
        /*06f4*/ 	.word	0x0000ef90


	//   ....[164]....
        /*06f8*/ 	.word	0x0000f4d0


	//   ....[165]....
        /*06fc*/ 	.word	0x0000f500


	//   ....[166]....
        /*0700*/ 	.word	0x0000f510


	//   ....[167]....
        /*0704*/ 	.word	0x0000f520


	//   ....[168]....
        /*0708*/ 	.word	0x0000faa0


	//   ....[169]....
        /*070c*/ 	.word	0x0000fbb0


	//   ....[170]....
        /*0710*/ 	.word	0x0000fbc0


	//   ....[171]....
        /*0714*/ 	.word	0x0000fbe0


	//   ....[172]....
        /*0718*/ 	.word	0x0000fbf0


	//   ....[173]....
        /*071c*/ 	.word	0x0000fc20


	//   ....[174]....
        /*0720*/ 	.word	0x0000fc40


	//   ....[175]....
        /*0724*/ 	.word	0x0000fc60


	//   ....[176]....
        /*0728*/ 	.word	0x0000fc70


	//   ....[177]....
        /*072c*/ 	.word	0x0000fca0


	//   ....[178]....
        /*0730*/ 	.word	0x0000fcc0


	//   ....[179]....
        /*0734*/ 	.word	0x0000fce0


	//   ....[180]....
        /*0738*/ 	.word	0x0000fcf0


	//   ....[181]....
        /*073c*/ 	.word	0x0000fd20


	//   ....[182]....
        /*0740*/ 	.word	0x0000fd40


	//   ....[183]....
        /*0744*/ 	.word	0x0000fd60


	//   ....[184]....
        /*0748*/ 	.word	0x0000fd70


	//   ....[185]....
        /*074c*/ 	.word	0x0000fda0


	//   ....[186]....
        /*0750*/ 	.word	0x0000fdc0


	//   ....[187]....
        /*0754*/ 	.word	0x0000fde0


	//   ....[188]....
        /*0758*/ 	.word	0x0000fdf0


	//   ....[189]....
        /*075c*/ 	.word	0x0000fe20


	//   ....[190]....
        /*0760*/ 	.word	0x0000fe40


	//   ....[191]....
        /*0764*/ 	.word	0x0000fe60


	//   ....[192]....
        /*0768*/ 	.word	0x0000fe70


	//   ....[193]....
        /*076c*/ 	.word	0x0000fea0


	//   ....[194]....
        /*0770*/ 	.word	0x0000fec0


	//   ....[195]....
        /*0774*/ 	.word	0x0000fee0


	//   ....[196]....
        /*0778*/ 	.word	0x00010480


	//   ....[197]....
        /*077c*/ 	.word	0x000104b0


	//   ....[198]....
        /*0780*/ 	.word	0x000104c0


	//   ....[199]....
        /*0784*/ 	.word	0x000104d0


	//   ....[200]....
        /*0788*/ 	.word	0x00010a60


	//   ....[201]....
        /*078c*/ 	.word	0x00010b70


	//   ....[202]....
        /*0790*/ 	.word	0x00010b90


	//   ....[203]....
        /*0794*/ 	.word	0x00010bc0


	//   ....[204]....
        /*0798*/ 	.word	0x00010bd0


	//   ....[205]....
        /*079c*/ 	.word	0x00010c00


	//   ....[206]....
        /*07a0*/ 	.word	0x00010c20


	//   ....[207]....
        /*07a4*/ 	.word	0x00010c40


	//   ....[208]....
        /*07a8*/ 	.word	0x00010c50


	//   ....[209]....
        /*07ac*/ 	.word	0x00010c80


	//   ....[210]....
        /*07b0*/ 	.word	0x00010ca0


	//   ....[211]....
        /*07b4*/ 	.word	0x00010cc0


	//   ....[212]....
        /*07b8*/ 	.word	0x00010cd0


	//   ....[213]....
        /*07bc*/ 	.word	0x00010d00


	//   ....[214]....
        /*07c0*/ 	.word	0x00010d20


	//   ....[215]....
        /*07c4*/ 	.word	0x00010d40


	//   ....[216]....
        /*07c8*/ 	.word	0x00010d50


	//   ....[217]....
        /*07cc*/ 	.word	0x00010d80


	//   ....[218]....
        /*07d0*/ 	.word	0x00010da0


	//   ....[219]....
        /*07d4*/ 	.word	0x00010dc0


	//   ....[220]....
        /*07d8*/ 	.word	0x00010dd0


	//   ....[221]....
        /*07dc*/ 	.word	0x00010e00


	//   ....[222]....
        /*07e0*/ 	.word	0x00010e20


	//   ....[223]....
        /*07e4*/ 	.word	0x00010e40


	//   ....[224]....
        /*07e8*/ 	.word	0x00010e50


	//   ....[225]....
        /*07ec*/ 	.word	0x00010e80


	//   ....[226]....
        /*07f0*/ 	.word	0x00010ea0


	//   ....[227]....
        /*07f4*/ 	.word	0x00010ec0


	//   ....[228]....
        /*07f8*/ 	.word	0x00011400


	//   ....[229]....
        /*07fc*/ 	.word	0x00011430


	//   ....[230]....
        /*0800*/ 	.word	0x00011440


	//   ....[231]....
        /*0804*/ 	.word	0x00011450


	//   ....[232]....
        /*0808*/ 	.word	0x00011a00


	//   ....[233]....
        /*080c*/ 	.word	0x00011a60


	//   ....[234]....
        /*0810*/ 	.word	0x00011b00


	//   ....[235]....
        /*0814*/ 	.word	0x00011b10


	//   ....[236]....
        /*0818*/ 	.word	0x00011b30


	//   ....[237]....
        /*081c*/ 	.word	0x00011b50


	//   ....[238]....
        /*0820*/ 	.word	0x00011b80


	//   ....[239]....
        /*0824*/ 	.word	0x00011b90


	//   ....[240]....
        /*0828*/ 	.word	0x00011bb0


	//   ....[241]....
        /*082c*/ 	.word	0x00011bd0


	//   ....[242]....
        /*0830*/ 	.word	0x00011c00


	//   ....[243]....
        /*0834*/ 	.word	0x00011c10


	//   ....[244]....
        /*0838*/ 	.word	0x00011c30


	//   ....[245]....
        /*083c*/ 	.word	0x00011c50


	//   ....[246]....
        /*0840*/ 	.word	0x00011c80


	//   ....[247]....
        /*0844*/ 	.word	0x00011c90


	//   ....[248]....
        /*0848*/ 	.word	0x00011cb0


	//   ....[249]....
        /*084c*/ 	.word	0x00011cd0


	//   ....[250]....
        /*0850*/ 	.word	0x00011d00


	//   ....[251]....
        /*0854*/ 	.word	0x00011d10


	//   ....[252]....
        /*0858*/ 	.word	0x00011d30


	//   ....[253]....
        /*085c*/ 	.word	0x00011d50


	//   ....[254]....
        /*0860*/ 	.word	0x00011d80


	//   ....[255]....
        /*0864*/ 	.word	0x00011d90


	//   ....[0]....
        /*0868*/ 	.word	0x00011db0


	//   ....[1]....
        /*086c*/ 	.word	0x00011dd0


	//   ....[2]....
        /*0870*/ 	.word	0x00011e00


	//   ....[3]....
        /*0874*/ 	.word	0x00011e10


	//   ....[4]....
        /*0878*/ 	.word	0x000123c0


	//   ....[5]....
        /*087c*/ 	.word	0x000123f0


	//   ....[6]....
        /*0880*/ 	.word	0x00012400


	//   ....[7]....
        /*0884*/ 	.word	0x00012410


	//   ....[8]....
        /*0888*/ 	.word	0x00013870


	//----- nvinfo : EIATTR_REG_RECONFIG
	.align		4
.L_57:
        /*088c*/ 	.byte	0x01, 0x54
	.zero		2


	//----- nvinfo : EIATTR_VRC_CTA_INIT_COUNT
	.align		4
        /*0890*/ 	.byte	0x02, 0x4a
	.zero		1
	.zero		1


	//----- nvinfo : EIATTR_SYSCALL_OFFSETS
	.align		4
        /*0894*/ 	.byte	0x04, 0x46
        /*0896*/ 	.short	(.L_59 - .L_58)


	//   ....[0]....
.L_58:
        /*0898*/ 	.word	0x00006b60


	//   ....[1]....
        /*089c*/ 	.word	0x00006c80


	//   ....[2]....
        /*08a0*/ 	.word	0x00007010


	//   ....[3]....
        /*08a4*/ 	.word	0x00007090


	//   ....[4]....
        /*08a8*/ 	.word	0x00007190


	//   ....[5]....
        /*08ac*/ 	.word	0x00007200


	//   ....[6]....
        /*08b0*/ 	.word	0x00007300


	//   ....[7]....
        /*08b4*/ 	.word	0x00007370


	//   ....[8]....
        /*08b8*/ 	.word	0x00007470


	//   ....[9]....
        /*08bc*/ 	.word	0x000074e0


	//   ....[10]....
        /*08c0*/ 	.word	0x000075e0


	//   ....[11]....
        /*08c4*/ 	.word	0x00007650


	//   ....[12]....
        /*08c8*/ 	.word	0x00007750


	//   ....[13]....
        /*08cc*/ 	.word	0x000077c0


	//   ....[14]....
        /*08d0*/ 	.word	0x000078c0


	//   ....[15]....
        /*08d4*/ 	.word	0x00007930


	//   ....[16]....
        /*08d8*/ 	.word	0x00007a30


	//   ....[17]....
        /*08dc*/ 	.word	0x00007aa0


	//   ....[18]....
        /*08e0*/ 	.word	0x00007ba0


	//   ....[19]....
        /*08e4*/ 	.word	0x00007c10


	//   ....[20]....
        /*08e8*/ 	.word	0x00007d10


	//   ....[21]....
        /*08ec*/ 	.word	0x00007d80


	//   ....[22]....
        /*08f0*/ 	.word	0x00007e80


	//   ....[23]....
        /*08f4*/ 	.word	0x00007ef0


	//   ....[24]....
        /*08f8*/ 	.word	0x00007ff0


	//   ....[25]....
        /*08fc*/ 	.word	0x00008060


	//   ....[26]....
        /*0900*/ 	.word	0x00008160


	//   ....[27]....
        /*0904*/ 	.word	0x000081d0


	//   ....[28]....
        /*0908*/ 	.word	0x000082d0


	//   ....[29]....
        /*090c*/ 	.word	0x00008340


	//   ....[30]....
        /*0910*/ 	.word	0x00008440


	//   ....[31]....
        /*0914*/ 	.word	0x000084b0


	//   ....[32]....
        /*0918*/ 	.word	0x000085b0


	//   ....[33]....
        /*091c*/ 	.word	0x00008620


	//   ....[34]....
        /*0920*/ 	.word	0x00008730


	//   ....[35]....
        /*0924*/ 	.word	0x000087a0


	//   ....[36]....
        /*0928*/ 	.word	0x000088a0


	//   ....[37]....
        /*092c*/ 	.word	0x00008910


	//   ....[38]....
        /*0930*/ 	.word	0x00008a10


	//   ....[39]....
        /*0934*/ 	.word	0x00008a80


	//   ....[40]....
        /*0938*/ 	.word	0x00008b80


	//   ....[41]....
        /*093c*/ 	.word	0x00008bf0


	//   ....[42]....
        /*0940*/ 	.word	0x00008cf0


	//   ....[43]....
        /*0944*/ 	.word	0x00008d60


	//   ....[44]....
        /*0948*/ 	.word	0x00008e60


	//   ....[45]....
        /*094c*/ 	.word	0x00008ed0


	//   ....[46]....
        /*0950*/ 	.word	0x00008fd0


	//   ....[47]....
        /*0954*/ 	.word	0x00009040


	//   ....[48]....
        /*0958*/ 	.word	0x00009140


	//   ....[49]....
        /*095c*/ 	.word	0x000091b0


	//   ....[50]....
        /*0960*/ 	.word	0x000092b0


	//   ....[51]....
        /*0964*/ 	.word	0x00009320


	//   ....[52]....
        /*0968*/ 	.word	0x00009420


	//   ....[53]....
        /*096c*/ 	.word	0x00009490


	//   ....[54]....
        /*0970*/ 	.word	0x00009590


	//   ....[55]....
        /*0974*/ 	.word	0x00009600


	//   ....[56]....
        /*0978*/ 	.word	0x00009700


	//   ....[57]....
        /*097c*/ 	.word	0x00009770


	//   ....[58]....
        /*0980*/ 	.word	0x00009870


	//   ....[59]....
        /*0984*/ 	.word	0x000098e0


	//   ....[60]....
        /*0988*/ 	.word	0x000099e0


	//   ....[61]....
        /*098c*/ 	.word	0x00009a50


	//   ....[62]....
        /*0990*/ 	.word	0x00009b50


	//   ....[63]....
        /*0994*/ 	.word	0x00009bc0


	//   ....[64]....
        /*0998*/ 	.word	0x00009cc0


	//   ....[65]....
        /*099c*/ 	.word	0x00009d30


	//   ....[66]....
        /*09a0*/ 	.word	0x0000a240


	//   ....[67]....
        /*09a4*/ 	.word	0x0000a370


	//----- nvinfo : EIATTR_MBARRIER_INSTR_OFFSETS
	.align		4
.L_59:
        /*09a8*/ 	.byte	0x04, 0x39
        /*09aa*/ 	.short	(.L_61 - .L_60)


	//   ....[0]....
.L_60:
        /*09ac*/ 	.word	0x00000590
        /*09b0*/ 	.word	0x000000ff
        /*09b4*/ 	.word	0x00000090
        /*09b8*/ 	.short	0x0100
        /*09ba*/ 	.byte	0x07
	.zero		1


	//   ....[1]....
        /*09bc*/ 	.word	0x000005a0
        /*09c0*/ 	.word	0x000000ff
        /*09c4*/ 	.word	0x000000a0
        /*09c8*/ 	.short	0x0100
        /*09ca*/ 	.byte	0x07
	.zero		1


	//   ....[2]....
        /*09cc*/ 	.word	0x000005b0
        /*09d0*/ 	.word	0x000000ff
        /*09d4*/ 	.word	0x00000098
        /*09d8*/ 	.short	0x0100
        /*09da*/ 	.byte	0x07
	.zero		1


	//   ....[3]....
        /*09dc*/ 	.word	0x000005c0
        /*09e0*/ 	.word	0x000000ff
        /*09e4*/ 	.word	0x000000a8
        /*09e8*/ 	.short	0x0100
        /*09ea*/ 	.byte	0x07
	.zero		1


	//   ....[4]....
        /*09ec*/ 	.word	0x000007c0
        /*09f0*/ 	.word	0x000000ff
        /*09f4*/ 	.word	0x000000b0
        /*09f8*/ 	.short	0x0100
        /*09fa*/ 	.byte	0x07
	.zero		1


	//   ....[5]....
        /*09fc*/ 	.word	0x000007d0
        /*0a00*/ 	.word	0x000000ff
        /*0a04*/ 	.word	0x000000c0
        /*0a08*/ 	.short	0x0100
        /*0a0a*/ 	.byte	0x07
	.zero		1


	//   ....[6]....
        /*0a0c*/ 	.word	0x000007e0
        /*0a10*/ 	.word	0x000000ff
        /*0a14*/ 	.word	0x000000b8
        /*0a18*/ 	.short	0x0100
        /*0a1a*/ 	.byte	0x07
	.zero		1


	//   ....[7]....
        /*0a1c*/ 	.word	0x000007f0
        /*0a20*/ 	.word	0x000000ff
        /*0a24*/ 	.word	0x000000c8
        /*0a28*/ 	.short	0x0100
        /*0a2a*/ 	.byte	0x07
	.zero		1


	//   ....[8]....
        /*0a2c*/ 	.word	0x00000a50
        /*0a30*/ 	.word	0x000000ff
        /*0a34*/ 	.word	0x00000000
        /*0a38*/ 	.short	0x0100
        /*0a3a*/ 	.byte	0x07
	.zero		1


	//   ....[9]....
        /*0a3c*/ 	.word	0x00000a60
        /*0a40*/ 	.word	0x000000ff
        /*0a44*/ 	.word	0x00000018
        /*0a48*/ 	.short	0x0100
        /*0a4a*/ 	.byte	0x07
	.zero		1


	//   ....[10]....
        /*0a4c*/ 	.word	0x00000a70
        /*0a50*/ 	.word	0x000000ff
        /*0a54*/ 	.word	0x00000008
        /*0a58*/ 	.short	0x0100
        /*0a5a*/ 	.byte	0x07
	.zero		1


	//   ....[11]....
        /*0a5c*/ 	.word	0x00000a80
        /*0a60*/ 	.word	0x000000ff
        /*0a64*/ 	.word	0x00000020
        /*0a68*/ 	.short	0x0100
        /*0a6a*/ 	.byte	0x07
	.zero		1


	//   ....[12]....
        /*0a6c*/ 	.word	0x00000a90
        /*0a70*/ 	.word	0x000000ff
        /*0a74*/ 	.word	0x00000010
        /*0a78*/ 	.short	0x0100
        /*0a7a*/ 	.byte	0x07
	.zero		1


	//   ....[13]....
        /*0a7c*/ 	.word	0x00000aa0
        /*0a80*/ 	.word	0x000000ff
        /*0a84*/ 	.word	0x00000028
        /*0a88*/ 	.short	0x0100
        /*0a8a*/ 	.byte	0x07
	.zero		1


	//   ....[14]....
        /*0a8c*/ 	.word	0x00000bd0
        /*0a90*/ 	.word	0x000000ff
        /*0a94*/ 	.word	0x00000030
        /*0a98*/ 	.short	0x0100
        /*0a9a*/ 	.byte	0x07
	.zero		1


	//   ....[15]....
        /*0a9c*/ 	.word	0x00000be0
        /*0aa0*/ 	.word	0x000000ff
        /*0aa4*/ 	.word	0x00000048
        /*0aa8*/ 	.short	0x0100
        /*0aaa*/ 	.byte	0x07
	.zero		1


	//   ....[16]....
        /*0aac*/ 	.word	0x00000bf0
        /*0ab0*/ 	.word	0x000000ff
        /*0ab4*/ 	.word	0x00000038
        /*0ab8*/ 	.short	0x0100
        /*0aba*/ 	.byte	0x07
	.zero		1


	//   ....[17]....
        /*0abc*/ 	.word	0x00000c00
        /*0ac0*/ 	.word	0x000000ff
        /*0ac4*/ 	.word	0x00000050
        /*0ac8*/ 	.short	0x0100
        /*0aca*/ 	.byte	0x07
	.zero		1


	//   ....[18]....
        /*0acc*/ 	.word	0x00000c10
        /*0ad0*/ 	.word	0x000000ff
        /*0ad4*/ 	.word	0x00000040
        /*0ad8*/ 	.short	0x0100
        /*0ada*/ 	.byte	0x07
	.zero		1


	//   ....[19]....
        /*0adc*/ 	.word	0x00000c20
        /*0ae0*/ 	.word	0x000000ff
        /*0ae4*/ 	.word	0x00000058
        /*0ae8*/ 	.short	0x0100
        /*0aea*/ 	.byte	0x07
	.zero		1


	//   ....[20]....
        /*0aec*/ 	.word	0x00000d50
        /*0af0*/ 	.word	0x000000ff
        /*0af4*/ 	.word	0x00000060
        /*0af8*/ 	.short	0x0100
        /*0afa*/ 	.byte	0x07
	.zero		1


	//   ....[21]....
        /*0afc*/ 	.word	0x00000d60
        /*0b00*/ 	.word	0x000000ff
        /*0b04*/ 	.word	0x00000070
        /*0b08*/ 	.short	0x0100
        /*0b0a*/ 	.byte	0x07
	.zero		1


	//   ....[22]....
        /*0b0c*/ 	.word	0x00000d70
        /*0b10*/ 	.word	0x000000ff
        /*0b14*/ 	.word	0x00000068
        /*0b18*/ 	.short	0x0100
        /*0b1a*/ 	.byte	0x07
	.zero		1


	//   ....[23]....
        /*0b1c*/ 	.word	0x00000d80
        /*0b20*/ 	.word	0x000000ff
        /*0b24*/ 	.word	0x00000078
        /*0b28*/ 	.short	0x0100
        /*0b2a*/ 	.byte	0x07
	.zero		1


	//   ....[24]....
        /*0b2c*/ 	.word	0x00000e80
        /*0b30*/ 	.word	0x000000ff
        /*0b34*/ 	.word	0x00000080
        /*0b38*/ 	.short	0x0100
        /*0b3a*/ 	.byte	0x06
	.zero		1


	//   ....[25]....
        /*0b3c*/ 	.word	0x00000e90
        /*0b40*/ 	.word	0x000000ff
        /*0b44*/ 	.word	0x00000088
        /*0b48*/ 	.short	0x0100
        /*0b4a*/ 	.byte	0x06
	.zero		1


	//   ....[26]....
        /*0b4c*/ 	.word	0x00001100
        /*0b50*/ 	.word	0x00000003
        /*0b54*/ 	.word	0x000000b0
        /*0b58*/ 	.short	0x010a
        /*0b5a*/ 	.byte	0xff
	.zero		1


	//   ....[27]....
        /*0b5c*/ 	.word	0x00001170
        /*0b60*/ 	.word	0x00000003
        /*0b64*/ 	.word	0x00000000
        /*0b68*/ 	.short	0x0101
        /*0b6a*/ 	.byte	0xff
	.zero		1


	//   ....[28]....
        /*0b6c*/ 	.word	0x000011e0
        /*0b70*/ 	.word	0x000000ff
        /*0b74*/ 	.word	0x000000a0
        /*0b78*/ 	.short	0x010a
        /*0b7a*/ 	.byte	0x05
	.zero		1


	//   ....[29]....
        /*0b7c*/ 	.word	0x000012f0
        /*0b80*/ 	.word	0x00000003
        /*0b84*/ 	.word	0x00000090
        /*0b88*/ 	.short	0x010a
        /*0b8a*/ 	.byte	0xff
	.zero		1


	//   ....[30]....
        /*0b8c*/ 	.word	0x00001400
        /*0b90*/ 	.word	0x00000003
        /*0b94*/ 	.word	0x00000000
        /*0b98*/ 	.short	0x0101
        /*0b9a*/ 	.byte	0xff
	.zero		1


	//   ....[31]....
        /*0b9c*/ 	.word	0x000014b0
        /*0ba0*/ 	.word	0x000000ff
        /*0ba4*/ 	.word	0x000000a0
        /*0ba8*/ 	.short	0x0106
        /*0baa*/ 	.byte	0x04
	.zero		1


	//   ....[32]....
        /*0bac*/ 	.word	0x000014d0
        /*0bb0*/ 	.word	0x000000ff
        /*0bb4*/ 	.word	0x000000a0
        /*0bb8*/ 	.short	0x010a
        /*0bba*/ 	.byte	0x04
	.zero		1


	//   ....[33]....
        /*0bbc*/ 	.word	0x00001580
        /*0bc0*/ 	.word	0x000000ff
        /*0bc4*/ 	.word	0x000000a0
        /*0bc8*/ 	.short	0x0106
        /*0bca*/ 	.byte	0x04
	.zero		1


	//   ....[34]....
        /*0bcc*/ 	.word	0x000015b0
        /*0bd0*/ 	.word	0x00000002
        /*0bd4*/ 	.word	0x000000a0
        /*0bd8*/ 	.short	0x010a
        /*0bda*/ 	.byte	0xff
	.zero		1


	//   ....[35]....
        /*0bdc*/ 	.word	0x000015f0
        /*0be0*/ 	.word	0x00000002
        /*0be4*/ 	.word	0x000000a0
        /*0be8*/ 	.short	0x010a
        /*0bea*/ 	.byte	0xff
	.zero		1


	//   ....[36]....
        /*0bec*/ 	.word	0x00001be0
        /*0bf0*/ 	.word	0x00000002
        /*0bf4*/ 	.word	0x000000c0
        /*0bf8*/ 	.short	0x010a
        /*0bfa*/ 	.byte	0xff
	.zero		1


	//   ....[37]....
        /*0bfc*/ 	.word	0x00001c30
        /*0c00*/ 	.word	0x00000002
        /*0c04*/ 	.word	0x000000b0
        /*0c08*/ 	.short	0x0101
        /*0c0a*/ 	.byte	0xff
	.zero		1


	//   ....[38]....
        /*0c0c*/ 	.word	0x00001d30
        /*0c10*/ 	.word	0x000000ff
        /*0c14*/ 	.word	0x00000018
        /*0c18*/ 	.short	0x010a
        /*0c1a*/ 	.byte	0x21
	.zero		1


	//   ....[39]....
        /*0c1c*/ 	.word	0x000021d0
        /*0c20*/ 	.word	0x00000002
        /*0c24*/ 	.word	0x00000080
        /*0c28*/ 	.short	0x0101
        /*0c2a*/ 	.byte	0x04
	.zero		1


	//   ....[40]....
        /*0c2c*/ 	.word	0x00002220
        /*0c30*/ 	.word	0x0000000a
        /*0c34*/ 	.word	0x00000090
        /*0c38*/ 	.short	0x010a
        /*0c3a*/ 	.byte	0xff
	.zero		1


	//   ....[41]....
        /*0c3c*/ 	.word	0x00002380
        /*0c40*/ 	.word	0x00000002
        /*0c44*/ 	.word	0x00000000
        /*0c48*/ 	.short	0x0101
        /*0c4a*/ 	.byte	0xff
	.zero		1


	//   ....[42]....
        /*0c4c*/ 	.word	0x00002900
        /*0c50*/ 	.word	0x00000003
        /*0c54*/ 	.word	0x00000000
        /*0c58*/ 	.short	0x010a
        /*0c5a*/ 	.byte	0xff
	.zero		1


	//   ....[43]....
        /*0c5c*/ 	.word	0x000029d0
        /*0c60*/ 	.word	0x00000002
        /*0c64*/ 	.word	0x00000000
        /*0c68*/ 	.short	0x010a
        /*0c6a*/ 	.byte	0xff
	.zero		1


	//   ....[44]....
        /*0c6c*/ 	.word	0x00002a50
        /*0c70*/ 	.word	0x00000006
        /*0c74*/ 	.word	0x00000000
        /*0c78*/ 	.short	0x010a
        /*0c7a*/ 	.byte	0xff
	.zero		1


	//   ....[45]....
        /*0c7c*/ 	.word	0x00003090
        /*0c80*/ 	.word	0x00000004
        /*0c84*/ 	.word	0x00000080
        /*0c88*/ 	.short	0x010a
        /*0c8a*/ 	.byte	0xff
	.zero		1


	//   ....[46]....
        /*0c8c*/ 	.word	0x00003530
        /*0c90*/ 	.word	0x0000001c
        /*0c94*/ 	.word	0x00000070
        /*0c98*/ 	.short	0x010a
        /*0c9a*/ 	.byte	0xff
	.zero		1


	//   ....[47]....
        /*0c9c*/ 	.word	0x00003660
        /*0ca0*/ 	.word	0x0000001c
        /*0ca4*/ 	.word	0x00000060
        /*0ca8*/ 	.short	0x010b
        /*0caa*/ 	.byte	0xff
	.zero		1


	//   ....[48]....
        /*0cac*/ 	.word	0x000036f0
        /*0cb0*/ 	.word	0x0000000c
        /*0cb4*/ 	.word	0x00000000
        /*0cb8*/ 	.short	0x0101
        /*0cba*/ 	.byte	0xff
	.zero		1


	//   ....[49]....
        /*0cbc*/ 	.word	0x00003720
        /*0cc0*/ 	.word	0x0000001c
        /*0cc4*/ 	.word	0x00000078
        /*0cc8*/ 	.short	0x010a
        /*0cca*/ 	.byte	0xff
	.zero		1


	//   ....[50]....
        /*0ccc*/ 	.word	0x00003860
        /*0cd0*/ 	.word	0x0000001c
        /*0cd4*/ 	.word	0x00000068
        /*0cd8*/ 	.short	0x010b
        /*0cda*/ 	.byte	0xff
	.zero		1


	//   ....[51]....
        /*0cdc*/ 	.word	0x00003900
        /*0ce0*/ 	.word	0x0000000a
        /*0ce4*/ 	.word	0x00000000
        /*0ce8*/ 	.short	0x0101
        /*0cea*/ 	.byte	0xff
	.zero		1


	//   ....[52]....
        /*0cec*/ 	.word	0x00003940
        /*0cf0*/ 	.word	0x0000001c
        /*0cf4*/ 	.word	0x00000070
        /*0cf8*/ 	.short	0x010a
        /*0cfa*/ 	.byte	0xff
	.zero		1


	//   ....[53]....
        /*0cfc*/ 	.word	0x00003a70
        /*0d00*/ 	.word	0x0000001c
        /*0d04*/ 	.word	0x00000060
        /*0d08*/ 	.short	0x010b
        /*0d0a*/ 	.byte	0xff
	.zero		1


	//   ....[54]....
        /*0d0c*/ 	.word	0x00003ad0
        /*0d10*/ 	.word	0x0000000c
        /*0d14*/ 	.word	0x00000000
        /*0d18*/ 	.short	0x0101
        /*0d1a*/ 	.byte	0xff
	.zero		1


	//   ....[55]....
        /*0d1c*/ 	.word	0x00003b00
        /*0d20*/ 	.word	0x0000001c
        /*0d24*/ 	.word	0x00000078
        /*0d28*/ 	.short	0x010a
        /*0d2a*/ 	.byte	0xff
	.zero		1


	//   ....[56]....
        /*0d2c*/ 	.word	0x00003c40
        /*0d30*/ 	.word	0x0000001c
        /*0d34*/ 	.word	0x00000068
        /*0d38*/ 	.short	0x010b
        /*0d3a*/ 	.byte	0xff
	.zero		1


	//   ....[57]....
        /*0d3c*/ 	.word	0x00003ca0
        /*0d40*/ 	.word	0x0000000a
        /*0d44*/ 	.word	0x00000000
        /*0d48*/ 	.short	0x0101
        /*0d4a*/ 	.byte	0xff
	.zero		1


	//   ....[58]....
        /*0d4c*/ 	.word	0x00003ce0
        /*0d50*/ 	.word	0x0000001c
        /*0d54*/ 	.word	0x00000070
        /*0d58*/ 	.short	0x010a
        /*0d5a*/ 	.byte	0xff
	.zero		1


	//   ....[59]....
        /*0d5c*/ 	.word	0x00003e10
        /*0d60*/ 	.word	0x0000001c
        /*0d64*/ 	.word	0x00000060
        /*0d68*/ 	.short	0x010b
        /*0d6a*/ 	.byte	0xff
	.zero		1


	//   ....[60]....
        /*0d6c*/ 	.word	0x00003e70
        /*0d70*/ 	.word	0x0000000c
        /*0d74*/ 	.word	0x00000000
        /*0d78*/ 	.short	0x0101
        /*0d7a*/ 	.byte	0xff
	.zero		1


	//   ....[61]....
        /*0d7c*/ 	.word	0x00003ea0
        /*0d80*/ 	.word	0x0000001c
        /*0d84*/ 	.word	0x00000078
        /*0d88*/ 	.short	0x010a
        /*0d8a*/ 	.byte	0xff
	.zero		1


	//   ....[62]....
        /*0d8c*/ 	.word	0x00003fe0
        /*0d90*/ 	.word	0x0000001c
        /*0d94*/ 	.word	0x00000068
        /*0d98*/ 	.short	0x010b
        /*0d9a*/ 	.byte	0xff
	.zero		1


	//   ....[63]....
        /*0d9c*/ 	.word	0x00004040
        /*0da0*/ 	.word	0x0000000a
        /*0da4*/ 	.word	0x00000000
        /*0da8*/ 	.short	0x0101
        /*0daa*/ 	.byte	0xff
	.zero		1


	//   ....[64]....
        /*0dac*/ 	.word	0x00004080
        /*0db0*/ 	.word	0x0000001c
        /*0db4*/ 	.word	0x00000070
        /*0db8*/ 	.short	0x010a
        /*0dba*/ 	.byte	0xff
	.zero		1


	//   ....[65]....
        /*0dbc*/ 	.word	0x000041b0
        /*0dc0*/ 	.word	0x0000001c
        /*0dc4*/ 	.word	0x00000060
        /*0dc8*/ 	.short	0x010b
        /*0dca*/ 	.byte	0xff
	.zero		1


	//   ....[66]....
        /*0dcc*/ 	.word	0x00004210
        /*0dd0*/ 	.word	0x0000000c
        /*0dd4*/ 	.word	0x00000000
        /*0dd8*/ 	.short	0x0101
        /*0dda*/ 	.byte	0xff
	.zero		1


	//   ....[67]....
        /*0ddc*/ 	.word	0x00004240
        /*0de0*/ 	.word	0x0000001c
        /*0de4*/ 	.word	0x00000078
        /*0de8*/ 	.short	0x010a
        /*0dea*/ 	.byte	0xff
	.zero		1


	//   ....[68]....
        /*0dec*/ 	.word	0x00004380
        /*0df0*/ 	.word	0x0000001c
        /*0df4*/ 	.word	0x00000068
        /*0df8*/ 	.short	0x010b
        /*0dfa*/ 	.byte	0xff
	.zero		1


	//   ....[69]....
        /*0dfc*/ 	.word	0x000043e0
        /*0e00*/ 	.word	0x0000000a
        /*0e04*/ 	.word	0x00000000
        /*0e08*/ 	.short	0x0101
        /*0e0a*/ 	.byte	0xff
	.zero		1


	//   ....[70]....
        /*0e0c*/ 	.word	0x00004430
        /*0e10*/ 	.word	0x00000000
        /*0e14*/ 	.word	0x00000090
        /*0e18*/ 	.short	0x010a
        /*0e1a*/ 	.byte	0xff
	.zero		1


	//   ....[71]....
        /*0e1c*/ 	.word	0x00004500
        /*0e20*/ 	.word	0x00000000
        /*0e24*/ 	.word	0x00000000
        /*0e28*/ 	.short	0x0101
        /*0e2a*/ 	.byte	0xff
	.zero		1


	//   ....[72]....
        /*0e2c*/ 	.word	0x00004a80
        /*0e30*/ 	.word	0x0000001c
        /*0e34*/ 	.word	0x00000070
        /*0e38*/ 	.short	0x010a
        /*0e3a*/ 	.byte	0xff
	.zero		1


	//   ....[73]....
        /*0e3c*/ 	.word	0x00004ae0
        /*0e40*/ 	.word	0x0000001c
        /*0e44*/ 	.word	0x00000078
        /*0e48*/ 	.short	0x010a
        /*0e4a*/ 	.byte	0xff
	.zero		1


	//   ....[74]....
        /*0e4c*/ 	.word	0x00005140
        /*0e50*/ 	.word	0x00000002
        /*0e54*/ 	.word	0x000000c0
        /*0e58*/ 	.short	0x010a
        /*0e5a*/ 	.byte	0xff
	.zero		1


	//   ....[75]....
        /*0e5c*/ 	.word	0x000051a0
        /*0e60*/ 	.word	0x00000002
        /*0e64*/ 	.word	0x000000b0
        /*0e68*/ 	.short	0x0101
        /*0e6a*/ 	.byte	0xff
	.zero		1


	//   ....[76]....
        /*0e6c*/ 	.word	0x00005280
        /*0e70*/ 	.word	0x00000003
        /*0e74*/ 	.word	0x00000048
        /*0e78*/ 	.short	0x010a
        /*0e7a*/ 	.byte	0xff
	.zero		1


	//   ....[77]....
        /*0e7c*/ 	.word	0x000055a0
        /*0e80*/ 	.word	0x0000000b
        /*0e84*/ 	.word	0x00000080
        /*0e88*/ 	.short	0x0101
        /*0e8a*/ 	.byte	0xff
	.zero		1


	//   ....[78]....
        /*0e8c*/ 	.word	0x000055d0
        /*0e90*/ 	.word	0x00000002
        /*0e94*/ 	.word	0x00000090
        /*0e98*/ 	.short	0x010a
        /*0e9a*/ 	.byte	0xff
	.zero		1


	//   ....[79]....
        /*0e9c*/ 	.word	0x00005710
        /*0ea0*/ 	.word	0x00000002
        /*0ea4*/ 	.word	0x00000000
        /*0ea8*/ 	.short	0x0101
        /*0eaa*/ 	.byte	0xff
	.zero		1


	//   ....[80]....
        /*0eac*/ 	.word	0x00005d10
        /*0eb0*/ 	.word	0x00000000
        /*0eb4*/ 	.word	0x00000000
        /*0eb8*/ 	.short	0x010a
        /*0eba*/ 	.byte	0xff
	.zero		1


	//   ....[81]....
        /*0ebc*/ 	.word	0x00005d80
        /*0ec0*/ 	.word	0x00000004
        /*0ec4*/ 	.word	0x00000000
        /*0ec8*/ 	.short	0x010a
        /*0eca*/ 	.byte	0xff
	.zero		1


	//   ....[82]....
        /*0ecc*/ 	.word	0x00005e10
        /*0ed0*/ 	.word	0x00000000
        /*0ed4*/ 	.word	0x00000000
        /*0ed8*/ 	.short	0x010a
        /*0eda*/ 	.byte	0xff
	.zero		1


	//   ....[83]....
        /*0edc*/ 	.word	0x00006de0
        /*0ee0*/ 	.word	0x00000000
        /*0ee4*/ 	.word	0x00000000
        /*0ee8*/ 	.short	0x010a
        /*0eea*/ 	.byte	0xff
	.zero		1


	//   ....[84]....
        /*0eec*/ 	.word	0x00006e40
        /*0ef0*/ 	.word	0x00000000
        /*0ef4*/ 	.word	0x00000000
        /*0ef8*/ 	.short	0x010a
        /*0efa*/ 	.byte	0xff
	.zero		1


	//   ....[85]....
        /*0efc*/ 	.word	0x00006eb0
        /*0f00*/ 	.word	0x00000000
        /*0f04*/ 	.word	0x00000030
        /*0f08*/ 	.short	0x010a
        /*0f0a*/ 	.byte	0xff
	.zero		1


	//   ....[86]....
        /*0f0c*/ 	.word	0x00006ef0
        /*0f10*/ 	.word	0x00000000
        /*0f14*/ 	.word	0x00000030
        /*0f18*/ 	.short	0x010a
        /*0f1a*/ 	.byte	0xff
	.zero		1


	//   ....[87]....
        /*0f1c*/ 	.word	0x00009de0
        /*0f20*/ 	.word	0x00000000
        /*0f24*/ 	.word	0x00000000
        /*0f28*/ 	.short	0x0101
        /*0f2a*/ 	.byte	0xff
	.zero		1


	//   ....[88]....
        /*0f2c*/ 	.word	0x00009ea0
        /*0f30*/ 	.word	0x00000000
        /*0f34*/ 	.word	0x00000000
        /*0f38*/ 	.short	0x0101
        /*0f3a*/ 	.byte	0xff
	.zero		1


	//   ....[89]....
        /*0f3c*/ 	.word	0x0000aa70
        /*0f40*/ 	.word	0x00000008
        /*0f44*/ 	.word	0x00000060
        /*0f48*/ 	.short	0x010a
        /*0f4a*/ 	.byte	0xff
	.zero		1


	//   ....[90]....
        /*0f4c*/ 	.word	0x0000abb0
        /*0f50*/ 	.word	0x00000015
        /*0f54*/ 	.word	0x00000000
        /*0f58*/ 	.short	0x0101
        /*0f5a*/ 	.byte	0xff
	.zero		1


	//   ....[91]....
        /*0f5c*/ 	.word	0x0000ba30
        /*0f60*/ 	.word	0x00000037
        /*0f64*/ 	.word	0x00000060
        /*0f68*/ 	.short	0x010a
        /*0f6a*/ 	.byte	0xff
	.zero		1


	//   ....[92]....
        /*0f6c*/ 	.word	0x0000bb90
        /*0f70*/ 	.word	0x00000000
        /*0f74*/ 	.word	0x00000000
        /*0f78*/ 	.short	0x0101
        /*0f7a*/ 	.byte	0xff
	.zero		1


	//   ....[93]....
        /*0f7c*/ 	.word	0x0000c9b0
        /*0f80*/ 	.word	0x00000037
        /*0f84*/ 	.word	0x00000060
        /*0f88*/ 	.short	0x010a
        /*0f8a*/ 	.byte	0xff
	.zero		1


	//   ....[94]....
        /*0f8c*/ 	.word	0x0000cb10
        /*0f90*/ 	.word	0x00000000
        /*0f94*/ 	.word	0x00000000
        /*0f98*/ 	.short	0x0101
        /*0f9a*/ 	.byte	0xff
	.zero		1


	//   ....[95]....
        /*0f9c*/ 	.word	0x0000d920
        /*0fa0*/ 	.word	0x00000036
        /*0fa4*/ 	.word	0x00000060
        /*0fa8*/ 	.short	0x010a
        /*0faa*/ 	.byte	0xff
	.zero		1


	//   ....[96]....
        /*0fac*/ 	.word	0x0000da90
        /*0fb0*/ 	.word	0x00000000
        /*0fb4*/ 	.word	0x00000000
        /*0fb8*/ 	.short	0x0101
        /*0fba*/ 	.byte	0xff
	.zero		1


	//   ....[97]....
        /*0fbc*/ 	.word	0x0000e8f0
        /*0fc0*/ 	.word	0x00000037
        /*0fc4*/ 	.word	0x00000060
        /*0fc8*/ 	.short	0x010a
        /*0fca*/ 	.byte	0xff
	.zero		1


	//   ....[98]....
        /*0fcc*/ 	.word	0x0000ea50
        /*0fd0*/ 	.word	0x00000000
        /*0fd4*/ 	.word	0x00000000
        /*0fd8*/ 	.short	0x0101
        /*0fda*/ 	.byte	0xff
	.zero		1


	//   ....[99]....
        /*0fdc*/ 	.word	0x0000f860
        /*0fe0*/ 	.word	0x00000037
        /*0fe4*/ 	.word	0x00000060
        /*0fe8*/ 	.short	0x010a
        /*0fea*/ 	.byte	0xff
	.zero		1


	//   ....[100]....
        /*0fec*/ 	.word	0x0000f9c0
        /*0ff0*/ 	.word	0x00000000
        /*0ff4*/ 	.word	0x00000000
        /*0ff8*/ 	.short	0x0101
        /*0ffa*/ 	.byte	0xff
	.zero		1


	//   ....[101]....
        /*0ffc*/ 	.word	0x00010820
        /*1000*/ 	.word	0x00000035
        /*1004*/ 	.word	0x00000060
        /*1008*/ 	.short	0x010a
        /*100a*/ 	.byte	0xff
	.zero		1


	//   ....[102]....
        /*100c*/ 	.word	0x00010980
        /*1010*/ 	.word	0x00000000
        /*1014*/ 	.word	0x00000000
        /*1018*/ 	.short	0x0101
        /*101a*/ 	.byte	0xff
	.zero		1


	//   ....[103]....
        /*101c*/ 	.word	0x00011790
        /*1020*/ 	.word	0x00000035
        /*1024*/ 	.word	0x00000060
        /*1028*/ 	.short	0x010a
        /*102a*/ 	.byte	0xff
	.zero		1


	//   ....[104]....
        /*102c*/ 	.word	0x000118f0
        /*1030*/ 	.word	0x00000000
        /*1034*/ 	.word	0x00000000
        /*1038*/ 	.short	0x0101
        /*103a*/ 	.byte	0xff
	.zero		1


	//   ....[105]....
        /*103c*/ 	.word	0x000126d0
        /*1040*/ 	.word	0x000000ff
        /*1044*/ 	.word	0x00000090
        /*1048*/ 	.short	0x010a
        /*104a*/ 	.byte	0x05
	.zero		1


	//   ....[106]....
        /*104c*/ 	.word	0x000127a0
        /*1050*/ 	.word	0x000000ff
        /*1054*/ 	.word	0x00000000
        /*1058*/ 	.short	0x0101
        /*105a*/ 	.byte	0x04
	.zero		1


	//   ....[107]....
        /*105c*/ 	.word	0x00012d30
        /*1060*/ 	.word	0x00000003
        /*1064*/ 	.word	0x000000b0
        /*1068*/ 	.short	0x010a
        /*106a*/ 	.byte	0xff
	.zero		1


	//   ....[108]....
        /*106c*/ 	.word	0x00012d90
        /*1070*/ 	.word	0x00000003
        /*1074*/ 	.word	0x000000a0
        /*1078*/ 	.short	0x010a
        /*107a*/ 	.byte	0xff
	.zero		1


	//   ....[109]....
        /*107c*/ 	.word	0x00012de0
        /*1080*/ 	.word	0x00000003
        /*1084*/ 	.word	0x00000090
        /*1088*/ 	.short	0x010a
        /*108a*/ 	.byte	0xff
	.zero		1


	//   ....[110]....
        /*108c*/ 	.word	0x00012e40
        /*1090*/ 	.word	0x00000002
        /*1094*/ 	.word	0x000000a0
        /*1098*/ 	.short	0x010a
        /*109a*/ 	.byte	0xff
	.zero		1


	//   ....[111]....
        /*109c*/ 	.word	0x00012e90
        /*10a0*/ 	.word	0x00000002
        /*10a4*/ 	.word	0x000000c0
        /*10a8*/ 	.short	0x010a
        /*10aa*/ 	.byte	0xff
	.zero		1


	//   ....[112]....
        /*10ac*/ 	.word	0x00012ef0
        /*10b0*/ 	.word	0x00000002
        /*10b4*/ 	.word	0x00000018
        /*10b8*/ 	.short	0x010a
        /*10ba*/ 	.byte	0xff
	.zero		1


	//   ....[113]....
        /*10bc*/ 	.word	0x00012f40
        /*10c0*/ 	.word	0x0000000a
        /*10c4*/ 	.word	0x00000090
        /*10c8*/ 	.short	0x010a
        /*10ca*/ 	.byte	0xff
	.zero		1


	//   ....[114]....
        /*10cc*/ 	.word	0x00012f90
        /*10d0*/ 	.word	0x00000003
        /*10d4*/ 	.word	0x00000000
        /*10d8*/ 	.short	0x010a
        /*10da*/ 	.byte	0xff
	.zero		1


	//   ....[115]....
        /*10dc*/ 	.word	0x00012fe0
        /*10e0*/ 	.word	0x00000002
        /*10e4*/ 	.word	0x00000000
        /*10e8*/ 	.short	0x010a
        /*10ea*/ 	.byte	0xff
	.zero		1


	//   ....[116]....
        /*10ec*/ 	.word	0x00013030
        /*10f0*/ 	.word	0x00000006
        /*10f4*/ 	.word	0x00000000
        /*10f8*/ 	.short	0x010a
        /*10fa*/ 	.byte	0xff
	.zero		1


	//   ....[117]....
        /*10fc*/ 	.word	0x00013080
        /*1100*/ 	.word	0x00000000
        /*1104*/ 	.word	0x00000000
        /*1108*/ 	.short	0x010a
        /*110a*/ 	.byte	0xff
	.zero		1


	//   ....[118]....
        /*110c*/ 	.word	0x00013150
        /*1110*/ 	.word	0x0000001c
        /*1114*/ 	.word	0x00000070
        /*1118*/ 	.short	0x010a
        /*111a*/ 	.byte	0xff
	.zero		1


	//   ....[119]....
        /*111c*/ 	.word	0x000131a0
        /*1120*/ 	.word	0x0000001c
        /*1124*/ 	.word	0x00000078
        /*1128*/ 	.short	0x010a
        /*112a*/ 	.byte	0xff
	.zero		1


	//   ....[120]....
        /*112c*/ 	.word	0x000131f0
        /*1130*/ 	.word	0x0000001c
        /*1134*/ 	.word	0x00000070
        /*1138*/ 	.short	0x010a
        /*113a*/ 	.byte	0xff
	.zero		1


	//   ....[121]....
        /*113c*/ 	.word	0x00013240
        /*1140*/ 	.word	0x0000001c
        /*1144*/ 	.word	0x00000078
        /*1148*/ 	.short	0x010a
        /*114a*/ 	.byte	0xff
	.zero		1


	//   ....[122]....
        /*114c*/ 	.word	0x00013290
        /*1150*/ 	.word	0x0000001c
        /*1154*/ 	.word	0x00000070
        /*1158*/ 	.short	0x010a
        /*115a*/ 	.byte	0xff
	.zero		1


	//   ....[123]....
        /*115c*/ 	.word	0x000132e0
        /*1160*/ 	.word	0x0000001c
        /*1164*/ 	.word	0x00000078
        /*1168*/ 	.short	0x010a
        /*116a*/ 	.byte	0xff
	.zero		1


	//   ....[124]....
        /*116c*/ 	.word	0x00013330
        /*1170*/ 	.word	0x0000001c
        /*1174*/ 	.word	0x00000070
        /*1178*/ 	.short	0x010a
        /*117a*/ 	.byte	0xff
	.zero		1


	//   ....[125]....
        /*117c*/ 	.word	0x00013380
        /*1180*/ 	.word	0x0000001c
        /*1184*/ 	.word	0x00000078
        /*1188*/ 	.short	0x010a
        /*118a*/ 	.byte	0xff
	.zero		1


	//   ....[126]....
        /*118c*/ 	.word	0x000133d0
        /*1190*/ 	.word	0x00000000
        /*1194*/ 	.word	0x00000090
        /*1198*/ 	.short	0x010a
        /*119a*/ 	.byte	0xff
	.zero		1


	//   ....[127]....
        /*119c*/ 	.word	0x000134a0
        /*11a0*/ 	.word	0x0000001c
        /*11a4*/ 	.word	0x00000070
        /*11a8*/ 	.short	0x010a
        /*11aa*/ 	.byte	0xff
	.zero		1


	//   ....[128]....
        /*11ac*/ 	.word	0x000134f0
        /*11b0*/ 	.word	0x00000002
        /*11b4*/ 	.word	0x000000c0
        /*11b8*/ 	.short	0x010a
        /*11ba*/ 	.byte	0xff
	.zero		1


	//   ....[129]....
        /*11bc*/ 	.word	0x00013540
        /*11c0*/ 	.word	0x00000003
        /*11c4*/ 	.word	0x00000048
        /*11c8*/ 	.short	0x010a
        /*11ca*/ 	.byte	0xff
	.zero		1


	//   ....[130]....
        /*11cc*/ 	.word	0x00013610
        /*11d0*/ 	.word	0x00000002
        /*11d4*/ 	.word	0x00000090
        /*11d8*/ 	.short	0x010a
        /*11da*/ 	.byte	0xff
	.zero		1


	//   ....[131]....
        /*11dc*/ 	.word	0x000136e0
        /*11e0*/ 	.word	0x00000000
        /*11e4*/ 	.word	0x00000000
        /*11e8*/ 	.short	0x010a
        /*11ea*/ 	.byte	0xff
	.zero		1


	//   ....[132]....
        /*11ec*/ 	.word	0x00013730
        /*11f0*/ 	.word	0x00000004
        /*11f4*/ 	.word	0x00000000
        /*11f8*/ 	.short	0x010a
        /*11fa*/ 	.byte	0xff
	.zero		1


	//   ....[133]....
        /*11fc*/ 	.word	0x00013780
        /*1200*/ 	.word	0x00000000
        /*1204*/ 	.word	0x00000000
        /*1208*/ 	.short	0x010a
        /*120a*/ 	.byte	0xff
	.zero		1


	//   ....[134]....
        /*120c*/ 	.word	0x000137d0
        /*1210*/ 	.word	0x00000000
        /*1214*/ 	.word	0x00000030
        /*1218*/ 	.short	0x010a
        /*121a*/ 	.byte	0xff
	.zero		1


	//   ....[135]....
        /*121c*/ 	.word	0x000138a0
        /*1220*/ 	.word	0x00000008
        /*1224*/ 	.word	0x00000060
        /*1228*/ 	.short	0x010a
        /*122a*/ 	.byte	0xff
	.zero		1


	//   ....[136]....
        /*122c*/ 	.word	0x000138f0
        /*1230*/ 	.word	0x00000037
        /*1234*/ 	.word	0x00000060
        /*1238*/ 	.short	0x010a
        /*123a*/ 	.byte	0xff
	.zero		1


	//   ....[137]....
        /*123c*/ 	.word	0x00013940
        /*1240*/ 	.word	0x00000037
        /*1244*/ 	.word	0x00000060
        /*1248*/ 	.short	0x010a
        /*124a*/ 	.byte	0xff
	.zero		1


	//   ....[138]....
        /*124c*/ 	.word	0x00013990
        /*1250*/ 	.word	0x00000036
        /*1254*/ 	.word	0x00000060
        /*1258*/ 	.short	0x010a
        /*125a*/ 	.byte	0xff
	.zero		1


	//   ....[139]....
        /*125c*/ 	.word	0x000139e0
        /*1260*/ 	.word	0x00000037
        /*1264*/ 	.word	0x00000060
        /*1268*/ 	.short	0x010a
        /*126a*/ 	.byte	0xff
	.zero		1


	//   ....[140]....
        /*126c*/ 	.word	0x00013a30
        /*1270*/ 	.word	0x00000037
        /*1274*/ 	.word	0x00000060
        /*1278*/ 	.short	0x010a
        /*127a*/ 	.byte	0xff
	.zero		1


	//   ....[141]....
        /*127c*/ 	.word	0x00013a80
        /*1280*/ 	.word	0x00000035
        /*1284*/ 	.word	0x00000060
        /*1288*/ 	.short	0x010a
        /*128a*/ 	.byte	0xff
	.zero		1


	//   ....[142]....
        /*128c*/ 	.word	0x00013ad0
        /*1290*/ 	.word	0x00000035
        /*1294*/ 	.word	0x00000060
        /*1298*/ 	.short	0x010a
        /*129a*/ 	.byte	0xff
	.zero		1


	//   ....[143]....
        /*129c*/ 	.word	0x00013b30
        /*12a0*/ 	.word	0x00000000
        /*12a4*/ 	.word	0x00000090
        /*12a8*/ 	.short	0x010a
        /*12aa*/ 	.byte	0xff
	.zero		1


	//----- nvinfo : EIATTR_NUM_MBARRIERS
	.align		4
.L_61:
        /*12ac*/ 	.byte	0x03, 0x38
        /*12ae*/ 	.short	0x001a


	//----- nvinfo : EIATTR_EXIT_INSTR_OFFSETS
	.align		4
        /*12b0*/ 	.byte	0x04, 0x1c
        /*12b2*/ 	.short	(.L_63 - .L_62)


	//   ....[0]....
.L_62:
        /*12b4*/ 	.word	0x00000f70


	//   ....[1]....
        /*12b8*/ 	.word	0x00001020


	//   ....[2]....
        /*12bc*/ 	.word	0x00002ac0


	//   ....[3]....
        /*12c0*/ 	.word	0x00002b30


	//   ....[4]....
        /*12c4*/ 	.word	0x00002b50


	//   ....[5]....
        /*12c8*/ 	.word	0x00004a40


	//   ....[6]....
        /*12cc*/ 	.word	0x00004b10


	//   ....[7]....
        /*12d0*/ 	.word	0x00005c70


	//   ....[8]....
        /*12d4*/ 	.word	0x00005e40


	//   ....[9]....
        /*12d8*/ 	.word	0x00012d20


	//----- nvinfo : EIATTR_MAX_THREADS
	.align		4
.L_63:
        /*12dc*/ 	.byte	0x04, 0x05
        /*12de*/ 	.short	(.L_65 - .L_64)
.L_64:
        /*12e0*/ 	.word	0x00000180
        /*12e4*/ 	.word	0x00000001
        /*12e8*/ 	.word	0x00000001


	//----- nvinfo : EIATTR_CRS_STACK_SIZE
	.align		4
.L_65:
        /*12ec*/ 	.byte	0x04, 0x1e
        /*12ee*/ 	.short	(.L_67 - .L_66)
.L_66:
        /*12f0*/ 	.word	0x00000000


	//----- nvinfo : EIATTR_CBANK_PARAM_SIZE
	.align		4
.L_67:
        /*12f4*/ 	.byte	0x03, 0x19
        /*12f6*/ 	.short	0x0980


	//----- nvinfo : EIATTR_PARAM_CBANK
	.align		4
        /*12f8*/ 	.byte	0x04, 0x0a
        /*12fa*/ 	.short	(.L_69 - .L_68)
	.align		4
.L_68:
        /*12fc*/ 	.word	index@(.nv.constant0._ZN7cutlass13device_kernelINS_4gemm6kernel13GemmUniversalIN4cute5tupleIJiiiiEEENS1_10collective13CollectiveMmaINS1_48MainloopSm120TmaWarpSpecializedSparseBlockScaledILi3ELi3ELi3ELi2ENS5_IJNS4_1CILi1EEESB_SB_EEEEENS5_IJNSA_ILi128EEESE_NSA_ILi256EEEEEENS5_IJNS_12float_e2m1_tENS_13float_ue4m3_tEEEENS5_IJNS4_6LayoutINS5_IJiNS5_IJNSA_ILi2EEEiEEEiEEENS5_IJlNS5_IJSB_SL_EEElEEEEENSK_INS5_IJNS5_IJSE_iEEENS5_IJSF_iEEEiEEENS5_IJNS5_IJSF_NSA_ILi32768EEEEEENS5_IJSB_lEEElEEEEENSK_INS5_IJNS5_IJNS5_IJNSA_ILi32EEENSA_ILi4EEEEEEiEEES12_NS5_IJSB_iEEEEEENS5_IJNS5_IJNS5_IJNSA_ILi16EEES10_EEEiEEENS5_IJNS5_IJNSA_ILi0EEESB_EEENSA_ILi512EEEEEENS5_IJS18_iEEEEEEEENS5_IJlSB_lEEEEEESJ_NS5_IJS1F_S1E_EEENS4_8TiledMMAINS4_8MMA_AtomIJNS4_5SM12011BLOCKSCALED6SPARSE27SM120_SPARSE_16x8x128_TN_VSISH_SH_fSI_Li32EEEEEENSK_INS5_IJS10_SL_SB_EEENS5_IJSB_S10_S18_EEEEENS5_IJSE_SZ_SE_EEEEENS5_IJNS4_13SM90_TMA_LOADES1V_EEENS5_IJNS4_14ComposedLayoutINS4_7SwizzleILi2ELi4ELi3EEENS4_25smem_sparse_ptr_flag_bitsILi4ELi8EEENSK_INS5_IJNS5_IJSB_NSA_ILi8EEEEEENS5_IJS10_NSA_ILi64EEEEEEEEENS5_IJNS5_IJS18_SF_EEENS5_IJSB_S10_EEEEEEEEEENSK_INS5_IJNS5_IJS11_SB_EEENS5_IJS11_SB_SL_EEEEEENS5_IJNS5_IJS16_S1A_EEENS5_IJS19_S10_S1A_EEEEEEEEEEENS5_IJNS4_9Copy_AtomIJNS4_17SM75_U32x4_LDSM_NENS4_11sparse_elemILi4EhEEEEENS2K_IJNS4_13UniversalCopyImmEENS2M_ILi16EhEEEEENS2K_IJNS2P_ISI_SI_EESI_EEEEEENS4_8identityES1W_NS5_IJNS1X_INS1Y_ILi3ELi4ELi3EEENS4_18smem_ptr_flag_bitsILi4EEENSK_INS5_IJS22_SF_EEENS5_IJSF_SB_EEEEEEES2I_EEENS5_IJNS2K_IJS2L_NS_15integer_subbyteILi4ELb0EEEEEES2U_EEES2W_EENS_8epilogue10collective18CollectiveEpilogueINS3A_22Sm90TmaWarpSpecializedILi2ELi2ELi4ELb0ELb0EEEJSG_NS5_IJS24_SZ_EEENS_10bfloat16_tENS5_IJSB_llEEESH_S3H_NS3A_6fusion15FusionCallbacksINS3A_23Sm120TmaWarpSpecializedILi2ELi2ELi4ELb0ELb0EEENS3I_23LinCombBlockScaleFactorILi32ESH_fSI_NS_6layout11ColumnMajorES3G_fLNS_15FloatRoundStyleE2EEESG_S3F_JEEES1V_NS1X_IS2X_NS2Y_ILi16EEENSK_INS5_IJS24_S22_EEENS5_IJSB_S24_EEEEEEENS4_17SM75_U16x4_LDSM_TENS4_14SM90_TMA_STOREENS1X_INS1Y_ILi1ELi4ELi3EEES2Z_S3V_EENS4_39AutoVectorizingCopyWithAssumedAlignmentILi128EEENS2K_IJNS4_17SM90_U32x2_STSM_NENS_6half_tEEEENS4_30SM50_Shuffle_U32_2x2Trans_XOR4EEEEvvEEEEvNT_6ParamsE)
        /*1300*/ 	.short	0x0380
        /*1302*/ 	.short	0x0980


	//----- nvinfo : EIATTR_SW_WAR
	.align		4
.L_69:
        /*1304*/ 	.byte	0x04, 0x36
        /*1306*/ 	.short	(.L_71 - .L_70)
.L_70:
        /*1308*/ 	.word	0x00000008
.L_71:


//--------------------- .nv.info._ZN7cutlass13device_kernelINS_9transform6kernel30SM90StructuredSparseCompressorIN4cute5tupleIJiiiiEEENS_12float_e2m1_tENS_6layout8RowMajorENS_21Sm1xxGemmSparseConfigINS4_11sparse_elemILi4EhEES9_NSB_ILi16EhEEEEEEEEvNT_6ParamsE --------------------------
	.section	.nv.info._ZN7cutlass13device_kernelINS_9transform6kernel30SM90StructuredSparseCompressorIN4cute5tupleIJiiiiEEENS_12float_e2m1_tENS_6layout8RowMajorENS_21Sm1xxGemmSparseConfigINS4_11sparse_elemILi4EhEES9_NSB_ILi16EhEEEEEEEEvNT_6ParamsE,"",@"SHT_CUDA_INFO"
	.sectionflags	@""
	.align	4


	//----- nvinfo : EIATTR_CUDA_API_VERSION
	.align		4
        /*0000*/ 	.byte	0x04, 0x37
        /*0002*/ 	.short	(.L_73 - .L_72)
.L_72:
        /*0004*/ 	.word	0x00000082


	//----- nvinfo : EIATTR_KPARAM_INFO
	.align		4
.L_73:
        /*0008*/ 	.byte	0x04, 0x17
        /*000a*/ 	.short	(.L_75 - .L_74)
.L_74:
        /*000c*/ 	.word	0x00000000
        /*0010*/ 	.short	0x0000
        /*0012*/ 	.short	0x0000
        /*0014*/ 	.byte	0x00, 0xf0, 0xa1, 0x01


	//----- nvinfo : EIATTR_SPARSE_MMA_MASK
	.align		4
.L_75:
        /*0018*/ 	.byte	0x03, 0x50
        /*001a*/ 	.short	0x0000


	//----- nvinfo : EIATTR_MAXREG_COUNT
	.align		4
        /*001c*/ 	.byte	0x03, 0x1b
        /*001e*/ 	.short	0x00ff


	//----- nvinfo : EIATTR_NUM_BARRIERS
	.align		4
        /*0020*/ 	.byte	0x02, 0x4c
        /*0022*/ 	.byte	0x01
	.zero		1


	//----- nvinfo : EIATTR_EXTERNS
	.align		4
        /*0024*/ 	.byte	0x04, 0x0f
        /*0026*/ 	.short	(.L_77 - .L_76)


	//   ....[0]....
	.align		4
.L_76:
        /*0028*/ 	.word	index@(__assertfail)


	//----- nvinfo : EIATTR_MERCURY_ISA_VERSION
	.align		4
.L_77:
        /*002c*/ 	.byte	0x03, 0x5f
        /*002e*/ 	.short	0x0101


	//----- nvinfo : EIATTR_VRC_CTA_INIT_COUNT
	.align		4
        /*0030*/ 	.byte	0x02, 0x4a
	.zero		1
	.zero		1


	//----- nvinfo : EIATTR_SYSCALL_OFFSETS
	.align		4
        /*0034*/ 	.byte	0x04, 0x46
        /*0036*/ 	.short	(.L_79 - .L_78)


	//   ....[0]....
.L_78:
        /*0038*/ 	.word	0x00000430


	//   ....[1]....
        /*003c*/ 	.word	0x00000760


	//   ....[2]....
        /*0040*/ 	.word	0x00004260


	//   ....[3]....
        /*0044*/ 	.word	0x000043b0


	//   ....[4]....
        /*0048*/ 	.word	0x000044e0


	//   ....[5]....
        /*004c*/ 	.word	0x00004a80


	//   ....[6]....
        /*0050*/ 	.word	0x00004bf0


	//   ....[7]....
        /*0054*/ 	.word	0x000051c0


	//   ....[8]....
        /*0058*/ 	.word	0x00005320


	//   ....[9]....
        /*005c*/ 	.word	0x000058c0


	//   ....[10]....
        /*0060*/ 	.word	0x00005a20


	//   ....[11]....
        /*0064*/ 	.word	0x00005ff0


	//   ....[12]....
        /*0068*/ 	.word	0x00006150


	//   ....[13]....
        /*006c*/ 	.word	0x000066f0


	//   ....[14]....
        /*0070*/ 	.word	0x00006850


	//   ....[15]....
        /*0074*/ 	.word	0x00006e20


	//   ....[16]....
        /*0078*/ 	.word	0x00006f80


	//   ....[17]....
        /*007c*/ 	.word	0x00007520


	//   ....[18]....
        /*0080*/ 	.word	0x00007680


	//   ....[19]....
        /*0084*/ 	.word	0x00007c50


	//   ....[20]....
        /*0088*/ 	.word	0x00007db0


	//   ....[21]....
        /*008c*/ 	.word	0x00008350


	//   ....[22]....
        /*0090*/ 	.word	0x000084b0


	//   ....[23]....
        /*0094*/ 	.word	0x00008a80


	//   ....[24]....
        /*0098*/ 	.word	0x00008be0


	//   ....[25]....
        /*009c*/ 	.word	0x00009180


	//   ....[26]....
        /*00a0*/ 	.word	0x000092e0


	//   ....[27]....
        /*00a4*/ 	.word	0x000098b0


	//   ....[28]....
        /*00a8*/ 	.word	0x00009a10


	//   ....[29]....
        /*00ac*/ 	.word	0x00009fb0


	//   ....[30]....
        /*00b0*/ 	.word	0x0000a110


	//   ....[31]....
        /*00b4*/ 	.word	0x0000a6e0


	//   ....[32]....
        /*00b8*/ 	.word	0x0000a840


	//   ....[33]....
        /*00bc*/ 	.word	0x0000ade0


	//   ....[34]....
        /*00c0*/ 	.word	0x0000af40


	//   ....[35]....
        /*00c4*/ 	.word	0x0000b510


	//   ....[36]....
        /*00c8*/ 	.word	0x0000b670


	//   ....[37]....
        /*00cc*/ 	.word	0x0000bc10


	//   ....[38]....
        /*00d0*/ 	.word	0x0000bd70


	//   ....[39]....
        /*00d4*/ 	.word	0x0000c340


	//   ....[40]....
        /*00d8*/ 	.word	0x0000c4a0


	//   ....[41]....
        /*00dc*/ 	.word	0x0000ca40


	//   ....[42]....
        /*00e0*/ 	.word	0x0000cba0


	//   ....[43]....
        /*00e4*/ 	.word	0x0000d170


	//   ....[44]....
        /*00e8*/ 	.word	0x0000d2d0


	//   ....[45]....
        /*00ec*/ 	.word	0x0000d870


	//   ....[46]....
        /*00f0*/ 	.word	0x0000d9d0


	//   ....[47]....
        /*00f4*/ 	.word	0x0000dfa0


	//   ....[48]....
        /*00f8*/ 	.word	0x0000e100


	//   ....[49]....
        /*00fc*/ 	.word	0x0000e6a0


	//   ....[50]....
        /*0100*/ 	.word	0x0000e800


	//   ....[51]....
        /*0104*/ 	.word	0x0000edd0


	//   ....[52]....
        /*0108*/ 	.word	0x0000ef30


	//   ....[53]....
        /*010c*/ 	.word	0x0000f4d0


	//   ....[54]....
        /*0110*/ 	.word	0x0000f630


	//   ....[55]....
        /*0114*/ 	.word	0x0000fc00


	//   ....[56]....
        /*0118*/ 	.word	0x0000fd60


	//   ....[57]....
        /*011c*/ 	.word	0x00010300


	//   ....[58]....
        /*0120*/ 	.word	0x00010460


	//   ....[59]....
        /*0124*/ 	.word	0x00010a30


	//   ....[60]....
        /*0128*/ 	.word	0x00010b90


	//   ....[61]....
        /*012c*/ 	.word	0x00011130


	//   ....[62]....
        /*0130*/ 	.word	0x00011290


	//   ....[63]....
        /*0134*/ 	.word	0x00011860


	//   ....[64]....
        /*0138*/ 	.word	0x000119c0


	//   ....[65]....
        /*013c*/ 	.word	0x00011f70


	//   ....[66]....
        /*0140*/ 	.word	0x000120d0


	//   ....[67]....
        /*0144*/ 	.word	0x00012310


	//   ....[68]....
        /*0148*/ 	.word	0x00012470


	//   ....[69]....
        /*014c*/ 	.word	0x000125b0


	//----- nvinfo : EIATTR_EXIT_INSTR_OFFSETS
	.align		4
.L_79:
        /*0150*/ 	.byte	0x04, 0x1c
        /*0152*/ 	.short	(.L_81 - .L_80)


	//   ....[0]....
.L_80:
        /*0154*/ 	.word	0x00013020


	//   ....[1]....
        /*0158*/ 	.word	0x00014270


	//----- nvinfo : EIATTR_MAX_THREADS
	.align		4
.L_81:
        /*015c*/ 	.byte	0x04, 0x05
        /*015e*/ 	.short	(.L_83 - .L_82)
.L_82:
        /*0160*/ 	.word	0x00000080
        /*0164*/ 	.word	0x00000001
        /*0168*/ 	.word	0x00000001


	//----- nvinfo : EIATTR_CRS_STACK_SIZE
	.align		4
.L_83:
        /*016c*/ 	.byte	0x04, 0x1e
        /*016e*/ 	.short	(.L_85 - .L_84)
.L_84:
        /*0170*/ 	.word	0x00000000


	//----- nvinfo : EIATTR_CBANK_PARAM_SIZE
	.align		4
.L_85:
        /*0174*/ 	.byte	0x03, 0x19
        /*0176*/ 	.short	0x0068


	//----- nvinfo : EIATTR_PARAM_CBANK
	.align		4
        /*0178*/ 	.byte	0x04, 0x0a
        /*017a*/ 	.short	(.L_87 - .L_86)
	.align		4
.L_86:
        /*017c*/ 	.word	index@(.nv.constant0._ZN7cutlass13device_kernelINS_9transform6kernel30SM90StructuredSparseCompressorIN4cute5tupleIJiiiiEEENS_12float_e2m1_tENS_6layout8RowMajorENS_21Sm1xxGemmSparseConfigINS4_11sparse_elemILi4EhEES9_NSB_ILi16EhEEEEEEEEvNT_6ParamsE)
        /*0180*/ 	.short	0x0380
        /*0182*/ 	.short	0x0068


	//----- nvinfo : EIATTR_SW_WAR
	.align		4
.L_87:
        /*0184*/ 	.byte	0x04, 0x36
        /*0186*/ 	.short	(.L_89 - .L_88)
.L_88:
        /*0188*/ 	.word	0x00000008
.L_89:


//--------------------- .nv.callgraph             --------------------------
	.section	.nv.callgraph,"",@"SHT_CUDA_CALLGRAPH"
	.align	4
	.sectionentsize	8
	.align		4
        /*0000*/ 	.word	0x00000000
	.align		4
        /*0004*/ 	.word	0xffffffff
	.align		4
        /*0008*/ 	.word	index@(_ZN7cutlass13device_kernelINS_4gemm6kernel13GemmUniversalIN4cute5tupleIJiiiiEEENS1_10collective13CollectiveMmaINS1_48MainloopSm120TmaWarpSpecializedSparseBlockScaledILi3ELi3ELi3ELi2ENS5_IJNS4_1CILi1EEESB_SB_EEEEENS5_IJNSA_ILi128EEESE_NSA_ILi256EEEEEENS5_IJNS_12float_e2m1_tENS_13float_ue4m3_tEEEENS5_IJNS4_6LayoutINS5_IJiNS5_IJNSA_ILi2EEEiEEEiEEENS5_IJlNS5_IJSB_SL_EEElEEEEENSK_INS5_IJNS5_IJSE_iEEENS5_IJSF_iEEEiEEENS5_IJNS5_IJSF_NSA_ILi32768EEEEEENS5_IJSB_lEEElEEEEENSK_INS5_IJNS5_IJNS5_IJNSA_ILi32EEENSA_ILi4EEEEEEiEEES12_NS5_IJSB_iEEEEEENS5_IJNS5_IJNS5_IJNSA_ILi16EEES10_EEEiEEENS5_IJNS5_IJNSA_ILi0EEESB_EEENSA_ILi512EEEEEENS5_IJS18_iEEEEEEEENS5_IJlSB_lEEEEEESJ_NS5_IJS1F_S1E_EEENS4_8TiledMMAINS4_8MMA_AtomIJNS4_5SM12011BLOCKSCALED6SPARSE27SM120_SPARSE_16x8x128_TN_VSISH_SH_fSI_Li32EEEEEENSK_INS5_IJS10_SL_SB_EEENS5_IJSB_S10_S18_EEEEENS5_IJSE_SZ_SE_EEEEENS5_IJNS4_13SM90_TMA_LOADES1V_EEENS5_IJNS4_14ComposedLayoutINS4_7SwizzleILi2ELi4ELi3EEENS4_25smem_sparse_ptr_flag_bitsILi4ELi8EEENSK_INS5_IJNS5_IJSB_NSA_ILi8EEEEEENS5_IJS10_NSA_ILi64EEEEEEEEENS5_IJNS5_IJS18_SF_EEENS5_IJSB_S10_EEEEEEEEEENSK_INS5_IJNS5_IJS11_SB_EEENS5_IJS11_SB_SL_EEEEEENS5_IJNS5_IJS16_S1A_EEENS5_IJS19_S10_S1A_EEEEEEEEEEENS5_IJNS4_9Copy_AtomIJNS4_17SM75_U32x4_LDSM_NENS4_11sparse_elemILi4EhEEEEENS2K_IJNS4_13UniversalCopyImmEENS2M_ILi16EhEEEEENS2K_IJNS2P_ISI_SI_EESI_EEEEEENS4_8identityES1W_NS5_IJNS1X_INS1Y_ILi3ELi4ELi3EEENS4_18smem_ptr_flag_bitsILi4EEENSK_INS5_IJS22_SF_EEENS5_IJSF_SB_EEEEEEES2I_EEENS5_IJNS2K_IJS2L_NS_15integer_subbyteILi4ELb0EEEEEES2U_EEES2W_EENS_8epilogue10collective18CollectiveEpilogueINS3A_22Sm90TmaWarpSpecializedILi2ELi2ELi4ELb0ELb0EEEJSG_NS5_IJS24_SZ_EEENS_10bfloat16_tENS5_IJSB_llEEESH_S3H_NS3A_6fusion15FusionCallbacksINS3A_23Sm120TmaWarpSpecializedILi2ELi2ELi4ELb0ELb0EEENS3I_23LinCombBlockScaleFactorILi32ESH_fSI_NS_6layout11ColumnMajorES3G_fLNS_15FloatRoundStyleE2EEESG_S3F_JEEES1V_NS1X_IS2X_NS2Y_ILi16EEENSK_INS5_IJS24_S22_EEENS5_IJSB_S24_EEEEEEENS4_17SM75_U16x4_LDSM_TENS4_14SM90_TMA_STOREENS1X_INS1Y_ILi1ELi4ELi3EEES2Z_S3V_EENS4_39AutoVectorizingCopyWithAssumedAlignmentILi128EEENS2K_IJNS4_17SM90_U32x2_STSM_NENS_6half_tEEEENS4_30SM50_Shuffle_U32_2x2Trans_XOR4EEEEvvEEEEvNT_6ParamsE)
	.align		4
        /*000c*/ 	.word	index@(vprintf)
	.align		4
        /*0010*/ 	.word	index@(_ZN7cutlass13device_kernelINS_4gemm6kernel13GemmUniversalIN4cute5tupleIJiiiiEEENS1_10collective13CollectiveMmaINS1_48MainloopSm120TmaWarpSpecializedSparseBlockScaledILi3ELi3ELi3ELi2ENS5_IJNS4_1CILi1EEESB_SB_EEEEENS5_IJNSA_ILi128EEESE_NSA_ILi256EEEEEENS5_IJNS_12float_e2m1_tENS_13float_ue4m3_tEEEENS5_IJNS4_6LayoutINS5_IJiNS5_IJNSA_ILi2EEEiEEEiEEENS5_IJlNS5_IJSB_SL_EEElEEEEENSK_INS5_IJNS5_IJSE_iEEENS5_IJSF_iEEEiEEENS5_IJNS5_IJSF_NSA_ILi32768EEEEEENS5_IJSB_lEEElEEEEENSK_INS5_IJNS5_IJNS5_IJNSA_ILi32EEENSA_ILi4EEEEEEiEEES12_NS5_IJSB_iEEEEEENS5_IJNS5_IJNS5_IJNSA_ILi16EEES10_EEEiEEENS5_IJNS5_IJNSA_ILi0EEESB_EEENSA_ILi512EEEEEENS5_IJS18_iEEEEEEEENS5_IJlSB_lEEEEEESJ_NS5_IJS1F_S1E_EEENS4_8TiledMMAINS4_8MMA_AtomIJNS4_5SM12011BLOCKSCALED6SPARSE27SM120_SPARSE_16x8x128_TN_VSISH_SH_fSI_Li32EEEEEENSK_INS5_IJS10_SL_SB_EEENS5_IJSB_S10_S18_EEEEENS5_IJSE_SZ_SE_EEEEENS5_IJNS4_13SM90_TMA_LOADES1V_EEENS5_IJNS4_14ComposedLayoutINS4_7SwizzleILi2ELi4ELi3EEENS4_25smem_sparse_ptr_flag_bitsILi4ELi8EEENSK_INS5_IJNS5_IJSB_NSA_ILi8EEEEEENS5_IJS10_NSA_ILi64EEEEEEEEENS5_IJNS5_IJS18_SF_EEENS5_IJSB_S10_EEEEEEEEEENSK_INS5_IJNS5_IJS11_SB_EEENS5_IJS11_SB_SL_EEEEEENS5_IJNS5_IJS16_S1A_EEENS5_IJS19_S10_S1A_EEEEEEEEEEENS5_IJNS4_9Copy_AtomIJNS4_17SM75_U32x4_LDSM_NENS4_11sparse_elemILi4EhEEEEENS2K_IJNS4_13UniversalCopyImmEENS2M_ILi16EhEEEEENS2K_IJNS2P_ISI_SI_EESI_EEEEEENS4_8identityES1W_NS5_IJNS1X_INS1Y_ILi3ELi4ELi3EEENS4_18smem_ptr_flag_bitsILi4EEENSK_INS5_IJS22_SF_EEENS5_IJSF_SB_EEEEEEES2I_EEENS5_IJNS2K_IJS2L_NS_15integer_subbyteILi4ELb0EEEEEES2U_EEES2W_EENS_8epilogue10collective18CollectiveEpilogueINS3A_22Sm90TmaWarpSpecializedILi2ELi2ELi4ELb0ELb0EEEJSG_NS5_IJS24_SZ_EEENS_10bfloat16_tENS5_IJSB_llEEESH_S3H_NS3A_6fusion15FusionCallbacksINS3A_23Sm120TmaWarpSpecializedILi2ELi2ELi4ELb0ELb0EEENS3I_23LinCombBlockScaleFactorILi32ESH_fSI_NS_6layout11ColumnMajorES3G_fLNS_15FloatRoundStyleE2EEESG_S3F_JEEES1V_NS1X_IS2X_NS2Y_ILi16EEENSK_INS5_IJS24_S22_EEENS5_IJSB_S24_EEEEEEENS4_17SM75_U16x4_LDSM_TENS4_14SM90_TMA_STOREENS1X_INS1Y_ILi1ELi4ELi3EEES2Z_S3V_EENS4_39AutoVectorizingCopyWithAssumedAlignmentILi128EEENS2K_IJNS4_17SM90_U32x2_STSM_NENS_6half_tEEEENS4_30SM50_Shuffle_U32_2x2Trans_XOR4EEEEvvEEEEvNT_6ParamsE)
	.align		4
        /*0014*/ 	.word	index@(__assertfail)
	.align		4
        /*0018*/ 	.word	index@(_ZN7cutlass13device_kernelINS_9transform6kernel30SM90StructuredSparseCompressorIN4cute5tupleIJiiiiEEENS_12float_e2m1_tENS_6layout8RowMajorENS_21Sm1xxGemmSparseConfigINS4_11sparse_elemILi4EhEES9_NSB_ILi16EhEEEEEEEEvNT_6ParamsE)
	.align		4
        /*001c*/ 	.word	index@(__assertfail)
	.align		4
        /*0020*/ 	.word	0x00000000
	.align		4
        /*0024*/ 	.word	0xfffffffe
	.align		4
        /*0028*/ 	.word	0x00000000
	.align		4
        /*002c*/ 	.word	0xfffffffd
	.align		4
        /*0030*/ 	.word	0x00000000
	.align		4
        /*0034*/ 	.word	0xfffffffc


//--------------------- .nv.constant4             --------------------------
	.section	.nv.constant4,"a",@progbits
	.align	8
	.align		8
.nv.constant4:
        /*0000*/ 	.dword	vprintf
	.align		8
        /*0008*/ 	.dword	__assertfail
	.align		8
        /*0010*/ 	.dword	__unnamed_1
	.align		8
        /*0018*/ 	.dword	__unnamed_2
	.align		8
        /*0020*/ 	.dword	__unnamed_3
	.align		8
        /*0028*/ 	.dword	__unnamed_4
	.align		8
        /*0030*/ 	.dword	__unnamed_5
	.align		8
        /*0038*/ 	.dword	__unnamed_6
	.align		8
        /*0040*/ 	.dword	__unnamed_7
	.align		8
        /*0048*/ 	.dword	__unnamed_8
	.align		8
        /*0050*/ 	.dword	__unnamed_9
	.align		8
        /*0058*/ 	.dword	_ZN34_INTERNAL_f211cbe5_4_k_cu_stride_A4cuda3std3__45__cpo5beginE
	.align		8
        /*0060*/ 	.dword	_ZN34_INTERNAL_f211cbe5_4_k_cu_stride_A4cuda3std3__45__cpo3endE
	.align		8
        /*0068*/ 	.dword	_ZN34_INTERNAL_f211cbe5_4_k_cu_stride_A4cuda3std3__45__cpo6cbeginE
	.align		8
        /*0070*/ 	.dword	_ZN34_INTERNAL_f211cbe5_4_k_cu_stride_A4cuda3std3__45__cpo4cendE
	.align		8
        /*0078*/ 	.dword	_ZN34_INTERNAL_f211cbe5_4_k_cu_stride_A4cuda3std3__436_GLOBAL__N__f211cbe5_4_k_cu_stride_A6ignoreE
	.align		8
        /*0080*/ 	.dword	_ZN34_INTERNAL_f211cbe5_4_k_cu_stride_A4cuda3std3__419piecewise_constructE
	.align		8
        /*0088*/ 	.dword	_ZN34_INTERNAL_f211cbe5_4_k_cu_stride_A4cuda3std3__48in_placeE
	.align		8
        /*0090*/ 	.dword	_ZN34_INTERNAL_f211cbe5_4_k_cu_stride_A4cuda3std6ranges3__45__cpo4swapE
	.align		8
        /*0098*/ 	.dword	_ZN34_INTERNAL_f211cbe5_4_k_cu_stride_A4cuda3std6ranges3__45__cpo9iter_moveE
	.align		8
        /*00a0*/ 	.dword	_ZN34_INTERNAL_f211cbe5_4_k_cu_stride_A4cute7productE
	.align		8
        /*00a8*/ 	.dword	_ZN34_INTERNAL_f211cbe5_4_k_cu_stride_A4cute1_E
	.align		8
        /*00b0*/ 	.dword	$str$30
	.align		8
        /*00b8*/ 	.dword	$str$31
	.align		8
        /*00c0*/ 	.dword	$str$32
	.align		8
        /*00c8*/ 	.dword	$str$35
	.align		8
        /*00d0*/ 	.dword	$str$36
	.align		8
        /*00d8*/ 	.dword	$str$37
	.align		8
        /*00e0*/ 	.dword	$str$50
	.align		8
        /*00e8*/ 	.dword	$str$51
	.align		8
        /*00f0*/ 	.dword	$str$52
	.align		8
        /*00f8*/ 	.dword	$str$53
	.align		8
        /*0100*/ 	.dword	$str$54
	.align		8
        /*0108*/ 	.dword	$str$55
	.align		8
        /*0110*/ 	.dword	$str$56
	.align		8
        /*0118*/ 	.dword	$str$57


//--------------------- .text._ZN7cutlass13device_kernelINS_4gemm6kernel13GemmUniversalIN4cute5tupleIJiiiiEEENS1_10collective13CollectiveMmaINS1_48MainloopSm120TmaWarpSpecializedSparseBlockScaledILi3ELi3ELi3ELi2ENS5_IJNS4_1CILi1EEESB_SB_EEEEENS5_IJNSA_ILi128EEESE_NSA_ILi256EEEEEENS5_IJNS_12float_e2m1_tENS_13float_ue4m3_tEEEENS5_IJNS4_6LayoutINS5_IJiNS5_IJNSA_ILi2EEEiEEEiEEENS5_IJlNS5_IJSB_SL_EEElEEEEENSK_INS5_IJNS5_IJSE_iEEENS5_IJSF_iEEEiEEENS5_IJNS5_IJSF_NSA_ILi32768EEEEEENS5_IJSB_lEEElEEEEENSK_INS5_IJNS5_IJNS5_IJNSA_ILi32EEENSA_ILi4EEEEEEiEEES12_NS5_IJSB_iEEEEEENS5_IJNS5_IJNS5_IJNSA_ILi16EEES10_EEEiEEENS5_IJNS5_IJNSA_ILi0EEESB_EEENSA_ILi512EEEEEENS5_IJS18_iEEEEEEEENS5_IJlSB_lEEEEEESJ_NS5_IJS1F_S1E_EEENS4_8TiledMMAINS4_8MMA_AtomIJNS4_5SM12011BLOCKSCALED6SPARSE27SM120_SPARSE_16x8x128_TN_VSISH_SH_fSI_Li32EEEEEENSK_INS5_IJS10_SL_SB_EEENS5_IJSB_S10_S18_EEEEENS5_IJSE_SZ_SE_EEEEENS5_IJNS4_13SM90_TMA_LOADES1V_EEENS5_IJNS4_14ComposedLayoutINS4_7SwizzleILi2ELi4ELi3EEENS4_25smem_sparse_ptr_flag_bitsILi4ELi8EEENSK_INS5_IJNS5_IJSB_NSA_ILi8EEEEEENS5_IJS10_NSA_ILi64EEEEEEEEENS5_IJNS5_IJS18_SF_EEENS5_IJSB_S10_EEEEEEEEEENSK_INS5_IJNS5_IJS11_SB_EEENS5_IJS11_SB_SL_EEEEEENS5_IJNS5_IJS16_S1A_EEENS5_IJS19_S10_S1A_EEEEEEEEEEENS5_IJNS4_9Copy_AtomIJNS4_17SM75_U32x4_LDSM_NENS4_11sparse_elemILi4EhEEEEENS2K_IJNS4_13UniversalCopyImmEENS2M_ILi16EhEEEEENS2K_IJNS2P_ISI_SI_EESI_EEEEEENS4_8identityES1W_NS5_IJNS1X_INS1Y_ILi3ELi4ELi3EEENS4_18smem_ptr_flag_bitsILi4EEENSK_INS5_IJS22_SF_EEENS5_IJSF_SB_EEEEEEES2I_EEENS5_IJNS2K_IJS2L_NS_15integer_subbyteILi4ELb0EEEEEES2U_EEES2W_EENS_8epilogue10collective18CollectiveEpilogueINS3A_22Sm90TmaWarpSpecializedILi2ELi2ELi4ELb0ELb0EEEJSG_NS5_IJS24_SZ_EEENS_10bfloat16_tENS5_IJSB_llEEESH_S3H_NS3A_6fusion15FusionCallbacksINS3A_23Sm120TmaWarpSpecializedILi2ELi2ELi4ELb0ELb0EEENS3I_23LinCombBlockScaleFactorILi32ESH_fSI_NS_6layout11ColumnMajorES3G_fLNS_15FloatRoundStyleE2EEESG_S3F_JEEES1V_NS1X_IS2X_NS2Y_ILi16EEENSK_INS5_IJS24_S22_EEENS5_IJSB_S24_EEEEEEENS4_17SM75_U16x4_LDSM_TENS4_14SM90_TMA_STOREENS1X_INS1Y_ILi1ELi4ELi3EEES2Z_S3V_EENS4_39AutoVectorizingCopyWithAssumedAlignmentILi128EEENS2K_IJNS4_17SM90_U32x2_STSM_NENS_6half_tEEEENS4_30SM50_Shuffle_U32_2x2Trans_XOR4EEEEvvEEEEvNT_6ParamsE --------------------------
	.section	.text._ZN7cutlass13device_kernelINS_4gemm6kernel13GemmUniversalIN4cute5tupleIJiiiiEEENS1_10collective13CollectiveMmaINS1_48MainloopSm120TmaWarpSpecializedSparseBlockScaledILi3ELi3ELi3ELi2ENS5_IJNS4_1CILi1EEESB_SB_EEEEENS5_IJNSA_ILi128EEESE_NSA_ILi256EEEEEENS5_IJNS_12float_e2m1_tENS_13float_ue4m3_tEEEENS5_IJNS4_6LayoutINS5_IJiNS5_IJNSA_ILi2EEEiEEEiEEENS5_IJlNS5_IJSB_SL_EEElEEEEENSK_INS5_IJNS5_IJSE_iEEENS5_IJSF_iEEEiEEENS5_IJNS5_IJSF_NSA_ILi32768EEEEEENS5_IJSB_lEEElEEEEENSK_INS5_IJNS5_IJNS5_IJNSA_ILi32EEENSA_ILi4EEEEEEiEEES12_NS5_IJSB_iEEEEEENS5_IJNS5_IJNS5_IJNSA_ILi16EEES10_EEEiEEENS5_IJNS5_IJNSA_ILi0EEESB_EEENSA_ILi512EEEEEENS5_IJS18_iEEEEEEEENS5_IJlSB_lEEEEEESJ_NS5_IJS1F_S1E_EEENS4_8TiledMMAINS4_8MMA_AtomIJNS4_5SM12011BLOCKSCALED6SPARSE27SM120_SPARSE_16x8x128_TN_VSISH_SH_fSI_Li32EEEEEENSK_INS5_IJS10_SL_SB_EEENS5_IJSB_S10_S18_EEEEENS5_IJSE_SZ_SE_EEEEENS5_IJNS4_13SM90_TMA_LOADES1V_EEENS5_IJNS4_14ComposedLayoutINS4_7SwizzleILi2ELi4ELi3EEENS4_25smem_sparse_ptr_flag_bitsILi4ELi8EEENSK_INS5_IJNS5_IJSB_NSA_ILi8EEEEEENS5_IJS10_NSA_ILi64EEEEEEEEENS5_IJNS5_IJS18_SF_EEENS5_IJSB_S10_EEEEEEEEEENSK_INS5_IJNS5_IJS11_SB_EEENS5_IJS11_SB_SL_EEEEEENS5_IJNS5_IJS16_S1A_EEENS5_IJS19_S10_S1A_EEEEEEEEEEENS5_IJNS4_9Copy_AtomIJNS4_17SM75_U32x4_LDSM_NENS4_11sparse_elemILi4EhEEEEENS2K_IJNS4_13UniversalCopyImmEENS2M_ILi16EhEEEEENS2K_IJNS2P_ISI_SI_EESI_EEEEEENS4_8identityES1W_NS5_IJNS1X_INS1Y_ILi3ELi4ELi3EEENS4_18smem_ptr_flag_bitsILi4EEENSK_INS5_IJS22_SF_EEENS5_IJSF_SB_EEEEEEES2I_EEENS5_IJNS2K_IJS2L_NS_15integer_subbyteILi4ELb0EEEEEES2U_EEES2W_EENS_8epilogue10collective18CollectiveEpilogueINS3A_22Sm90TmaWarpSpecializedILi2ELi2ELi4ELb0ELb0EEEJSG_NS5_IJS24_SZ_EEENS_10bfloat16_tENS5_IJSB_llEEESH_S3H_NS3A_6fusion15FusionCallbacksINS3A_23Sm120TmaWarpSpecializedILi2ELi2ELi4ELb0ELb0EEENS3I_23LinCombBlockScaleFactorILi32ESH_fSI_NS_6layout11ColumnMajorES3G_fLNS_15FloatRoundStyleE2EEESG_S3F_JEEES1V_NS1X_IS2X_NS2Y_ILi16EEENSK_INS5_IJS24_S22_EEENS5_IJSB_S24_EEEEEEENS4_17SM75_U16x4_LDSM_TENS4_14SM90_TMA_STOREENS1X_INS1Y_ILi1ELi4ELi3EEES2Z_S3V_EENS4_39AutoVectorizingCopyWithAssumedAlignmentILi128EEENS2K_IJNS4_17SM90_U32x2_STSM_NENS_6half_tEEEENS4_30SM50_Shuffle_U32_2x2Trans_XOR4EEEEvvEEEEvNT_6ParamsE,"ax",@progbits
	.align	128
.text._ZN7cutlass13device_kernelINS_4gemm6kernel13GemmUniversalIN4cute5tupleIJiiiiEEENS1_10collective13CollectiveMmaINS1_48MainloopSm120TmaWarpSpecializedSparseBlockScaledILi3ELi3ELi3ELi2ENS5_IJNS4_1CILi1EEESB_SB_EEEEENS5_IJNSA_ILi128EEESE_NSA_ILi256EEEEEENS5_IJNS_12float_e2m1_tENS_13float_ue4m3_tEEEENS5_IJNS4_6LayoutINS5_IJiNS5_IJNSA_ILi2EEEiEEEiEEENS5_IJlNS5_IJSB_SL_EEElEEEEENSK_INS5_IJNS5_IJSE_iEEENS5_IJSF_iEEEiEEENS5_IJNS5_IJSF_NSA_ILi32768EEEEEENS5_IJSB_lEEElEEEEENSK_INS5_IJNS5_IJNS5_IJNSA_ILi32EEENSA_ILi4EEEEEEiEEES12_NS5_IJSB_iEEEEEENS5_IJNS5_IJNS5_IJNSA_ILi16EEES10_EEEiEEENS5_IJNS5_IJNSA_ILi0EEESB_EEENSA_ILi512EEEEEENS5_IJS18_iEEEEEEEENS5_IJlSB_lEEEEEESJ_NS5_IJS1F_S1E_EEENS4_8TiledMMAINS4_8MMA_AtomIJNS4_5SM12011BLOCKSCALED6SPARSE27SM120_SPARSE_16x8x128_TN_VSISH_SH_fSI_Li32EEEEEENSK_INS5_IJS10_SL_SB_EEENS5_IJSB_S10_S18_EEEEENS5_IJSE_SZ_SE_EEEEENS5_IJNS4_13SM90_TMA_LOADES1V_EEENS5_IJNS4_14ComposedLayoutINS4_7SwizzleILi2ELi4ELi3EEENS4_25smem_sparse_ptr_flag_bitsILi4ELi8EEENSK_INS5_IJNS5_IJSB_NSA_ILi8EEEEEENS5_IJS10_NSA_ILi64EEEEEEEEENS5_IJNS5_IJS18_SF_EEENS5_IJSB_S10_EEEEEEEEEENSK_INS5_IJNS5_IJS11_SB_EEENS5_IJS11_SB_SL_EEEEEENS5_IJNS5_IJS16_S1A_EEENS5_IJS19_S10_S1A_EEEEEEEEEEENS5_IJNS4_9Copy_AtomIJNS4_17SM75_U32x4_LDSM_NENS4_11sparse_elemILi4EhEEEEENS2K_IJNS4_13UniversalCopyImmEENS2M_ILi16EhEEEEENS2K_IJNS2P_ISI_SI_EESI_EEEEEENS4_8identityES1W_NS5_IJNS1X_INS1Y_ILi3ELi4ELi3EEENS4_18smem_ptr_flag_bitsILi4EEENSK_INS5_IJS22_SF_EEENS5_IJSF_SB_EEEEEEES2I_EEENS5_IJNS2K_IJS2L_NS_15integer_subbyteILi4ELb0EEEEEES2U_EEES2W_EENS_8epilogue10collective18CollectiveEpilogueINS3A_22Sm90TmaWarpSpecializedILi2ELi2ELi4ELb0ELb0EEEJSG_NS5_IJS24_SZ_EEENS_10bfloat16_tENS5_IJSB_llEEESH_S3H_NS3A_6fusion15FusionCallbacksINS3A_23Sm120TmaWarpSpecializedILi2ELi2ELi4ELb0ELb0EEENS3I_23LinCombBlockScaleFactorILi32ESH_fSI_NS_6layout11ColumnMajorES3G_fLNS_15FloatRoundStyleE2EEESG_S3F_JEEES1V_NS1X_IS2X_NS2Y_ILi16EEENSK_INS5_IJS24_S22_EEENS5_IJSB_S24_EEEEEEENS4_17SM75_U16x4_LDSM_TENS4_14SM90_TMA_STOREENS1X_INS1Y_ILi1ELi4ELi3EEES2Z_S3V_EENS4_39AutoVectorizingCopyWithAssumedAlignmentILi128EEENS2K_IJNS4_17SM90_U32x2_STSM_NENS_6half_tEEEENS4_30SM50_Shuffle_U32_2x2Trans_XOR4EEEEvvEEEEvNT_6ParamsE:
        .type           _ZN7cutlass13device_kernelINS_4gemm6kernel13GemmUniversalIN4cute5tupleIJiiiiEEENS1_10collective13CollectiveMmaINS1_48MainloopSm120TmaWarpSpecializedSparseBlockScaledILi3ELi3ELi3ELi2ENS5_IJNS4_1CILi1EEESB_SB_EEEEENS5_IJNSA_ILi128EEESE_NSA_ILi256EEEEEENS5_IJNS_12float_e2m1_tENS_13float_ue4m3_tEEEENS5_IJNS4_6LayoutINS5_IJiNS5_IJNSA_ILi2EEEiEEEiEEENS5_IJlNS5_IJSB_SL_EEElEEEEENSK_INS5_IJNS5_IJSE_iEEENS5_IJSF_iEEEiEEENS5_IJNS5_IJSF_NSA_ILi32768EEEEEENS5_IJSB_lEEElEEEEENSK_INS5_IJNS5_IJNS5_IJNSA_ILi32EEENSA_ILi4EEEEEEiEEES12_NS5_IJSB_iEEEEEENS5_IJNS5_IJNS5_IJNSA_ILi16EEES10_EEEiEEENS5_IJNS5_IJNSA_ILi0EEESB_EEENSA_ILi512EEEEEENS5_IJS18_iEEEEEEEENS5_IJlSB_lEEEEEESJ_NS5_IJS1F_S1E_EEENS4_8TiledMMAINS4_8MMA_AtomIJNS4_5SM12011BLOCKSCALED6SPARSE27SM120_SPARSE_16x8x128_TN_VSISH_SH_fSI_Li32EEEEEENSK_INS5_IJS10_SL_SB_EEENS5_IJSB_S10_S18_EEEEENS5_IJSE_SZ_SE_EEEEENS5_IJNS4_13SM90_TMA_LOADES1V_EEENS5_IJNS4_14ComposedLayoutINS4_7SwizzleILi2ELi4ELi3EEENS4_25smem_sparse_ptr_flag_bitsILi4ELi8EEENSK_INS5_IJNS5_IJSB_NSA_ILi8EEEEEENS5_IJS10_NSA_ILi64EEEEEEEEENS5_IJNS5_IJS18_SF_EEENS5_IJSB_S10_EEEEEEEEEENSK_INS5_IJNS5_IJS11_SB_EEENS5_IJS11_SB_SL_EEEEEENS5_IJNS5_IJS16_S1A_EEENS5_IJS19_S10_S1A_EEEEEEEEEEENS5_IJNS4_9Copy_AtomIJNS4_17SM75_U32x4_LDSM_NENS4_11sparse_elemILi4EhEEEEENS2K_IJNS4_13UniversalCopyImmEENS2M_ILi16EhEEEEENS2K_IJNS2P_ISI_SI_EESI_EEEEEENS4_8identityES1W_NS5_IJNS1X_INS1Y_ILi3ELi4ELi3EEENS4_18smem_ptr_flag_bitsILi4EEENSK_INS5_IJS22_SF_EEENS5_IJSF_SB_EEEEEEES2I_EEENS5_IJNS2K_IJS2L_NS_15integer_subbyteILi4ELb0EEEEEES2U_EEES2W_EENS_8epilogue10collective18CollectiveEpilogueINS3A_22Sm90TmaWarpSpecializedILi2ELi2ELi4ELb0ELb0EEEJSG_NS5_IJS24_SZ_EEENS_10bfloat16_tENS5_IJSB_llEEESH_S3H_NS3A_6fusion15FusionCallbacksINS3A_23Sm120TmaWarpSpecializedILi2ELi2ELi4ELb0ELb0EEENS3I_23LinCombBlockScaleFactorILi32ESH_fSI_NS_6layout11ColumnMajorES3G_fLNS_15FloatRoundStyleE2EEESG_S3F_JEEES1V_NS1X_IS2X_NS2Y_ILi16EEENSK_INS5_IJS24_S22_EEENS5_IJSB_S24_EEEEEEENS4_17SM75_U16x4_LDSM_TENS4_14SM90_TMA_STOREENS1X_INS1Y_ILi1ELi4ELi3EEES2Z_S3V_EENS4_39AutoVectorizingCopyWithAssumedAlignmentILi128EEENS2K_IJNS4_17SM90_U32x2_STSM_NENS_6half_tEEEENS4_30SM50_Shuffle_U32_2x2Trans_XOR4EEEEvvEEEEvNT_6ParamsE,@function
        .size           _ZN7cutlass13device_kernelINS_4gemm6kernel13GemmUniversalIN4cute5tupleIJiiiiEEENS1_10collective13CollectiveMmaINS1_48MainloopSm120TmaWarpSpecializedSparseBlockScaledILi3ELi3ELi3ELi2ENS5_IJNS4_1CILi1EEESB_SB_EEEEENS5_IJNSA_ILi128EEESE_NSA_ILi256EEEEEENS5_IJNS_12float_e2m1_tENS_13float_ue4m3_tEEEENS5_IJNS4_6LayoutINS5_IJiNS5_IJNSA_ILi2EEEiEEEiEEENS5_IJlNS5_IJSB_SL_EEElEEEEENSK_INS5_IJNS5_IJSE_iEEENS5_IJSF_iEEEiEEENS5_IJNS5_IJSF_NSA_ILi32768EEEEEENS5_IJSB_lEEElEEEEENSK_INS5_IJNS5_IJNS5_IJNSA_ILi32EEENSA_ILi4EEEEEEiEEES12_NS5_IJSB_iEEEEEENS5_IJNS5_IJNS5_IJNSA_ILi16EEES10_EEEiEEENS5_IJNS5_IJNSA_ILi0EEESB_EEENSA_ILi512EEEEEENS5_IJS18_iEEEEEEEENS5_IJlSB_lEEEEEESJ_NS5_IJS1F_S1E_EEENS4_8TiledMMAINS4_8MMA_AtomIJNS4_5SM12011BLOCKSCALED6SPARSE27SM120_SPARSE_16x8x128_TN_VSISH_SH_fSI_Li32EEEEEENSK_INS5_IJS10_SL_SB_EEENS5_IJSB_S10_S18_EEEEENS5_IJSE_SZ_SE_EEEEENS5_IJNS4_13SM90_TMA_LOADES1V_EEENS5_IJNS4_14ComposedLayoutINS4_7SwizzleILi2ELi4ELi3EEENS4_25smem_sparse_ptr_flag_bitsILi4ELi8EEENSK_INS5_IJNS5_IJSB_NSA_ILi8EEEEEENS5_IJS10_NSA_ILi64EEEEEEEEENS5_IJNS5_IJS18_SF_EEENS5_IJSB_S10_EEEEEEEEEENSK_INS5_IJNS5_IJS11_SB_EEENS5_IJS11_SB_SL_EEEEEENS5_IJNS5_IJS16_S1A_EEENS5_IJS19_S10_S1A_EEEEEEEEEEENS5_IJNS4_9Copy_AtomIJNS4_17SM75_U32x4_LDSM_NENS4_11sparse_elemILi4EhEEEEENS2K_IJNS4_13UniversalCopyImmEENS2M_ILi16EhEEEEENS2K_IJNS2P_ISI_SI_EESI_EEEEEENS4_8identityES1W_NS5_IJNS1X_INS1Y_ILi3ELi4ELi3EEENS4_18smem_ptr_flag_bitsILi4EEENSK_INS5_IJS22_SF_EEENS5_IJSF_SB_EEEEEEES2I_EEENS5_IJNS2K_IJS2L_NS_15integer_subbyteILi4ELb0EEEEEES2U_EEES2W_EENS_8epilogue10collective18CollectiveEpilogueINS3A_22Sm90TmaWarpSpecializedILi2ELi2ELi4ELb0ELb0EEEJSG_NS5_IJS24_SZ_EEENS_10bfloat16_tENS5_IJSB_llEEESH_S3H_NS3A_6fusion15FusionCallbacksINS3A_23Sm120TmaWarpSpecializedILi2ELi2ELi4ELb0ELb0EEENS3I_23LinCombBlockScaleFactorILi32ESH_fSI_NS_6layout11ColumnMajorES3G_fLNS_15FloatRoundStyleE2EEESG_S3F_JEEES1V_NS1X_IS2X_NS2Y_ILi16EEENSK_INS5_IJS24_S22_EEENS5_IJSB_S24_EEEEEEENS4_17SM75_U16x4_LDSM_TENS4_14SM90_TMA_STOREENS1X_INS1Y_ILi1ELi4ELi3EEES2Z_S3V_EENS4_39AutoVectorizingCopyWithAssumedAlignmentILi128EEENS2K_IJNS4_17SM90_U32x2_STSM_NENS_6half_tEEEENS4_30SM50_Shuffle_U32_2x2Trans_XOR4EEEEvvEEEEvNT_6ParamsE,(.L_x_817 - _ZN7cutlass13device_kernelINS_4gemm6kernel13GemmUniversalIN4cute5tupleIJiiiiEEENS1_10collective13CollectiveMmaINS1_48MainloopSm120TmaWarpSpecializedSparseBlockScaledILi3ELi3ELi3ELi2ENS5_IJNS4_1CILi1EEESB_SB_EEEEENS5_IJNSA_ILi128EEESE_NSA_ILi256EEEEEENS5_IJNS_12float_e2m1_tENS_13float_ue4m3_tEEEENS5_IJNS4_6LayoutINS5_IJiNS5_IJNSA_ILi2EEEiEEEiEEENS5_IJlNS5_IJSB_SL_EEElEEEEENSK_INS5_IJNS5_IJSE_iEEENS5_IJSF_iEEEiEEENS5_IJNS5_IJSF_NSA_ILi32768EEEEEENS5_IJSB_lEEElEEEEENSK_INS5_IJNS5_IJNS5_IJNSA_ILi32EEENSA_ILi4EEEEEEiEEES12_NS5_IJSB_iEEEEEENS5_IJNS5_IJNS5_IJNSA_ILi16EEES10_EEEiEEENS5_IJNS5_IJNSA_ILi0EEESB_EEENSA_ILi512EEEEEENS5_IJS18_iEEEEEEEENS5_IJlSB_lEEEEEESJ_NS5_IJS1F_S1E_EEENS4_8TiledMMAINS4_8MMA_AtomIJNS4_5SM12011BLOCKSCALED6SPARSE27SM120_SPARSE_16x8x128_TN_VSISH_SH_fSI_Li32EEEEEENSK_INS5_IJS10_SL_SB_EEENS5_IJSB_S10_S18_EEEEENS5_IJSE_SZ_SE_EEEEENS5_IJNS4_13SM90_TMA_LOADES1V_EEENS5_IJNS4_14ComposedLayoutINS4_7SwizzleILi2ELi4ELi3EEENS4_25smem_sparse_ptr_flag_bitsILi4ELi8EEENSK_INS5_IJNS5_IJSB_NSA_ILi8EEEEEENS5_IJS10_NSA_ILi64EEEEEEEEENS5_IJNS5_IJS18_SF_EEENS5_IJSB_S10_EEEEEEEEEENSK_INS5_IJNS5_IJS11_SB_EEENS5_IJS11_SB_SL_EEEEEENS5_IJNS5_IJS16_S1A_EEENS5_IJS19_S10_S1A_EEEEEEEEEEENS5_IJNS4_9Copy_AtomIJNS4_17SM75_U32x4_LDSM_NENS4_11sparse_elemILi4EhEEEEENS2K_IJNS4_13UniversalCopyImmEENS2M_ILi16EhEEEEENS2K_IJNS2P_ISI_SI_EESI_EEEEEENS4_8identityES1W_NS5_IJNS1X_INS1Y_ILi3ELi4ELi3EEENS4_18smem_ptr_flag_bitsILi4EEENSK_INS5_IJS22_SF_EEENS5_IJSF_SB_EEEEEEES2I_EEENS5_IJNS2K_IJS2L_NS_15integer_subbyteILi4ELb0EEEEEES2U_EEES2W_EENS_8epilogue10collective18CollectiveEpilogueINS3A_22Sm90TmaWarpSpecializedILi2ELi2ELi4ELb0ELb0EEEJSG_NS5_IJS24_SZ_EEENS_10bfloat16_tENS5_IJSB_llEEESH_S3H_NS3A_6fusion15FusionCallbacksINS3A_23Sm120TmaWarpSpecializedILi2ELi2ELi4ELb0ELb0EEENS3I_23LinCombBlockScaleFactorILi32ESH_fSI_NS_6layout11ColumnMajorES3G_fLNS_15FloatRoundStyleE2EEESG_S3F_JEEES1V_NS1X_IS2X_NS2Y_ILi16EEENSK_INS5_IJS24_S22_EEENS5_IJSB_S24_EEEEEEENS4_17SM75_U16x4_LDSM_TENS4_14SM90_TMA_STOREENS1X_INS1Y_ILi1ELi4ELi3EEES2Z_S3V_EENS4_39AutoVectorizingCopyWithAssumedAlignmentILi128EEENS2K_IJNS4_17SM90_U32x2_STSM_NENS_6half_tEEEENS4_30SM50_Shuffle_U32_2x2Trans_XOR4EEEEvvEEEEvNT_6ParamsE)
        .other          _ZN7cutlass13device_kernelINS_4gemm6kernel13GemmUniversalIN4cute5tupleIJiiiiEEENS1_10collective13CollectiveMmaINS1_48MainloopSm120TmaWarpSpecializedSparseBlockScaledILi3ELi3ELi3ELi2ENS5_IJNS4_1CILi1EEESB_SB_EEEEENS5_IJNSA_ILi128EEESE_NSA_ILi256EEEEEENS5_IJNS_12float_e2m1_tENS_13float_ue4m3_tEEEENS5_IJNS4_6LayoutINS5_IJiNS5_IJNSA_ILi2EEEiEEEiEEENS5_IJlNS5_IJSB_SL_EEElEEEEENSK_INS5_IJNS5_IJSE_iEEENS5_IJSF_iEEEiEEENS5_IJNS5_IJSF_NSA_ILi32768EEEEEENS5_IJSB_lEEElEEEEENSK_INS5_IJNS5_IJNS5_IJNSA_ILi32EEENSA_ILi4EEEEEEiEEES12_NS5_IJSB_iEEEEEENS5_IJNS5_IJNS5_IJNSA_ILi16EEES10_EEEiEEENS5_IJNS5_IJNSA_ILi0EEESB_EEENSA_ILi512EEEEEENS5_IJS18_iEEEEEEEENS5_IJlSB_lEEEEEESJ_NS5_IJS1F_S1E_EEENS4_8TiledMMAINS4_8MMA_AtomIJNS4_5SM12011BLOCKSCALED6SPARSE27SM120_SPARSE_16x8x128_TN_VSISH_SH_fSI_Li32EEEEEENSK_INS5_IJS10_SL_SB_EEENS5_IJSB_S10_S18_EEEEENS5_IJSE_SZ_SE_EEEEENS5_IJNS4_13SM90_TMA_LOADES1V_EEENS5_IJNS4_14ComposedLayoutINS4_7SwizzleILi2ELi4ELi3EEENS4_25smem_sparse_ptr_flag_bitsILi4ELi8EEENSK_INS5_IJNS5_IJSB_NSA_ILi8EEEEEENS5_IJS10_NSA_ILi64EEEEEEEEENS5_IJNS5_IJS18_SF_EEENS5_IJSB_S10_EEEEEEEEEENSK_INS5_IJNS5_IJS11_SB_EEENS5_IJS11_SB_SL_EEEEEENS5_IJNS5_IJS16_S1A_EEENS5_IJS19_S10_S1A_EEEEEEEEEEENS5_IJNS4_9Copy_AtomIJNS4_17SM75_U32x4_LDSM_NENS4_11sparse_elemILi4EhEEEEENS2K_IJNS4_13UniversalCopyImmEENS2M_ILi16EhEEEEENS2K_IJNS2P_ISI_SI_EESI_EEEEEENS4_8identityES1W_NS5_IJNS1X_INS1Y_ILi3ELi4ELi3EEENS4_18smem_ptr_flag_bitsILi4EEENSK_INS5_IJS22_SF_EEENS5_IJSF_SB_EEEEEEES2I_EEENS5_IJNS2K_IJS2L_NS_15integer_subbyteILi4ELb0EEEEEES2U_EEES2W_EENS_8epilogue10collective18CollectiveEpilogueINS3A_22Sm90TmaWarpSpecializedILi2ELi2ELi4ELb0ELb0EEEJSG_NS5_IJS24_SZ_EEENS_10bfloat16_tENS5_IJSB_llEEESH_S3H_NS3A_6fusion15FusionCallbacksINS3A_23Sm120TmaWarpSpecializedILi2ELi2ELi4ELb0ELb0EEENS3I_23LinCombBlockScaleFactorILi32ESH_fSI_NS_6layout11ColumnMajorES3G_fLNS_15FloatRoundStyleE2EEESG_S3F_JEEES1V_NS1X_IS2X_NS2Y_ILi16EEENSK_INS5_IJS24_S22_EEENS5_IJSB_S24_EEEEEEENS4_17SM75_U16x4_LDSM_TENS4_14SM90_TMA_STOREENS1X_INS1Y_ILi1ELi4ELi3EEES2Z_S3V_EENS4_39AutoVectorizingCopyWithAssumedAlignmentILi128EEENS2K_IJNS4_17SM90_U32x2_STSM_NENS_6half_tEEEENS4_30SM50_Shuffle_U32_2x2Trans_XOR4EEEEvvEEEEvNT_6ParamsE,@"STO_CUDA_ENTRY STV_DEFAULT"
_ZN7cutlass13device_kernelINS_4gemm6kernel13GemmUniversalIN4cute5tupleIJiiiiEEENS1_10collective13CollectiveMmaINS1_48MainloopSm120TmaWarpSpecializedSparseBlockScaledILi3ELi3ELi3ELi2ENS5_IJNS4_1CILi1EEESB_SB_EEEEENS5_IJNSA_ILi128EEESE_NSA_ILi256EEEEEENS5_IJNS_12float_e2m1_tENS_13float_ue4m3_tEEEENS5_IJNS4_6LayoutINS5_IJiNS5_IJNSA_ILi2EEEiEEEiEEENS5_IJlNS5_IJSB_SL_EEElEEEEENSK_INS5_IJNS5_IJSE_iEEENS5_IJSF_iEEEiEEENS5_IJNS5_IJSF_NSA_ILi32768EEEEEENS5_IJSB_lEEElEEEEENSK_INS5_IJNS5_IJNS5_IJNSA_ILi32EEENSA_ILi4EEEEEEiEEES12_NS5_IJSB_iEEEEEENS5_IJNS5_IJNS5_IJNSA_ILi16EEES10_EEEiEEENS5_IJNS5_IJNSA_ILi0EEESB_EEENSA_ILi512EEEEEENS5_IJS18_iEEEEEEEENS5_IJlSB_lEEEEEESJ_NS5_IJS1F_S1E_EEENS4_8TiledMMAINS4_8MMA_AtomIJNS4_5SM12011BLOCKSCALED6SPARSE27SM120_SPARSE_16x8x128_TN_VSISH_SH_fSI_Li32EEEEEENSK_INS5_IJS10_SL_SB_EEENS5_IJSB_S10_S18_EEEEENS5_IJSE_SZ_SE_EEEEENS5_IJNS4_13SM90_TMA_LOADES1V_EEENS5_IJNS4_14ComposedLayoutINS4_7SwizzleILi2ELi4ELi3EEENS4_25smem_sparse_ptr_flag_bitsILi4ELi8EEENSK_INS5_IJNS5_IJSB_NSA_ILi8EEEEEENS5_IJS10_NSA_ILi64EEEEEEEEENS5_IJNS5_IJS18_SF_EEENS5_IJSB_S10_EEEEEEEEEENSK_INS5_IJNS5_IJS11_SB_EEENS5_IJS11_SB_SL_EEEEEENS5_IJNS5_IJS16_S1A_EEENS5_IJS19_S10_S1A_EEEEEEEEEEENS5_IJNS4_9Copy_AtomIJNS4_17SM75_U32x4_LDSM_NENS4_11sparse_elemILi4EhEEEEENS2K_IJNS4_13UniversalCopyImmEENS2M_ILi16EhEEEEENS2K_IJNS2P_ISI_SI_EESI_EEEEEENS4_8identityES1W_NS5_IJNS1X_INS1Y_ILi3ELi4ELi3EEENS4_18smem_ptr_flag_bitsILi4EEENSK_INS5_IJS22_SF_EEENS5_IJSF_SB_EEEEEEES2I_EEENS5_IJNS2K_IJS2L_NS_15integer_subbyteILi4ELb0EEEEEES2U_EEES2W_EENS_8epilogue10collective18CollectiveEpilogueINS3A_22Sm90TmaWarpSpecializedILi2ELi2ELi4ELb0ELb0EEEJSG_NS5_IJS24_SZ_EEENS_10bfloat16_tENS5_IJSB_llEEESH_S3H_NS3A_6fusion15FusionCallbacksINS3A_23Sm120TmaWarpSpecializedILi2ELi2ELi4ELb0ELb0EEENS3I_23LinCombBlockScaleFactorILi32ESH_fSI_NS_6layout11ColumnMajorES3G_fLNS_15FloatRoundStyleE2EEESG_S3F_JEEES1V_NS1X_IS2X_NS2Y_ILi16EEENSK_INS5_IJS24_S22_EEENS5_IJSB_S24_EEEEEEENS4_17SM75_U16x4_LDSM_TENS4_14SM90_TMA_STOREENS1X_INS1Y_ILi1ELi4ELi3EEES2Z_S3V_EENS4_39AutoVectorizingCopyWithAssumedAlignmentILi128EEENS2K_IJNS4_17SM90_U32x2_STSM_NENS_6half_tEEEENS4_30SM50_Shuffle_U32_2x2Trans_XOR4EEEEvvEEEEvNT_6ParamsE:
[----:B------:R-:W1:Y:S01]  /*0000*/  LDC R1, c[0x0][0x37c] ;  /* 0x0000df00ff017b82 */ /* 0x000e620000000800 */
[----:B------:R-:W2:Y:S01]  /*0010*/  S2R R42, SR_TID.X ;  /* 0x00000000002a7919 */ /* 0x000ea20000002100 */
[----:B------:R-:W-:Y:S01]  /*0020*/  ELECT P0, URZ, PT ;  /* 0x0000000000ff782f */ /* 0x000fe20003800000 */
[----:B------:R-:W-:Y:S01]  /*0030*/  BSSY.RECONVERGENT B0, `(.L_x_0) ;  /* 0x0000023000007945 */ /* 0x000fe20003800200 */
[--C-:B--2---:R-:W-:Y:S02]  /*0040*/  SHF.R.U32.HI R10, RZ, 0x5, R42.reuse ;  /* 0x00000005ff0a7819 */ /* 0x104fe4000001162a */
[----:B------:R-:W-:-:S03]  /*0050*/  SHF.R.U32.HI R16, RZ, 0x7, R42 ;  /* 0x00000007ff107819 */ /* 0x000fc6000001162a */
[----:B------:R-:W2:Y:S02]  /*0060*/  SHFL.IDX PT, R0, R10, RZ, 0x1f ;  /* 0x00001fff0a007589 */ /* 0x000ea400000e0000 */
[----:B--2---:R-:W-:Y:S02]  /*0070*/  R2UR UR4, R0 ;  /* 0x00000000000472ca */ /* 0x004fe400000e0000 */
[----:B------:R2:W3:Y:S11]  /*0080*/  SHFL.IDX PT, R0, R16, RZ, 0x1f ;  /* 0x00001fff10007589 */ /* 0x0004f600000e0000 */
[----:B------:R-:W-:Y:S01]  /*0090*/  USHF.R.S32.HI UR31, URZ, 0x1f, UR4 ;  /* 0x0000001fff1f7899 */ /* 0x000fe20008011404 */
[----:B------:R-:W-:-:S03]  /*00a0*/  ISETP.NE.OR P0, PT, RZ, UR4, !P0 ;  /* 0x00000004ff007c0c */ /* 0x000fc6000c705670 */
[----:B------:R-:W-:-:S04]  /*00b0*/  ULEA.HI UR31, UR31, UR4, URZ, 0x2 ;  /* 0x000000041f1f7291 */ /* 0x000fc8000f8f10ff */
[----:B------:R-:W-:-:S04]  /*00c0*/  ULOP3.LUT UR31, UR31, 0xfffffffc, URZ, 0xc0, !UPT ;  /* 0xfffffffc1f1f7892 */ /* 0x000fc8000f8ec0ff */
[----:B------:R-:W-:Y:S02]  /*00d0*/  UIADD3 UR31, UPT, UPT, UR4, -UR31, URZ ;  /* 0x8000001f041f7290 */ /* 0x000fe4000fffe0ff */
[----:B-123--:R-:W-:Y:S10]  /*00e0*/  @P0 BRA `(.L_x_1) ;  /* 0x00000000005c0947 */ /* 0x00eff40003800000 */
[----:B------:R-:W1:Y:S02]  /*00f0*/  LDCU.64 UR4, c[0x0][0x348] ;  /* 0x00006900ff0477ac */ /* 0x000e640008000a00 */
[----:B-1----:R-:W-:Y:S02]  /*0100*/  UIADD3 UR16, UP6, UPT, UR4, 0x80, URZ ;  /* 0x0000008004107890 */ /* 0x002fe4000ffde0ff */
[----:B------:R-:W-:Y:S02]  /*0110*/  UIADD3 UR14, UP5, UPT, UR4, 0x180, URZ ;  /* 0x00000180040e7890 */ /* 0x000fe4000ffbe0ff */
[----:B------:R-:W-:Y:S02]  /*0120*/  UIADD3 UR12, UP4, UPT, UR4, 0x380, URZ ;  /* 0x00000380040c7890 */ /* 0x000fe4000ff9e0ff */
[----:B------:R-:W-:Y:S02]  /*0130*/  UIADD3 UR10, UP3, UPT, UR4, 0x480, URZ ;  /* 0x00000480040a7890 */ /* 0x000fe4000ff7e0ff */
[----:B------:R-:W-:-:S02]  /*0140*/  UIADD3 UR8, UP2, UPT, UR4, 0x280, URZ ;  /* 0x0000028004087890 */ /* 0x000fc4000ff5e0ff */
[----:B------:R-:W-:Y:S02]  /*0150*/  UIADD3.X UR17, UPT, UPT, URZ, UR5, URZ, UP6, !UPT ;  /* 0x00000005ff117290 */ /* 0x000fe4000b7fe4ff */
[----:B------:R-:W-:Y:S02]  /*0160*/  UIADD3 UR6, UP1, UPT, UR4, 0x680, URZ ;  /* 0x0000068004067890 */ /* 0x000fe4000ff3e0ff */
[----:B------:R-:W-:Y:S02]  /*0170*/  UIADD3.X UR15, UPT, UPT, URZ, UR5, URZ, UP5, !UPT ;  /* 0x00000005ff0f7290 */ /* 0x000fe4000affe4ff */
[----:B------:R-:W-:Y:S02]  /*0180*/  UIADD3 UR4, UP0, UPT, UR4, 0x780, URZ ;  /* 0x0000078004047890 */ /* 0x000fe4000ff1e0ff */
[----:B------:R-:W-:Y:S01]  /*0190*/  UIADD3.X UR13, UPT, UPT, URZ, UR5, URZ, UP4, !UPT ;  /* 0x00000005ff0d7290 */ /* 0x000fe2000a7fe4ff */
[----:B------:R1:W-:Y:S01]  /*01a0*/  UTMACCTL.PF [UR16] ;  /* 0x00000000100079b9 */ /* 0x0003e20008040000 */
[----:B------:R-:W-:-:S03]  /*01b0*/  UIADD3.X UR11, UPT, UPT, URZ, UR5, URZ, UP3, !UPT ;  /* 0x00000005ff0b7290 */ /* 0x000fc60009ffe4ff */
[----:B------:R1:W-:Y:S01]  /*01c0*/  UTMACCTL.PF [UR14] ;  /* 0x000000000e0079b9 */ /* 0x0003e20008040000 */
[----:B------:R-:W-:-:S03]  /*01d0*/  UIADD3.X UR9, UPT, UPT, URZ, UR5, URZ, UP2, !UPT ;  /* 0x00000005ff097290 */ /* 0x000fc600097fe4ff */
[----:B------:R1:W-:Y:S01]  /*01e0*/  UTMACCTL.PF [UR12] ;  /* 0x000000000c0079b9 */ /* 0x0003e20008040000 */
[----:B------:R-:W-:Y:S01]  /*01f0*/  UIADD3.X UR7, UPT, UPT, URZ, UR5, URZ, UP1, !UPT ;  /* 0x00000005ff077290 */ /* 0x000fe20008ffe4ff */
[----:B------:R1:W-:Y:S01]  /*0200*/  UTMACCTL.PF [UR10] ;  /* 0x000000000a0079b9 */ /* 0x0003e20008040000 */
[----:B------:R-:W-:-:S03]  /*0210*/  UIADD3.X UR5, UPT, UPT, URZ, UR5, URZ, UP0, !UPT ;  /* 0x00000005ff057290 */ /* 0x000fc600087fe4ff */
[----:B------:R1:W-:Y:S04]  /*0220*/  UTMACCTL.PF [UR8] ;  /* 0x00000000080079b9 */ /* 0x0003e80008040000 */
[----:B------:R1:W-:Y:S02]  /*0230*/  UTMACCTL.PF [UR6] ;  /* 0x00000000060079b9 */ /* 0x0003e40008040000 */
[----:B------:R1:W-:Y:S02]  /*0240*/  UTMACCTL.PF [UR4] ;  /* 0x00000000040079b9 */ /* 0x0003e40008040000 */
[----:B-1----:R-:W-:Y:S01]  /*0250*/  NOP ;  /* 0x0000000000007918 */ /* 0x002fe20000000000 */
.L_x_1:
[----:B------:R-:W-:Y:S05]  /*0260*/  BSYNC.RECONVERGENT B0 ;  /* 0x0000000000007941 */ /* 0x000fea0003800200 */
.L_x_0:
[----:B------:R-:W1:Y:S01]  /*0270*/  LDCU.64 UR4, c[0x0][0x990] ;  /* 0x00013200ff0477ac */ /* 0x000e620008000a00 */
[----:B------:R-:W-:Y:S02]  /*0280*/  R2UR UR8, R0 ;  /* 0x00000000000872ca */ /* 0x000fe400000e0000 */
[----:B------:R-:W-:Y:S01]  /*0290*/  LOP3.LUT R17, R42, 0xe0, RZ, 0xc0, !PT ;  /* 0x000000e02a117812 */ /* 0x000fe200078ec0ff */
[----:B------:R-:W2:Y:S01]  /*02a0*/  LDCU.64 UR10, c[0x0][0x358] ;  /* 0x00006b00ff0a77ac */ /* 0x000ea20008000a00 */
[----:B-1----:R-:W-:-:S04]  /*02b0*/  ISETP.NE.U32.AND P3, PT, RZ, UR4, PT ;  /* 0x00000004ff007c0c */ /* 0x002fc8000bf65070 */
[----:B------:R-:W-:-:S13]  /*02c0*/  ISETP.NE.AND.EX P3, PT, RZ, UR5, PT, P3 ;  /* 0x00000005ff007c0c */ /* 0x000fda000bf65330 */
[----:B------:R-:W-:Y:S01]  /*02d0*/  @P3 PLOP3.LUT P4, PT, PT, PT, PT, 0x8, 0x80 ;  /* 0x000000000080381c */ /* 0x000fe20003f8e170 */
[----:B--2---:R-:W-:Y:S05]  /*02e0*/  @P3 BRA `(.L_x_2) ;  /* 0x00000000002c3947 */ /* 0x004fea0003800000 */
[----:B------:R-:W1:Y:S02]  /*02f0*/  LDCU.64 UR6, c[0x0][0x988] ;  /* 0x00013100ff0677ac */ /* 0x000e640008000a00 */
[----:B-1----:R-:W-:-:S04]  /*0300*/  UISETP.NE.U32.AND UP0, UPT, UR6, URZ, UPT ;  /* 0x000000ff0600728c */ /* 0x002fc8000bf05070 */
[----:B------:R-:W-:-:S09]  /*0310*/  UISETP.NE.AND.EX UP0, UPT, UR7, URZ, UPT, UP0 ;  /* 0x000000ff0700728c */ /* 0x000fd2000bf05300 */
[----:B------:R-:W-:Y:S05]  /*0320*/  BRA.U !UP0, `(.L_x_3) ;  /* 0x0000000108107547 */ /* 0x000fea000b800000 */
[----:B------:R-:W1:Y:S02]  /*0330*/  LDC.64 R2, c[0x0][0x988] ;  /* 0x00026200ff027b82 */ /* 0x000e640000000a00 */
[----:B-1----:R-:W2:Y:S02]  /*0340*/  LDG.E R0, desc[UR10][R2.64] ;  /* 0x0000000a02007981 */ /* 0x002ea4000c1e1900 */
[----:B--2---:R-:W-:Y:S01]  /*0350*/  FSETP.NEU.AND P4, PT, R0, RZ, PT ;  /* 0x000000ff0000720b */ /* 0x004fe20003f8d000 */
[----:B------:R-:W-:-:S12]  /*0360*/  BRA `(.L_x_4) ;  /* 0x0000000000087947 */ /* 0x000fd80003800000 */
.L_x_3:
[----:B------:R-:W1:Y:S02]  /*0370*/  LDCU UR6, c[0x0][0x980] ;  /* 0x00013000ff0677ac */ /* 0x000e640008000800 */
[----:B-1----:R-:W-:-:S13]  /*0380*/  FSETP.NEU.AND P4, PT, RZ, UR6, PT ;  /* 0x00000006ff007c0b */ /* 0x002fda000bf8d000 */
.L_x_4:
[----:B------:R-:W-:-:S09]  /*0390*/  PLOP3.LUT P4, PT, P4, PT, PT, 0x8, 0x80 ;  /* 0x000000000080781c */ /* 0x000fd2000278e170 */
.L_x_2:
[----:B------:R-:W1:Y:S01]  /*03a0*/  LDC.64 R2, c[0x0][0x988] ;  /* 0x00026200ff027b82 */ /* 0x000e620000000a00 */
[----:B------:R-:W-:Y:S01]  /*03b0*/  ISETP.NE.U32.AND P1, PT, RZ, UR4, PT ;  /* 0x00000004ff007c0c */ /* 0x000fe2000bf25070 */
[----:B------:R-:W-:-:S03]  /*03c0*/  UPLOP3.LUT UP6, UPT, UPT, UPT, UPT, 0x40, 0x4 ;  /* 0x000000000004789c */ /* 0x000fc60003fce870 */
[----:B------:R-:W-:Y:S02]  /*03d0*/  ISETP.NE.AND.EX P0, PT, RZ, UR5, PT, P1 ;  /* 0x00000005ff007c0c */ /* 0x000fe4000bf05310 */
[----:B-1----:R-:W-:-:S04]  /*03e0*/  ISETP.NE.U32.AND P2, PT, R2, RZ, PT ;  /* 0x000000ff0200720c */ /* 0x002fc80003f45070 */
[----:B------:R-:W-:-:S13]  /*03f0*/  ISETP.NE.AND.EX P2, PT, R3, RZ, PT, P2 ;  /* 0x000000ff0300720c */ /* 0x000fda0003f45320 */
[----:B------:R-:W-:Y:S05]  /*0400*/  @P2 BRA P0, `(.L_x_5) ;  /* 0x00000000001c2947 */ /* 0x000fea0000000000 */
[----:B------:R-:W-:Y:S02]  /*0410*/  ISETP.NE.U32.AND P0, PT, R2, RZ, PT ;  /* 0x000000ff0200720c */ /* 0x000fe40003f05070 */
[----:B------:R-:W-:Y:S02]  /*0420*/  SEL R0, RZ, 0xffffffff, !P4 ;  /* 0xffffffffff007807 */ /* 0x000fe40006000000 */
[----:B------:R-:W-:-:S04]  /*0430*/  ISETP.NE.AND.EX P0, PT, R3, RZ, PT, P0 ;  /* 0x000000ff0300720c */ /* 0x000fc80003f05300 */
[----:B------:R-:W-:-:S04]  /*0440*/  @P3 SEL R0, RZ, 0xffffffff, P0 ;  /* 0xffffffffff003807 */ /* 0x000fc80000000000 */
[----:B------:R-:W-:-:S04]  /*0450*/  LOP3.LUT R0, R0, 0x1, RZ, 0xc0, !PT ;  /* 0x0000000100007812 */ /* 0x000fc800078ec0ff */
[----:B------:R-:W-:-:S13]  /*0460*/  ISETP.EQ.U32.AND P0, PT, R0, 0x1, PT ;  /* 0x000000010000780c */ /* 0x000fda0003f02070 */
[----:B------:R-:W-:-:S05]  /*0470*/  VOTEU.ANY UP6, P0 ;  /* 0x0000000000ff7886 */ /* 0x000fca00000c0100 */
.L_x_5:
[----:B------:R-:W1:Y:S02]  /*0480*/  SHFL.IDX PT, R0, R10, RZ, 0x1f ;  /* 0x00001fff0a007589 */ /* 0x000e6400000e0000 */
[----:B-1----:R-:W-:-:S13]  /*0490*/  ISETP.NE.AND P0, PT, R0, RZ, PT ;  /* 0x000000ff0000720c */ /* 0x002fda0003f05270 */
[----:B------:R-:W-:Y:S05]  /*04a0*/  @P0 BRA `(.L_x_6) ;  /* 0x00000000004c0947 */ /* 0x000fea0003800000 */
[----:B------:R-:W1:Y:S01]  /*04b0*/  S2UR UR7, SR_CgaCtaId ;  /* 0x00000000000779c3 */ /* 0x000e620000008800 */
[----:B------:R-:W-:Y:S01]  /*04c0*/  UMOV UR6, 0x160 ;  /* 0x0000016000067882 */ /* 0x000fe20000000000 */
[----:B------:R-:W-:Y:S01]  /*04d0*/  UMOV UR9, 0x400 ;  /* 0x0000040000097882 */ /* 0x000fe20000000000 */
[----:B------:R-:W-:Y:S01]  /*04e0*/  USEL UR6, UR6, 0x180, UP6 ;  /* 0x0000018006067887 */ /* 0x000fe2000b000000 */
[----:B------:R-:W-:Y:S01]  /*04f0*/  UMOV UR4, 0x1 ;  /* 0x0000000100047882 */ /* 0x000fe20000000000 */
[----:B------:R-:W-:Y:S01]  /*0500*/  ELECT P0, URZ, PT ;  /* 0x0000000000ff782f */ /* 0x000fe20003800000 */
[----:B------:R-:W-:-:S04]  /*0510*/  UIADD3 UR10, UPT, UPT, -UR4, 0x100000, URZ ;  /* 0x00100000040a7890 */ /* 0x000fc8000fffe1ff */
[----:B------:R-:W-:Y:S02]  /*0520*/  USHF.L.U32 UR11, UR10, 0xb, URZ ;  /* 0x0000000b0a0b7899 */ /* 0x000fe400080006ff */
[----:B------:R-:W-:Y:S02]  /*0530*/  USHF.L.U32 UR10, UR10, 0x1, URZ ;  /* 0x000000010a0a7899 */ /* 0x000fe400080006ff */
[----:B------:R-:W-:-:S04]  /*0540*/  UIADD3 UR12, UPT, UPT, -UR6, 0x100000, URZ ;  /* 0x00100000060c7890 */ /* 0x000fc8000fffe1ff */
[----:B------:R-:W-:Y:S02]  /*0550*/  USHF.L.U32 UR13, UR12, 0xb, URZ ;  /* 0x0000000b0c0d7899 */ /* 0x000fe400080006ff */
[----:B------:R-:W-:Y:S02]  /*0560*/  USHF.L.U32 UR12, UR12, 0x1, URZ ;  /* 0x000000010c0c7899 */ /* 0x000fe400080006ff */
[----:B-1----:R-:W-:Y:S01]  /*0570*/  ULEA UR7, UR7, UR9, 0x18 ;  /* 0x0000000907077291 */ /* 0x002fe2000f8ec0ff */
[----:B------:R-:W1:Y:S11]  /*0580*/  FENCE.VIEW.ASYNC.S ;  /* 0x00000000000073c6 */ /* 0x000e760000000000 */
[----:B-1----:R1:W2:Y:S01]  /*0590*/  SYNCS.EXCH.64 URZ, [UR7+0x90], UR10 ;  /* 0x0000900a07ff75b2 */ /* 0x0022a20008000100 */
[----:B------:R1:W3:Y:S01]  /*05a0*/  SYNCS.EXCH.64 URZ, [UR7+0xa0], UR12 ;  /* 0x0000a00c07ff75b2 */ /* 0x0002e20008000100 */
[----:B------:R1:W4:Y:S01]  /*05b0*/  SYNCS.EXCH.64 URZ, [UR7+0x98], UR10 ;  /* 0x0000980a07ff75b2 */ /* 0x0003220008000100 */
[----:B------:R1:W1:Y:S01]  /*05c0*/  SYNCS.EXCH.64 URZ, [UR7+0xa8], UR12 ;  /* 0x0000a80c07ff75b2 */ /* 0x0002620008000100 */
[----:B------:R-:W-:Y:S01]  /*05d0*/  NOP ;  /* 0x0000000000007918 */ /* 0x000fe20000000000 */
.L_x_6:
[----:B------:R-:W5:Y:S01]  /*05e0*/  SHFL.IDX PT, R0, R10, RZ, 0x1f ;  /* 0x00001fff0a007589 */ /* 0x000f6200000e0000 */
[----:B------:R-:W-:Y:S01]  /*05f0*/  UISETP.NE.AND UP2, UPT, UR31, 0x1, UPT ;  /* 0x000000011f00788c */ /* 0x000fe2000bf45270 */
[----:B------:R-:W-:Y:S01]  /*0600*/  PLOP3.LUT P3, PT, PT, PT, PT, 0x80, 0x8 ;  /* 0x000000000008781c */ /* 0x000fe20003f6f070 */
[----:B------:R-:W-:Y:S01]  /*0610*/  UISETP.NE.AND UP4, UPT, UR8, URZ, UPT ;  /* 0x000000ff0800728c */ /* 0x000fe2000bf85270 */
[----:B------:R-:W-:Y:S01]  /*0620*/  IMAD.MOV.U32 R3, RZ, RZ, RZ ;  /* 0x000000ffff037224 */ /* 0x000fe200078e00ff */
[----:B------:R-:W-:Y:S01]  /*0630*/  UISETP.EQ.AND UP3, UPT, UR8, URZ, UP2 ;  /* 0x000000ff0800728c */ /* 0x000fe20009762270 */
[----:B------:R-:W-:Y:S01]  /*0640*/  NOP ;  /* 0x0000000000007918 */ /* 0x000fe20000000000 */
[----:B------:R-:W-:Y:S02]  /*0650*/  UISETP.NE.AND UP0, UPT, UR31, 0x2, UPT ;  /* 0x000000021f00788c */ /* 0x000fe4000bf05270 */
[----:B------:R-:W-:Y:S02]  /*0660*/  UPLOP3.LUT UP5, UPT, UPT, UPT, UPT, 0x80, 0x8 ;  /* 0x000000000008789c */ /* 0x000fe40003faf070 */
[----:B------:R-:W-:-:S02]  /*0670*/  ULOP3.LUT UP1, URZ, UR8, UR31, URZ, 0xfc, !UPT ;  /* 0x0000001f08ff7292 */ /* 0x000fc4000f82fcff */
[----:B------:R-:W-:Y:S02]  /*0680*/  UISETP.EQ.AND UP4, UPT, UR31, 0x1, !UP4 ;  /* 0x000000011f00788c */ /* 0x000fe4000e782270 */
[----:B------:R-:W-:Y:S02]  /*0690*/  UISETP.NE.OR UP2, UPT, UR8, URZ, UP2 ;  /* 0x000000ff0800728c */ /* 0x000fe40009745670 */
[----:B------:R-:W-:Y:S02]  /*06a0*/  UISETP.NE.OR UP0, UPT, UR8, URZ, UP0 ;  /* 0x000000ff0800728c */ /* 0x000fe40008705670 */
[----:B------:R-:W-:Y:S01]  /*06b0*/  @UP3 ULOP3.LUT UP5, URZ, UR31, 0xfffffffd, URZ, 0xc0, !UPT ;  /* 0xfffffffd1fff3892 */ /* 0x000fe2000f8ac0ff */
[----:B------:R-:W-:Y:S01]  /*06c0*/  UMOV UR38, URZ ;  /* 0x000000ff00267c82 */ /* 0x000fe20008000000 */
[----:B-----5:R-:W-:-:S13]  /*06d0*/  ISETP.NE.AND P0, PT, R0, 0x1, PT ;  /* 0x000000010000780c */ /* 0x020fda0003f05270 */
[----:B------:R-:W-:Y:S05]  /*06e0*/  @P0 BRA `(.L_x_7) ;  /* 0x0000000000480947 */ /* 0x000fea0003800000 */
[----:B-1----:R-:W1:Y:S01]  /*06f0*/  S2UR UR7, SR_CgaCtaId ;  /* 0x00000000000779c3 */ /* 0x002e620000008800 */
[----:B------:R-:W-:Y:S01]  /*0700*/  UMOV UR9, 0x400 ;  /* 0x0000040000097882 */ /* 0x000fe20000000000 */
[----:B------:R-:W-:Y:S01]  /*0710*/  UMOV UR6, 0x40 ;  /* 0x0000004000067882 */ /* 0x000fe20000000000 */
[----:B------:R-:W-:Y:S01]  /*0720*/  UMOV UR4, 0x20 ;  /* 0x0000002000047882 */ /* 0x000fe20000000000 */
[----:B------:R-:W-:-:S04]  /*0730*/  UIADD3 UR10, UPT, UPT, -UR6, 0x100000, URZ ;  /* 0x00100000060a7890 */ /* 0x000fc8000fffe1ff */
[----:B------:R-:W-:Y:S02]  /*0740*/  USHF.L.U32 UR11, UR10, 0xb, URZ ;  /* 0x0000000b0a0b7899 */ /* 0x000fe400080006ff */
[----:B------:R-:W-:Y:S02]  /*0750*/  USHF.L.U32 UR10, UR10, 0x1, URZ ;  /* 0x000000010a0a7899 */ /* 0x000fe400080006ff */
[----:B------:R-:W-:-:S04]  /*0760*/  UIADD3 UR12, UPT, UPT, -UR4, 0x100000, URZ ;  /* 0x00100000040c7890 */ /* 0x000fc8000fffe1ff */
[----:B------:R-:W-:Y:S02]  /*0770*/  USHF.L.U32 UR13, UR12, 0xb, URZ ;  /* 0x0000000b0c0d7899 */ /* 0x000fe400080006ff */
[----:B------:R-:W-:Y:S01]  /*0780*/  USHF.L.U32 UR12, UR12, 0x1, URZ ;  /* 0x000000010c0c7899 */ /* 0x000fe200080006ff */
[----:B------:R-:W-:Y:S01]  /*0790*/  ELECT P0, URZ, PT ;  /* 0x0000000000ff782f */ /* 0x000fe20003800000 */
[----:B-1----:R-:W-:Y:S01]  /*07a0*/  ULEA UR7, UR7, UR9, 0x18 ;  /* 0x0000000907077291 */ /* 0x002fe2000f8ec0ff */
[----:B------:R-:W1:Y:S11]  /*07b0*/  FENCE.VIEW.ASYNC.S ;  /* 0x00000000000073c6 */ /* 0x000e760000000000 */
[----:B-1----:R1:W1:Y:S01]  /*07c0*/  SYNCS.EXCH.64 URZ, [UR7+0xb0], UR10 ;  /* 0x0000b00a07ff75b2 */ /* 0x0022620008000100 */
[----:B------:R1:W1:Y:S01]  /*07d0*/  SYNCS.EXCH.64 URZ, [UR7+0xc0], UR12 ;  /* 0x0000c00c07ff75b2 */ /* 0x0002620008000100 */
[----:B------:R1:W1:Y:S01]  /*07e0*/  SYNCS.EXCH.64 URZ, [UR7+0xb8], UR10 ;  /* 0x0000b80a07ff75b2 */ /* 0x0002620008000100 */
[----:B------:R1:W1:Y:S01]  /*07f0*/  SYNCS.EXCH.64 URZ, [UR7+0xc8], UR12 ;  /* 0x0000c80c07ff75b2 */ /* 0x0002620008000100 */
[----:B------:R-:W-:Y:S01]  /*0800*/  NOP ;  /* 0x0000000000007918 */ /* 0x000fe20000000000 */
.L_x_7:
[----:B------:R-:W-:Y:S05]  /*0810*/  BRA.U UP1, `(.L_x_8) ;  /* 0x0000000101107547 */ /* 0x000fea000b800000 */
[----:B------:R-:W1:Y:S01]  /*0820*/  LDC R3, c[0x0][0x970] ;  /* 0x00025c00ff037b82 */ /* 0x000e620000000800 */
[----:B------:R-:W-:Y:S01]  /*0830*/  ELECT P3, URZ, PT ;  /* 0x0000000000ff782f */ /* 0x000fe20003860000 */
[----:B------:R-:W-:-:S03]  /*0840*/  UMOV UR38, 0x1 ;  /* 0x0000000100267882 */ /* 0x000fc60000000000 */
[----:B------:R-:W-:-:S13]  /*0850*/  PLOP3.LUT P3, PT, P3, PT, PT, 0x8, 0x80 ;  /* 0x000000000080781c */ /* 0x000fda0001f6e170 */
.L_x_8:
[----:B------:R-:W-:Y:S01]  /*0860*/  LOP3.LUT R2, R42, 0x1f, RZ, 0xc0, !PT ;  /* 0x0000001f2a027812 */ /* 0x000fe200078ec0ff */
[----:B------:R-:W-:Y:S01]  /*0870*/  NOP ;  /* 0x0000000000007918 */ /* 0x000fe20000000000 */
[----:B------:R-:W-:Y:S05]  /*0880*/  BRA.U UP0, `(.L_x_9) ;  /* 0x0000000100187547 */ /* 0x000fea000b800000 */
[----:B------:R-:W5:Y:S01]  /*0890*/  LDCU UR4, c[0x0][0x974] ;  /* 0x00012e80ff0477ac */ /* 0x000f620008000800 */
[----:B------:R-:W-:Y:S01]  /*08a0*/  ELECT P0, URZ, PT ;  /* 0x0000000000ff782f */ /* 0x000fe20003800000 */
[----:B------:R-:W-:-:S03]  /*08b0*/  UMOV UR37, 0x1 ;  /* 0x0000000100257882 */ /* 0x000fc60000000000 */
[----:B------:R-:W-:Y:S01]  /*08c0*/  PLOP3.LUT P0, PT, P0, PT, PT, 0x8, 0x80 ;  /* 0x000000000080781c */ /* 0x000fe2000070e170 */
[----:B-----5:R-:W-:Y:S01]  /*08d0*/  IMAD.U32 R0, RZ, RZ, UR4 ;  /* 0x00000004ff007e24 */ /* 0x020fe2000f8e00ff */
[----:B------:R-:W-:Y:S05]  /*08e0*/  BRA `(.L_x_10) ;  /* 0x0000000000187947 */ /* 0x000fea0003800000 */
.L_x_9:
[----:B------:R-:W-:Y:S01]  /*08f0*/  UIADD3 UR4, UPT, UPT, UR8, -0x1, URZ ;  /* 0xffffffff08047890 */ /* 0x000fe2000fffe0ff */
[----:B------:R-:W-:Y:S01]  /*0900*/  HFMA2 R0, -RZ, RZ, 0, 0 ;  /* 0x00000000ff007431 */ /* 0x000fe200000001ff */
[----:B------:R-:W-:Y:S02]  /*0910*/  PLOP3.LUT P0, PT, PT, PT, PT, 0x80, 0x8 ;  /* 0x000000000008781c */ /* 0x000fe40003f0f070 */
[----:B------:R-:W-:-:S04]  /*0920*/  UISETP.GE.U32.AND UP0, UPT, UR4, 0x2, UPT ;  /* 0x000000020400788c */ /* 0x000fc8000bf06070 */
[----:B------:R-:W-:Y:S02]  /*0930*/  USEL UR37, URZ, 0x2, UP0 ;  /* 0x00000002ff257887 */ /* 0x000fe40008000000 */
[----:B------:R-:W-:Y:S02]  /*0940*/  USEL UR38, UR38, 0x2, UP0 ;  /* 0x0000000226267887 */ /* 0x000fe40008000000 */
.L_x_10:
[----:B------:R-:W5:Y:S02]  /*0950*/  SHFL.IDX PT, R4, R10, RZ, 0x1f ;  /* 0x00001fff0a047589 */ /* 0x000f6400000e0000 */
[----:B-----5:R-:W-:-:S13]  /*0960*/  ISETP.NE.AND P2, PT, R4, RZ, PT ;  /* 0x000000ff0400720c */ /* 0x020fda0003f45270 */
        /* <DEDUP_REMOVED lines=14> */
[----:B-1----:R1:W1:Y:S01]  /*0a50*/  SYNCS.EXCH.64 URZ, [UR7], UR10 ;  /* 0x0000000a07ff75b2 */ /* 0x0022620008000100 */
[----:B------:R1:W1:Y:S01]  /*0a60*/  SYNCS.EXCH.64 URZ, [UR7+0x18], UR12 ;  /* 0x0000180c07ff75b2 */ /* 0x0002620008000100 */
[----:B------:R1:W1:Y:S01]  /*0a70*/  SYNCS.EXCH.64 URZ, [UR7+0x8], UR10 ;  /* 0x0000080a07ff75b2 */ /* 0x0002620008000100 */
[----:B------:R1:W1:Y:S01]  /*0a80*/  SYNCS.EXCH.64 URZ, [UR7+0x20], UR12 ;  /* 0x0000200c07ff75b2 */ /* 0x0002620008000100 */
[----:B------:R1:W1:Y:S01]  /*0a90*/  SYNCS.EXCH.64 URZ, [UR7+0x10], UR10 ;  /* 0x0000100a07ff75b2 */ /* 0x0002620008000100 */
[----:B------:R1:W1:Y:S01]  /*0aa0*/  SYNCS.EXCH.64 URZ, [UR7+0x28], UR12 ;  /* 0x0000280c07ff75b2 */ /* 0x0002620008000100 */
[----:B------:R-:W-:Y:S01]  /*0ab0*/  NOP ;  /* 0x0000000000007918 */ /* 0x000fe20000000000 */
.L_x_11:
[----:B------:R-:W5:Y:S01]  /*0ac0*/  SHFL.IDX PT, R4, R10, RZ, 0x1f ;  /* 0x00001fff0a047589 */ /* 0x000f6200000e0000 */
[----:B------:R-:W-:Y:S01]  /*0ad0*/  NOP ;  /* 0x0000000000007918 */ /* 0x000fe20000000000 */
        /* <DEDUP_REMOVED lines=19> */
[----:B------:R1:W1:Y:S01]  /*0c10*/  SYNCS.EXCH.64 URZ, [UR7+0x40], UR10 ;  /* 0x0000400a07ff75b2 */ /* 0x0002620008000100 */
[----:B------:R1:W1:Y:S01]  /*0c20*/  SYNCS.EXCH.64 URZ, [UR7+0x58], UR12 ;  /* 0x0000580c07ff75b2 */ /* 0x0002620008000100 */
[----:B------:R-:W-:Y:S01]  /*0c30*/  NOP ;  /* 0x0000000000007918 */ /* 0x000fe20000000000 */
.L_x_12:
        /* <DEDUP_REMOVED lines=22> */
.L_x_13:
[----:B------:R-:W5:Y:S01]  /*0da0*/  SHFL.IDX PT, R4, R10, RZ, 0x1f ;  /* 0x00001fff0a047589 */ /* 0x000f6200000e0000 */
[----:B------:R-:W-:Y:S01]  /*0db0*/  UISETP.NE.AND UP3, UPT, UR31, 0x3, UPT ;  /* 0x000000031f00788c */ /* 0x000fe2000bf65270 */
[----:B------:R-:W-:Y:S01]  /*0dc0*/  NOP ;  /* 0x0000000000007918 */ /* 0x000fe20000000000 */
[----:B-----5:R-:W-:-:S13]  /*0dd0*/  ISETP.NE.AND P2, PT, R4, RZ, PT ;  /* 0x000000ff0400720c */ /* 0x020fda0003f45270 */
[----:B------:R-:W-:Y:S05]  /*0de0*/  @P2 BRA `(.L_x_14) ;  /* 0x0000000000302947 */ /* 0x000fea0003800000 */
[----:B------:R-:W5:Y:S01]  /*0df0*/  S2UR UR6, SR_CgaCtaId ;  /* 0x00000000000679c3 */ /* 0x000f620000008800 */
[----:B-1----:R-:W-:Y:S01]  /*0e00*/  UMOV UR7, 0x400 ;  /* 0x0000040000077882 */ /* 0x002fe20000000000 */
[----:B------:R-:W-:Y:S01]  /*0e10*/  UMOV UR4, 0x40 ;  /* 0x0000004000047882 */ /* 0x000fe20000000000 */
[----:B------:R-:W-:Y:S01]  /*0e20*/  ELECT P2, URZ, PT ;  /* 0x0000000000ff782f */ /* 0x000fe20003840000 */
[----:B------:R-:W-:-:S04]  /*0e30*/  UIADD3 UR10, UPT, UPT, -UR4, 0x100000, URZ ;  /* 0x00100000040a7890 */ /* 0x000fc8000fffe1ff */
[----:B------:R-:W-:Y:S02]  /*0e40*/  USHF.L.U32 UR11, UR10, 0xb, URZ ;  /* 0x0000000b0a0b7899 */ /* 0x000fe400080006ff */
[----:B------:R-:W-:Y:S02]  /*0e50*/  USHF.L.U32 UR10, UR10, 0x1, URZ ;  /* 0x000000010a0a7899 */ /* 0x000fe400080006ff */
[----:B-----5:R-:W-:Y:S01]  /*0e60*/  ULEA UR6, UR6, UR7, 0x18 ;  /* 0x0000000706067291 */ /* 0x020fe2000f8ec0ff */
[----:B------:R-:W1:Y:S11]  /*0e70*/  FENCE.VIEW.ASYNC.S ;  /* 0x00000000000073c6 */ /* 0x000e760000000000 */
[----:B-1----:R1:W1:Y:S01]  /*0e80*/  SYNCS.EXCH.64 URZ, [UR6+0x80], UR10 ;  /* 0x0000800a06ff75b2 */ /* 0x0022620008000100 */
[----:B------:R1:W1:Y:S01]  /*0e90*/  SYNCS.EXCH.64 URZ, [UR6+0x88], UR10 ;  /* 0x0000880a06ff75b2 */ /* 0x0002620008000100 */
[----:B------:R-:W-:Y:S01]  /*0ea0*/  NOP ;  /* 0x0000000000007918 */ /* 0x000fe20000000000 */
.L_x_14:
[----:B------:R-:W-:Y:S01]  /*0eb0*/  NOP ;  /* 0x0000000000007918 */ /* 0x000fe20000000000 */
[----:B------:R-:W-:Y:S02]  /*0ec0*/  UISETP.EQ.AND UP1, UPT, UR8, URZ, !UP3 ;  /* 0x000000ff0800728c */ /* 0x000fe4000df22270 */
[----:B------:R-:W-:Y:S02]  /*0ed0*/  UIADD3 UR4, UPT, UPT, UR8, -0x1, URZ ;  /* 0xffffffff08047890 */ /* 0x000fe4000fffe0ff */
[----:B------:R-:W-:Y:S02]  /*0ee0*/  USEL UR30, URZ, 0x1, !UP1 ;  /* 0x00000001ff1e7887 */ /* 0x000fe4000c800000 */
[----:B------:R-:W-:Y:S02]  /*0ef0*/  UISETP.GE.U32.AND UP1, UPT, UR4, 0x2, UPT ;  /* 0x000000020400788c */ /* 0x000fe4000bf26070 */
[----:B------:R-:W-:Y:S02]  /*0f00*/  ULOP3.LUT UP0, URZ, UR31, 0xfffffffd, URZ, 0xc0, !UPT ;  /* 0xfffffffd1fff7892 */ /* 0x000fe4000f80c0ff */
[----:B------:R-:W-:-:S02]  /*0f10*/  USEL UR30, UR30, 0x2, UP1 ;  /* 0x000000021e1e7887 */ /* 0x000fc40008800000 */
[----:B------:R-:W-:Y:S01]  /*0f20*/  USEL UR23, URZ, 0x1, UP0 ;  /* 0x00000001ff177887 */ /* 0x000fe20008000000 */
[----:B-1234-:R-:W-:Y:S06]  /*0f30*/  BAR.SYNC.DEFER_BLOCKING 0x0 ;  /* 0x0000000000007b1d */ /* 0x01efec0000010000 */
[----:B------:R-:W-:Y:S05]  /*0f40*/  BRA.U !UP1, `(.L_x_15) ;  /* 0x0000004d09c47547 */ /* 0x000fea000b800000 */
[----:B------:R-:W1:Y:S01]  /*0f50*/  S2UR UR7, SR_CgaCtaId ;  /* 0x00000000000779c3 */ /* 0x000e620000008800 */
[----:B------:R-:W-:-:S13]  /*0f60*/  ISETP.NE.AND P1, PT, RZ, UR8, PT ;  /* 0x00000008ff007c0c */ /* 0x000fda000bf25270 */
[----:B-1----:R-:W-:Y:S05]  /*0f70*/  @P1 EXIT ;  /* 0x000000000000194d */ /* 0x002fea0003800000 */
[----:B------:R-:W-:-:S08]  /*0f80*/  NOP ;  /* 0x0000000000007918 */ /* 0x000fd00000000000 */
[----:B------:R-:W1:-:S00]  /*0f90*/  USETMAXREG.DEALLOC.CTAPOOL 0x28 ;  /* 0x00000028000079c8 */ /* 0x000e4000080e0500 */
[----:B------:R-:W-:Y:S01]  /*0fa0*/  UISETP.GT.AND UP0, UPT, UR31, 0x1, UPT ;  /* 0x000000011f00788c */ /* 0x000fe2000bf04270 */
[----:B-1----:R-:W-:Y:S01]  /*0fb0*/  HFMA2 R8, -RZ, RZ, 0, 5.9604644775390625e-08 ;  /* 0x00000001ff087431 */ /* 0x002fe200000001ff */
[----:B------:R-:W-:-:S07]  /*0fc0*/  MOV R15, RZ ;  /* 0x000000ff000f7202 */ /* 0x000fce0000000f00 */
[----:B------:R-:W-:Y:S05]  /*0fd0*/  BRA.U UP0, `(.L_x_16) ;  /* 0x0000001900c07547 */ /* 0x000fea000b800000 */
[----:B------:R-:W-:-:S09]  /*0fe0*/  UISETP.NE.AND UP0, UPT, UR31, URZ, UPT ;  /* 0x000000ff1f00728c */ /* 0x000fd2000bf05270 */
[----:B------:R-:W-:Y:S05]  /*0ff0*/  BRA.U !UP0, `(.L_x_17) ;  /* 0x0000000508907547 */ /* 0x000fea000b800000 */
[----:B------:R-:W-:-:S06]  /*1000*/  UISETP.NE.AND UP0, UPT, UR31, 0x1, UPT ;  /* 0x000000011f00788c */ /* 0x000fcc000bf05270 */
[----:B------:R-:W-:-:S13]  /*1010*/  PLOP3.LUT P1, PT, PT, PT, UP0, 0x80, 0x8 ;  /* 0x000000000008781c */ /* 0x000fda0003f2f008 */
[----:B------:R-:W-:Y:S05]  /*1020*/  @P1 EXIT ;  /* 0x000000000000194d */ /* 0x000fea0003800000 */
[----:B------:R-:W-:Y:S01]  /*1030*/  HFMA2 R10, -RZ, RZ, 0, 0 ;  /* 0x00000000ff0a7431 */ /* 0x000fe200000001ff */
[----:B------:R-:W-:Y:S01]  /*1040*/  ISETP.NE.AND P3, PT, R2, RZ, PT ;  /* 0x000000ff0200720c */ /* 0x000fe20003f65270 */
[----:B------:R-:W-:Y:S01]  /*1050*/  IMAD.MOV.U32 R11, RZ, RZ, 0x1 ;  /* 0x00000001ff0b7424 */ /* 0x000fe200078e00ff */
[----:B------:R-:W-:Y:S01]  /*1060*/  CS2R R26, SRZ ;  /* 0x00000000001a7805 */ /* 0x000fe2000001ff00 */
[----:B------:R-:W-:Y:S01]  /*1070*/  IMAD.MOV.U32 R9, RZ, RZ, RZ ;  /* 0x000000ffff097224 */ /* 0x000fe200078e00ff */
[----:B------:R-:W-:-:S09]  /*1080*/  UMOV UR8, URZ ;  /* 0x000000ff00087c82 */ /* 0x000fd20008000000 */
.L_x_24:
[----:B------:R-:W-:Y:S05]  /*1090*/  BRA.U !UP2, `(.L_x_18) ;  /* 0x000000010a047547 */ /* 0x000fea000b800000 */
[----:B------:R-:W-:Y:S05]  /*10a0*/  BPT.TRAP 0x1 ;  /* 0x000000040000795c */ /* 0x000fea0000300000 */
.L_x_18:
[----:B------:R-:W1:Y:S01]  /*10b0*/  S2UR UR7, SR_CgaCtaId ;  /* 0x00000000000779c3 */ /* 0x000e620000008800 */
[----:B------:R-:W-:Y:S01]  /*10c0*/  UMOV UR6, 0x400 ;  /* 0x0000040000067882 */ /* 0x000fe20000000000 */
[----:B------:R-:W-:Y:S01]  /*10d0*/  SHF.L.U32 R4, R10, 0x1f, RZ ;  /* 0x0000001f0a047819 */ /* 0x000fe200000006ff */
[----:B-1----:R-:W-:-:S06]  /*10e0*/  ULEA UR6, UR7, UR6, 0x18 ;  /* 0x0000000607067291 */ /* 0x002fcc000f8ec0ff */
[----:B------:R-:W-:-:S04]  /*10f0*/  LEA R3, R9, UR6, 0x3 ;  /* 0x0000000609037c11 */ /* 0x000fc8000f8e18ff */
[----:B------:R-:W1:Y:S02]  /*1100*/  SYNCS.PHASECHK.TRANS64.TRYWAIT P1, [R3+URZ+0xb0], R4 ;  /* 0x0000b004030075a7 */ /* 0x000e6400080211ff */
[----:B-1----:R-:W-:Y:S05]  /*1110*/  @!P1 BRA `(.L_x_19) ;  /* 0x0000011c00049947 */ /* 0x002fea0003800000 */
.L_x_333:
[----:B------:R-:W-:Y:S05]  /*1120*/  BRA.U !UP2, `(.L_x_20) ;  /* 0x000000010a047547 */ /* 0x000fea000b800000 */
[----:B------:R-:W-:Y:S05]  /*1130*/  BPT.TRAP 0x1 ;  /* 0x000000040000795c */ /* 0x000fea0000300000 */
.L_x_20:
[----:B-1----:R-:W-:Y:S01]  /*1140*/  VIADD R3, R3, 0xc0 ;  /* 0x000000c003037836 */ /* 0x002fe20000000000 */
[----:B------:R-:W-:-:S04]  /*1150*/  IADD3 R9, PT, PT, R9, 0x1, RZ ;  /* 0x0000000109097810 */ /* 0x000fc80007ffe0ff */
[----:B------:R-:W-:-:S04]  /*1160*/  PRMT R3, RZ, 0x654, R3 ;  /* 0x00000654ff037816 */ /* 0x000fc80000000003 */
[----:B------:R1:W-:Y:S01]  /*1170*/  SYNCS.ARRIVE.TRANS64.RED.A1T0 RZ, [R3+URZ], RZ ;  /* 0x000000ff03ff79a7 */ /* 0x0003e200081004ff */
[----:B------:R-:W-:Y:S05]  /*1180*/  BRA.U UP4, `(.L_x_21) ;  /* 0x0000000104047547 */ /* 0x000fea000b800000 */
[----:B------:R-:W-:Y:S05]  /*1190*/  BPT.TRAP 0x1 ;  /* 0x000000040000795c */ /* 0x000fea0000300000 */
.L_x_21:
[----:B------:R-:W-:Y:S01]  /*11a0*/  ULEA UR5, UR8, UR6, 0x3 ;  /* 0x0000000608057291 */ /* 0x000fe2000f8e18ff */
[----:B------:R-:W-:Y:S01]  /*11b0*/  SHF.L.U32 R4, R11, 0x1f, RZ ;  /* 0x0000001f0b047819 */ /* 0x000fe200000006ff */
[----:B------:R-:W-:Y:S02]  /*11c0*/  @!P3 IMAD.MOV.U32 R5, RZ, RZ, 0x10 ;  /* 0x00000010ff05b424 */ /* 0x000fe400078e00ff */
[----:B------:R-:W-:-:S05]  /*11d0*/  UIADD3 UR4, UPT, UPT, UR5, 0x90, URZ ;  /* 0x0000009005047890 */ /* 0x000fca000fffe0ff */
[----:B------:R-:W2:Y:S01]  /*11e0*/  SYNCS.PHASECHK.TRANS64.TRYWAIT P1, [UR5+0xa0], R4 ;  /* 0x0000a004ff0075a7 */ /* 0x000ea20008021105 */
[----:B------:R-:W-:-:S05]  /*11f0*/  IMAD.U32 R7, RZ, RZ, UR4 ;  /* 0x00000004ff077e24 */ /* 0x000fca000f8e00ff */
[----:B------:R-:W-:Y:S01]  /*1200*/  PRMT R7, R2, 0x654, R7 ;  /* 0x0000065402077816 */ /* 0x000fe20000000007 */
[----:B--2---:R-:W-:Y:S06]  /*1210*/  @!P1 BRA `(.L_x_22) ;  /* 0x0000011800d89947 */ /* 0x004fec0003800000 */
.L_x_335:
[----:B------:R-:W-:Y:S01]  /*1220*/  ULEA UR4, UR8, UR6, 0x4 ;  /* 0x0000000608047291 */ /* 0x000fe2000f8e20ff */
[----:B------:R-:W-:Y:S01]  /*1230*/  SEL R8, R7, R8, !P3 ;  /* 0x0000000807087207 */ /* 0x000fe20005800000 */
[----:B------:R-:W-:Y:S01]  /*1240*/  UIADD3 UR5, UPT, UPT, UR5, 0x90, URZ ;  /* 0x0000009005057890 */ /* 0x000fe2000fffe0ff */
[----:B-1----:R-:W-:Y:S01]  /*1250*/  LEA R3, R27, UR6, 0x3 ;  /* 0x000000061b037c11 */ /* 0x002fe2000f8e18ff */
[----:B------:R-:W-:Y:S01]  /*1260*/  UIADD3 UR4, UPT, UPT, UR4, 0xd0, URZ ;  /* 0x000000d004047890 */ /* 0x000fe2000fffe0ff */
[----:B------:R-:W-:Y:S01]  /*1270*/  SHF.L.U32 R4, R26, 0x1f, RZ ;  /* 0x0000001f1a047819 */ /* 0x000fe200000006ff */
[----:B------:R1:W-:Y:S01]  /*1280*/  @!P3 SYNCS.ARRIVE.TRANS64.RED RZ, [R8+URZ], R5 ;  /* 0x0000000508ffb9a7 */ /* 0x0003e200080004ff */
[----:B------:R-:W-:Y:S01]  /*1290*/  UIADD3 UR8, UPT, UPT, UR8, 0x1, URZ ;  /* 0x0000000108087890 */ /* 0x000fe2000fffe0ff */
[----:B------:R-:W-:-:S03]  /*12a0*/  ISETP.NE.AND P1, PT, R9, 0x2, PT ;  /* 0x000000020900780c */ /* 0x000fc60003f25270 */
[----:B------:R-:W-:Y:S02]  /*12b0*/  UISETP.NE.AND UP0, UPT, UR8, 0x2, UPT ;  /* 0x000000020800788c */ /* 0x000fe4000bf05270 */
[----:B------:R-:W-:Y:S06]  /*12c0*/  UGETNEXTWORKID.BROADCAST [UR4], [UR5] ;  /* 0x00000000040073ca */ /* 0x000fec0008000100 */
[----:B------:R-:W-:Y:S02]  /*12d0*/  USEL UR4, URZ, 0x1, UP0 ;  /* 0x00000001ff047887 */ /* 0x000fe40008000000 */
[----:B------:R-:W-:Y:S01]  /*12e0*/  USEL UR8, UR8, URZ, UP0 ;  /* 0x000000ff08087287 */ /* 0x000fe20008000000 */
[----:B------:R-:W2:Y:S03]  /*12f0*/  SYNCS.PHASECHK.TRANS64.TRYWAIT P2, [R3+URZ+0x90], R4 ;  /* 0x00009004030075a7 */ /* 0x000ea600080411ff */
[----:B------:R-:W-:Y:S01]  /*1300*/  LOP3.LUT R11, R11, UR4, RZ, 0x3c, !PT ;  /* 0x000000040b0b7c12 */ /* 0x000fe2000f8e3cff */
[----:B-12---:R-:W-:Y:S07]  /*1310*/  @!P2 BRA `(.L_x_23) ;  /* 0x0000011800b0a947 */ /* 0x006fee0003800000 */
.L_x_336:
[----:B-1----:R-:W-:Y:S01]  /*1320*/  LEA R4, R27, UR6, 0x4 ;  /* 0x000000061b047c11 */ /* 0x002fe2000f8e20ff */
[----:B------:R-:W-:Y:S01]  /*1330*/  VIADD R3, R3, 0xa0 ;  /* 0x000000a003037836 */ /* 0x000fe20000000000 */
[----:B------:R-:W-:Y:S01]  /*1340*/  SEL R9, R9, RZ, P1 ;  /* 0x000000ff09097207 */ /* 0x000fe20000800000 */
[----:B------:R-:W-:-:S03]  /*1350*/  VIADD R27, R27, 0x1 ;  /* 0x000000011b1b7836 */ /* 0x000fc60000000000 */
[----:B------:R-:W1:Y:S01]  /*1360*/  LDS.128 R4, [R4+0xd0] ;  /* 0x0000d00004047984 */ /* 0x000e620000000c00 */
[----:B------:R-:W-:Y:S02]  /*1370*/  PRMT R3, RZ, 0x654, R3 ;  /* 0x00000654ff037816 */ /* 0x000fe40000000003 */
[C---:B------:R-:W-:Y:S01]  /*1380*/  ISETP.NE.AND P2, PT, R27.reuse, 0x2, PT ;  /* 0x000000021b00780c */ /* 0x040fe20003f45270 */
[----:B------:R-:W-:Y:S01]  /*1390*/  @!PT LDS RZ, [RZ] ;  /* 0x00000000fffff984 */ /* 0x000fe20000000800 */
[----:B------:R-:W-:Y:S01]  /*13a0*/  @!PT LDS RZ, [RZ] ;  /* 0x00000000fffff984 */ /* 0x000fe20000000800 */
[----:B------:R-:W-:Y:S01]  /*13b0*/  @!PT LDS RZ, [RZ] ;  /* 0x00000000fffff984 */ /* 0x000fe20000000800 */
[----:B------:R-:W-:Y:S01]  /*13c0*/  @!PT LDS RZ, [RZ] ;  /* 0x00000000fffff984 */ /* 0x000fe20000000800 */
[----:B------:R2:W-:Y:S06]  /*13d0*/  MEMBAR.ALL.CTA ;  /* 0x0000000000007992 */ /* 0x0005ec0000008000 */
[----:B--2---:R-:W2:Y:S01]  /*13e0*/  FENCE.VIEW.ASYNC.S ;  /* 0x00000000000073c6 */ /* 0x004ea20000000000 */
[----:B------:R-:W-:Y:S01]  /*13f0*/  SEL R27, R27, RZ, P2 ;  /* 0x000000ff1b1b7207 */ /* 0x000fe20001000000 */
[----:B--2---:R2:W-:Y:S01]  /*1400*/  SYNCS.ARRIVE.TRANS64.RED.A1T0 RZ, [R3+URZ], RZ ;  /* 0x000000ff03ff79a7 */ /* 0x0045e200081004ff */
[----:B-1----:R-:W-:-:S02]  /*1410*/  LOP3.LUT P4, RZ, R6, 0x1, RZ, 0xc0, !PT ;  /* 0x0000000106ff7812 */ /* 0x002fc4000788c0ff */
[----:B------:R-:W-:-:S04]  /*1420*/  SEL R5, RZ, 0x1, P2 ;  /* 0x00000001ff057807 */ /* 0x000fc80001000000 */
[----:B------:R-:W-:Y:S02]  /*1430*/  LOP3.LUT R26, R26, R5, RZ, 0x3c, !PT ;  /* 0x000000051a1a7212 */ /* 0x000fe400078e3cff */
[----:B--2---:R-:W-:-:S04]  /*1440*/  SEL R3, RZ, 0x1, P1 ;  /* 0x00000001ff037807 */ /* 0x004fc80000800000 */
[----:B------:R-:W-:Y:S01]  /*1450*/  LOP3.LUT R10, R10, R3, RZ, 0x3c, !PT ;  /* 0x000000030a0a7212 */ /* 0x000fe200078e3cff */
[----:B------:R-:W-:Y:S05]  /*1460*/  @P4 BRA `(.L_x_24) ;  /* 0xfffffffc00084947 */ /* 0x000fea000383ffff */
[----:B------:R-:W-:Y:S05]  /*1470*/  BRA.U UP4, `(.L_x_25) ;  /* 0x0000000104047547 */ /* 0x000fea000b800000 */
[----:B------:R-:W-:Y:S05]  /*1480*/  BPT.TRAP 0x1 ;  /* 0x000000040000795c */ /* 0x000fea0000300000 */
.L_x_25:
[----:B------:R-:W-:Y:S01]  /*1490*/  ULEA UR4, UR8, UR6, 0x3 ;  /* 0x0000000608047291 */ /* 0x000fe2000f8e18ff */
[----:B------:R-:W-:-:S08]  /*14a0*/  SHF.L.U32 R3, R11, 0x1f, RZ ;  /* 0x0000001f0b037819 */ /* 0x000fd000000006ff */
[----:B------:R-:W1:Y:S02]  /*14b0*/  SYNCS.PHASECHK.TRANS64 P1, [UR4+0xa0], R3 ;  /* 0x0000a003ff0075a7 */ /* 0x000e640008021004 */
[----:B-1----:R-:W-:Y:S05]  /*14c0*/  @P1 BRA `(.L_x_26) ;  /* 0x0000000000081947 */ /* 0x002fea0003800000 */
[----:B------:R-:W1:Y:S02]  /*14d0*/  SYNCS.PHASECHK.TRANS64.TRYWAIT P1, [UR4+0xa0], R3 ;  /* 0x0000a003ff0075a7 */ /* 0x000e640008021104 */
[----:B-1----:R-:W-:Y:S05]  /*14e0*/  @!P1 BRA `(.L_x_27) ;  /* 0x0000011800509947 */ /* 0x002fea0003800000 */
.L_x_26:
[----:B------:R-:W-:Y:S01]  /*14f0*/  UIADD3 UR4, UPT, UPT, UR8, 0x1, URZ ;  /* 0x0000000108047890 */ /* 0x000fe2000fffe0ff */
[----:B------:R-:W-:Y:S02]  /*1500*/  IMAD.MOV.U32 R8, RZ, RZ, 0x1 ;  /* 0x00000001ff087424 */ /* 0x000fe400078e00ff */
[----:B------:R-:W-:Y:S01]  /*1510*/  IMAD.MOV.U32 R15, RZ, RZ, RZ ;  /* 0x000000ffff0f7224 */ /* 0x000fe200078e00ff */
[----:B------:R-:W-:-:S04]  /*1520*/  UISETP.NE.AND UP0, UPT, UR4, 0x2, UPT ;  /* 0x000000020400788c */ /* 0x000fc8000bf05270 */
[----:B------:R-:W-:Y:S02]  /*1530*/  USEL UR5, URZ, 0x1, UP0 ;  /* 0x00000001ff057887 */ /* 0x000fe40008000000 */
[----:B------:R-:W-:-:S04]  /*1540*/  USEL UR4, UR4, URZ, UP0 ;  /* 0x000000ff04047287 */ /* 0x000fc80008000000 */
[----:B------:R-:W-:Y:S01]  /*1550*/  ULEA UR4, UR4, UR6, 0x3 ;  /* 0x0000000604047291 */ /* 0x000fe2000f8e18ff */
[----:B-1----:R-:W-:-:S04]  /*1560*/  LOP3.LUT R3, R11, UR5, RZ, 0x3c, !PT ;  /* 0x000000050b037c12 */ /* 0x002fc8000f8e3cff */
[----:B------:R-:W-:-:S04]  /*1570*/  SHF.L.U32 R3, R3, 0x1f, RZ ;  /* 0x0000001f03037819 */ /* 0x000fc800000006ff */
[----:B------:R-:W1:Y:S02]  /*1580*/  SYNCS.PHASECHK.TRANS64 P1, [UR4+0xa0], R3 ;  /* 0x0000a003ff0075a7 */ /* 0x000e640008021004 */
[----:B-1----:R-:W-:Y:S05]  /*1590*/  @P1 BRA `(.L_x_28) ;  /* 0x0000001400381947 */ /* 0x002fea0003800000 */
[----:B------:R-:W-:-:S04]  /*15a0*/  MOV R2, UR4 ;  /* 0x0000000400027c02 */ /* 0x000fc80008000f00 */
[----:B------:R1:W2:Y:S03]  /*15b0*/  SYNCS.PHASECHK.TRANS64.TRYWAIT P1, [R2+URZ+0xa0], R3 ;  /* 0x0000a003020075a7 */ /* 0x0002a600080211ff */
[----:B--2---:R-:W-:Y:S05]  /*15c0*/  @!P1 NANOSLEEP.SYNCS 0x989680 ;  /* 0x009896800000995d */ /* 0x004fea0003900000 */
[----:B------:R-:W2:Y:S02]  /*15d0*/  @!P1 SYNCS.PHASECHK.TRANS64 P1, [R2+URZ+0xa0], R3 ;  /* 0x0000a003020095a7 */ /* 0x000ea400080210ff */
[----:B--2---:R-:W-:Y:S05]  /*15e0*/  @P1 BRA `(.L_x_28) ;  /* 0x0000001400241947 */ /* 0x004fea0003800000 */
.L_x_29:
[----:B--2---:R2:W3:Y:S02]  /*15f0*/  SYNCS.PHASECHK.TRANS64.TRYWAIT P1, [R2+URZ+0xa0], R3 ;  /* 0x0000a003020075a7 */ /* 0x0044e400080211ff */
[----:B---3--:R-:W-:Y:S05]  /*1600*/  @!P1 NANOSLEEP.SYNCS 0x989680 ;  /* 0x009896800000995d */ /* 0x008fea0003900000 */
[----:B------:R-:W3:Y:S02]  /*1610*/  @!P1 SYNCS.PHASECHK.TRANS64 P1, [R2+URZ+0xa0], R3 ;  /* 0x0000a003020095a7 */ /* 0x000ee400080210ff */
[----:B---3--:R-:W-:Y:S05]  /*1620*/  @!P1 BRA `(.L_x_29) ;  /* 0xfffffffc00f09947 */ /* 0x008fea000383ffff */
[----:B------:R-:W-:Y:S05]  /*1630*/  BRA `(.L_x_28) ;  /* 0x0000001400107947 */ /* 0x000fea0003800000 */
.L_x_17:
[----:B------:R-:W1:Y:S01]  /*1640*/  LDCU UR4, c[0x0][0x38c] ;  /* 0x00007180ff0477ac */ /* 0x000e620008000800 */
[----:B------:R-:W2:Y:S01]  /*1650*/  S2UR UR36, SR_CTAID.Z ;  /* 0x00000000002479c3 */ /* 0x000ea20000002700 */
[----:B------:R-:W3:Y:S01]  /*1660*/  LDCU UR13, c[0x0][0xcc8] ;  /* 0x00019900ff0d77ac */ /* 0x000ee20008000800 */
[----:B------:R-:W4:Y:S06]  /*1670*/  LDCU UR41, c[0x0][0xcc8] ;  /* 0x00019900ff2977ac */ /* 0x000f2c0008000800 */
[----:B------:R-:W2:Y:S01]  /*1680*/  S2UR UR28, SR_CTAID.X ;  /* 0x00000000001c79c3 */ /* 0x000ea20000002500 */
[----:B------:R-:W2:Y:S01]  /*1690*/  LDCU UR10, c[0x0][0xcd4] ;  /* 0x00019a80ff0a77ac */ /* 0x000ea20008000800 */
[----:B------:R-:W-:-:S06]  /*16a0*/  UPLOP3.LUT UP4, UPT, UPT, UPT, UPT, 0x40, 0x4 ;  /* 0x000000000004789c */ /* 0x000fcc0003f8e870 */
[----:B------:R-:W2:Y:S01]  /*16b0*/  S2UR UR20, SR_CTAID.Y ;  /* 0x00000000001479c3 */ /* 0x000ea20000002600 */
[----:B-1----:R-:W-:-:S04]  /*16c0*/  UIADD3 UR4, UPT, UPT, UR4, 0xff, URZ ;  /* 0x000000ff04047890 */ /* 0x002fc8000fffe0ff */
[----:B------:R-:W-:-:S04]  /*16d0*/  USHF.R.S32.HI UR40, URZ, 0x1f, UR4 ;  /* 0x0000001fff287899 */ /* 0x000fc80008011404 */
[----:B------:R-:W-:-:S04]  /*16e0*/  ULEA.HI UR40, UR40, UR4, URZ, 0x8 ;  /* 0x0000000428287291 */ /* 0x000fc8000f8f40ff */
[----:B------:R-:W-:-:S04]  /*16f0*/  USHF.R.S32.HI UR40, URZ, 0x8, UR40 ;  /* 0x00000008ff287899 */ /* 0x000fc80008011428 */
[----:B------:R-:W-:-:S04]  /*1700*/  UISETP.LT.AND UP0, UPT, UR40, 0x1, UPT ;  /* 0x000000012800788c */ /* 0x000fc8000bf01270 */
[----:B------:R-:W-:Y:S02]  /*1710*/  USEL UR39, UR40, 0x1, !UP0 ;  /* 0x0000000128277887 */ /* 0x000fe4000c000000 */
[----:B---3--:R-:W-:-:S09]  /*1720*/  UISETP.GE.AND UP0, UPT, UR13, 0x1, UPT ;  /* 0x000000010d00788c */ /* 0x008fd2000bf06270 */
[----:B--2-4-:R-:W-:Y:S05]  /*1730*/  BRA.U !UP0, `(.L_x_30) ;  /* 0x0000000108b47547 */ /* 0x014fea000b800000 */
[----:B------:R-:W1:Y:S01]  /*1740*/  LDCU.128 UR4, c[0x0][0xcb0] ;  /* 0x00019600ff0477ac */ /* 0x000e620008000c00 */
[----:B------:R-:W2:Y:S01]  /*1750*/  LDCU UR15, c[0x0][0x370] ;  /* 0x00006e00ff0f77ac */ /* 0x000ea20008000800 */
[----:B------:R-:W3:Y:S01]  /*1760*/  LDCU.64 UR8, c[0x0][0xcc0] ;  /* 0x00019800ff0877ac */ /* 0x000ee20008000a00 */
[----:B------:R-:W3:Y:S01]  /*1770*/  LDCU UR14, c[0x0][0x374] ;  /* 0x00006e80ff0e77ac */ /* 0x000ee20008000800 */
[----:B------:R-:W4:Y:S01]  /*1780*/  LDCU UR12, c[0x0][0xccc] ;  /* 0x00019980ff0c77ac */ /* 0x000f220008000800 */
[----:B-1----:R-:W-:Y:S01]  /*1790*/  UISETP.NE.AND UP1, UPT, UR7, 0x1, UPT ;  /* 0x000000010700788c */ /* 0x002fe2000bf25270 */
[----:B------:R-:W1:Y:S01]  /*17a0*/  LDCU UR11, c[0x0][0xcd0] ;  /* 0x00019a00ff0b77ac */ /* 0x000e620008000800 */
[----:B------:R-:W-:Y:S02]  /*17b0*/  UISETP.NE.AND UP2, UPT, UR4, 0x1, UPT ;  /* 0x000000010400788c */ /* 0x000fe4000bf45270 */
[----:B------:R-:W-:Y:S02]  /*17c0*/  UISETP.NE.AND UP0, UPT, UR13, 0x1, UPT ;  /* 0x000000010d00788c */ /* 0x000fe4000bf05270 */
[----:B---3--:R-:W-:-:S02]  /*17d0*/  UIMAD.WIDE.U32 UR16, UR14, UR8, URZ ;  /* 0x000000080e1072a5 */ /* 0x008fc4000f8e00ff */
[----:B------:R-:W-:Y:S02]  /*17e0*/  UIMAD.WIDE.U32 UR18, UR20, UR8, URZ ;  /* 0x00000008141272a5 */ /* 0x000fe4000f8e00ff */
[----:B--2---:R-:W-:Y:S02]  /*17f0*/  UIMAD.WIDE.U32 UR24, UR15, UR5, URZ ;  /* 0x000000050f1872a5 */ /* 0x004fe4000f8e00ff */
[----:B------:R-:W-:Y:S02]  /*1800*/  @UP1 USHF.R.U32.HI UR14, URZ, UR9, UR17 ;  /* 0x00000009ff0e1299 */ /* 0x000fe40008011611 */
[----:B------:R-:W-:Y:S02]  /*1810*/  USHF.R.U32.HI UR8, URZ, UR9, UR19 ;  /* 0x00000009ff087299 */ /* 0x000fe40008011613 */
[----:B------:R-:W-:Y:S02]  /*1820*/  UIMAD.WIDE.U32 UR18, UR28, UR5, URZ ;  /* 0x000000051c1272a5 */ /* 0x000fe4000f8e00ff */
[----:B------:R-:W-:-:S02]  /*1830*/  @UP2 USHF.R.U32.HI UR15, URZ, UR6, UR25 ;  /* 0x00000006ff0f2299 */ /* 0x000fc40008011619 */
[----:B----4-:R-:W-:Y:S02]  /*1840*/  UIMAD.WIDE.U32 UR16, UR14, UR12, URZ ;  /* 0x0000000c0e1072a5 */ /* 0x010fe4000f8e00ff */
[----:B------:R-:W-:Y:S02]  /*1850*/  USHF.R.U32.HI UR5, URZ, UR6, UR19 ;  /* 0x00000006ff057299 */ /* 0x000fe40008011613 */
[----:B------:R-:W-:Y:S02]  /*1860*/  UIMAD.WIDE.U32 UR18, UR15, UR12, URZ ;  /* 0x0000000c0f1272a5 */ /* 0x000fe4000f8e00ff */
[----:B-1----:R-:W-:Y:S02]  /*1870*/  @UP0 USHF.R.U32.HI UR14, URZ, UR11, UR17 ;  /* 0x0000000bff0e0299 */ /* 0x002fe40008011611 */
[----:B------:R-:W-:Y:S02]  /*1880*/  USEL UR8, UR20, UR8, !UP1 ;  /* 0x0000000814087287 */ /* 0x000fe4000c800000 */
[----:B------:R-:W-:-:S02]  /*1890*/  @UP0 USHF.R.U32.HI UR15, URZ, UR11, UR19 ;  /* 0x0000000bff0f0299 */ /* 0x000fc40008011613 */
[----:B------:R-:W-:Y:S02]  /*18a0*/  UIMAD UR14, UR14, UR13, URZ ;  /* 0x0000000d0e0e72a4 */ /* 0x000fe4000f8e02ff */
[----:B------:R-:W-:Y:S02]  /*18b0*/  USEL UR5, UR28, UR5, !UP2 ;  /* 0x000000051c057287 */ /* 0x000fe4000d000000 */
[----:B------:R-:W-:Y:S02]  /*18c0*/  UIMAD UR6, UR15, UR13, URZ ;  /* 0x0000000d0f0672a4 */ /* 0x000fe4000f8e02ff */
[----:B------:R-:W-:Y:S02]  /*18d0*/  UISETP.GE.AND UP1, UPT, UR8, UR14, UPT ;  /* 0x0000000e0800728c */ /* 0x000fe4000bf26270 */
[----:B------:R-:W-:Y:S02]  /*18e0*/  UIMAD.WIDE.U32 UR16, UR8, UR12, URZ ;  /* 0x0000000c081072a5 */ /* 0x000fe4000f8e00ff */
[----:B------:R-:W-:-:S02]  /*18f0*/  UISETP.GE.OR UP1, UPT, UR5, UR6, UP1 ;  /* 0x000000060500728c */ /* 0x000fc40008f26670 */
[----:B------:R-:W-:Y:S02]  /*1900*/  USHF.R.U32.HI UR6, URZ, UR11, UR17 ;  /* 0x0000000bff067299 */ /* 0x000fe40008011611 */
[----:B------:R-:W-:Y:S02]  /*1910*/  UIMAD.WIDE.U32 UR16, UR5, UR12, URZ ;  /* 0x0000000c051072a5 */ /* 0x000fe4000f8e00ff */
[----:B------:R-:W-:-:S04]  /*1920*/  USEL UR6, UR8, UR6, !UP0 ;  /* 0x0000000608067287 */ /* 0x000fc8000c000000 */
[----:B------:R-:W-:Y:S02]  /*1930*/  UIADD3 UR9, UPT, UPT, -UR6, URZ, URZ ;  /* 0x000000ff06097290 */ /* 0x000fe4000fffe1ff */
[----:B------:R-:W-:Y:S02]  /*1940*/  @!UP1 USHF.R.U32.HI UR12, URZ, UR11, UR17 ;  /* 0x0000000bff0c9299 */ /* 0x000fe40008011611 */
[----:B------:R-:W-:Y:S02]  /*1950*/  UIMAD UR9, UR13, UR9, UR8 ;  /* 0x000000090d0972a4 */ /* 0x000fe4000f8e0208 */
[----:B------:R-:W-:Y:S02]  /*1960*/  @!UP1 USEL UR12, UR5, UR12, !UP0 ;  /* 0x0000000c050c9287 */ /* 0x000fe4000c000000 */
[----:B------:R-:W-:Y:S02]  /*1970*/  UIADD3 UR11, UPT, UPT, -UR8, URZ, URZ ;  /* 0x000000ff080b7290 */ /* 0x000fe4000fffe1ff */
[----:B------:R-:W-:-:S02]  /*1980*/  @!UP1 UIMAD UR9, UR9, UR15, UR12 ;  /* 0x0000000f090992a4 */ /* 0x000fc4000f8e020c */
[----:B------:R-:W-:Y:S02]  /*1990*/  @!UP1 UIADD3 UR12, UPT, UPT, UR6, -UR12, URZ ;  /* 0x8000000c060c9290 */ /* 0x000fe4000fffe0ff */
[----:B------:R-:W-:Y:S02]  /*19a0*/  UIADD3 UR6, UPT, UPT, -UR5, URZ, URZ ;  /* 0x000000ff05067290 */ /* 0x000fe4000fffe1ff */
[----:B------:R-:W-:Y:S02]  /*19b0*/  UIMAD UR11, UR7, UR11, UR20 ;  /* 0x0000000b070b72a4 */ /* 0x000fe4000f8e0214 */
[----:B------:R-:W-:Y:S02]  /*19c0*/  @!UP1 UIMAD UR8, UR12, UR13, UR5 ;  /* 0x0000000d0c0892a4 */ /* 0x000fe4000f8e0205 */
[----:B------:R-:W-:Y:S01]  /*19d0*/  UIMAD UR6, UR4, UR6, UR28 ;  /* 0x00000006040672a4 */ /* 0x000fe2000f8e021c */
[----:B------:R-:W-:Y:S01]  /*19e0*/  @!UP1 UMOV UR5, UR9 ;  /* 0x0000000900059c82 */ /* 0x000fe20008000000 */
[----:B------:R-:W-:-:S02]  /*19f0*/  UIMAD UR20, UR8, UR7, UR11 ;  /* 0x00000007081472a4 */ /* 0x000fc4000f8e020b */
[----:B------:R-:W-:-:S12]  /*1a00*/  UIMAD UR28, UR5, UR4, UR6 ;  /* 0x00000004051c72a4 */ /* 0x000fd8000f8e0206 */
.L_x_30:
[----:B------:R-:W-:Y:S01]  /*1a10*/  UISETP.NE.AND UP0, UPT, UR10, 0x1, UPT ;  /* 0x000000010a00788c */ /* 0x000fe2000bf05270 */
[----:B------:R-:W-:Y:S01]  /*1a20*/  HFMA2 R8, -RZ, RZ, 0, 5.9604644775390625e-08 ;  /* 0x00000001ff087431 */ /* 0x000fe200000001ff */
[----:B------:R-:W-:-:S07]  /*1a30*/  MOV R26, RZ ;  /* 0x000000ff001a7202 */ /* 0x000fce0000000f00 */
[----:B------:R-:W-:Y:S05]  /*1a40*/  BRA.U UP0, `(.L_x_31) ;  /* 0x0000000100387547 */ /* 0x000fea000b800000 */
[----:B------:R-:W1:Y:S01]  /*1a50*/  LDCU.64 UR8, c[0x0][0xcc0] ;  /* 0x00019800ff0877ac */ /* 0x000e620008000a00 */
[----:B------:R-:W2:Y:S01]  /*1a60*/  LDCU.128 UR4, c[0x0][0xcb0] ;  /* 0x00019600ff0477ac */ /* 0x000ea20008000c00 */
[----:B-1----:R-:W-:Y:S02]  /*1a70*/  UIMAD.WIDE.U32 UR10, UR20, UR8, URZ ;  /* 0x00000008140a72a5 */ /* 0x002fe4000f8e00ff */
[----:B--2---:R-:W-:Y:S02]  /*1a80*/  UIMAD.WIDE.U32 UR12, UR28, UR5, URZ ;  /* 0x000000051c0c72a5 */ /* 0x004fe4000f8e00ff */
[----:B------:R-:W-:Y:S02]  /*1a90*/  UISETP.NE.AND UP1, UPT, UR4, 0x1, UPT ;  /* 0x000000010400788c */ /* 0x000fe4000bf25270 */
[----:B------:R-:W-:Y:S02]  /*1aa0*/  USHF.R.U32.HI UR9, URZ, UR9, UR11 ;  /* 0x00000009ff097299 */ /* 0x000fe4000801160b */
[----:B------:R-:W-:-:S02]  /*1ab0*/  USHF.R.U32.HI UR5, URZ, UR6, UR13 ;  /* 0x00000006ff057299 */ /* 0x000fc4000801160d */
[----:B------:R-:W-:Y:S02]  /*1ac0*/  UISETP.NE.AND UP0, UPT, UR7, 0x1, UPT ;  /* 0x000000010700788c */ /* 0x000fe4000bf05270 */
[----:B------:R-:W-:Y:S02]  /*1ad0*/  USEL UR5, UR28, UR5, !UP1 ;  /* 0x000000051c057287 */ /* 0x000fe4000c800000 */
[----:B------:R-:W-:-:S04]  /*1ae0*/  USEL UR9, UR20, UR9, !UP0 ;  /* 0x0000000914097287 */ /* 0x000fc8000c000000 */
[----:B------:R-:W-:Y:S02]  /*1af0*/  UIADD3 UR6, UPT, UPT, -UR5, UR9, URZ ;  /* 0x0000000905067290 */ /* 0x000fe4000fffe1ff */
[----:B------:R-:W-:Y:S02]  /*1b00*/  UIADD3 UR5, UPT, UPT, UR5, -UR9, URZ ;  /* 0x8000000905057290 */ /* 0x000fe4000fffe0ff */
[----:B------:R-:W-:Y:S02]  /*1b10*/  UIMAD UR28, UR6, UR4, UR28 ;  /* 0x00000004061c72a4 */ /* 0x000fe4000f8e021c */
[----:B------:R-:W-:-:S12]  /*1b20*/  UIMAD UR20, UR5, UR7, UR20 ;  /* 0x00000007051472a4 */ /* 0x000fd8000f8e0214 */
.L_x_31:
[----:B------:R-:W-:Y:S01]  /*1b30*/  MOV R27, RZ ;  /* 0x000000ff001b7202 */ /* 0x000fe20000000f00 */
[----:B------:R-:W-:Y:S01]  /*1b40*/  UMOV UR22, 0x1 ;  /* 0x0000000100167882 */ /* 0x000fe20000000000 */
[----:B------:R-:W-:Y:S01]  /*1b50*/  MOV R15, RZ ;  /* 0x000000ff000f7202 */ /* 0x000fe20000000f00 */
[----:B------:R-:W-:-:S06]  /*1b60*/  UMOV UR15, URZ ;  /* 0x000000ff000f7c82 */ /* 0x000fcc0008000000 */
.L_x_44:
[----:B-12---:R-:W-:Y:S05]  /*1b70*/  BRA.U !UP5, `(.L_x_32) ;  /* 0x000000010d047547 */ /* 0x006fea000b800000 */
[----:B------:R-:W-:Y:S05]  /*1b80*/  BPT.TRAP 0x1 ;  /* 0x000000040000795c */ /* 0x000fea0000300000 */
.L_x_32:
[----:B------:R-:W1:Y:S01]  /*1b90*/  S2UR UR7, SR_CgaCtaId ;  /* 0x00000000000779c3 */ /* 0x000e620000008800 */
[----:B------:R-:W-:Y:S01]  /*1ba0*/  UMOV UR4, 0x400 ;  /* 0x0000040000047882 */ /* 0x000fe20000000000 */
[----:B------:R-:W-:Y:S01]  /*1bb0*/  SHF.L.U32 R5, R8, 0x1f, RZ ;  /* 0x0000001f08057819 */ /* 0x000fe200000006ff */
[----:B-1----:R-:W-:-:S06]  /*1bc0*/  ULEA UR4, UR7, UR4, 0x18 ;  /* 0x0000000407047291 */ /* 0x002fcc000f8ec0ff */
[----:B------:R-:W-:-:S04]  /*1bd0*/  LEA R2, R15, UR4, 0x3 ;  /* 0x000000040f027c11 */ /* 0x000fc8000f8e18ff */
[----:B------:R-:W1:Y:S02]  /*1be0*/  SYNCS.PHASECHK.TRANS64.TRYWAIT P1, [R2+URZ+0xc0], R5 ;  /* 0x0000c005020075a7 */ /* 0x000e6400080211ff */
[----:B-1----:R-:W-:Y:S05]  /*1bf0*/  @!P1 BRA `(.L_x_33) ;  /* 0x0000011000a49947 */ /* 0x002fea0003800000 */
.L_x_338:
[----:B------:R-:W-:Y:S05]  /*1c00*/  BRA.U !UP5, `(.L_x_34) ;  /* 0x000000010d047547 */ /* 0x000fea000b800000 */
[----:B------:R-:W-:Y:S05]  /*1c10*/  BPT.TRAP 0x1 ;  /* 0x000000040000795c */ /* 0x000fea0000300000 */
.L_x_34:
[----:B------:R-:W2:Y:S01]  /*1c20*/  LDCU UR5, c[0x0][0x38c] ;  /* 0x00007180ff0577ac */ /* 0x000ea20008000800 */
[----:B------:R3:W-:Y:S01]  /*1c30*/  SYNCS.ARRIVE.TRANS64.A1T0 RZ, [R2+URZ+0xb0], RZ ;  /* 0x0000b0ff02ff79a7 */ /* 0x0007e200081000ff */
[----:B------:R-:W-:-:S05]  /*1c40*/  VIADD R15, R15, 0x1 ;  /* 0x000000010f0f7836 */ /* 0x000fca0000000000 */
[----:B------:R-:W-:-:S04]  /*1c50*/  ISETP.NE.AND P1, PT, R15, 0x2, PT ;  /* 0x000000020f00780c */ /* 0x000fc80003f25270 */
[----:B-1----:R-:W-:Y:S02]  /*1c60*/  SEL R5, RZ, 0x1, P1 ;  /* 0x00000001ff057807 */ /* 0x002fe40000800000 */
[----:B------:R-:W-:Y:S02]  /*1c70*/  SEL R15, R15, RZ, P1 ;  /* 0x000000ff0f0f7207 */ /* 0x000fe40000800000 */
[----:B------:R-:W-:Y:S01]  /*1c80*/  LOP3.LUT R8, R8, R5, RZ, 0x3c, !PT ;  /* 0x0000000508087212 */ /* 0x000fe200078e3cff */
[----:B--2---:R-:W-:-:S09]  /*1c90*/  UISETP.GE.AND UP0, UPT, UR5, 0x1, UPT ;  /* 0x000000010500788c */ /* 0x004fd2000bf06270 */
[----:B---3--:R-:W-:Y:S05]  /*1ca0*/  BRA.U !UP0, `(.L_x_35) ;  /* 0x0000000508107547 */ /* 0x008fea000b800000 */
[----:B------:R-:W-:Y:S01]  /*1cb0*/  MOV R4, UR22 ;  /* 0x0000001600047c02 */ /* 0x000fe20008000f00 */
[----:B------:R-:W-:Y:S01]  /*1cc0*/  UMOV UR5, UR15 ;  /* 0x0000000f00057c82 */ /* 0x000fe20008000000 */
[----:B------:R-:W-:-:S05]  /*1cd0*/  UMOV UR13, URZ ;  /* 0x000000ff000d7c82 */ /* 0x000fca0008000000 */
.L_x_40:
[----:B------:R-:W1:Y:S01]  /*1ce0*/  S2UR UR7, SR_CgaCtaId ;  /* 0x00000000000779c3 */ /* 0x000e620000008800 */
[----:B------:R-:W-:Y:S01]  /*1cf0*/  UMOV UR6, 0x400 ;  /* 0x0000040000067882 */ /* 0x000fe20000000000 */
[----:B------:R-:W-:Y:S01]  /*1d00*/  SHF.L.U32 R5, R4, 0x1f, RZ ;  /* 0x0000001f04057819 */ /* 0x000fe200000006ff */
[----:B-1----:R-:W-:Y:S04]  /*1d10*/  ULEA UR4, UR7, UR6, 0x18 ;  /* 0x0000000607047291 */ /* 0x002fe8000f8ec0ff */
[----:B------:R-:W-:Y:S09]  /*1d20*/  ULEA UR33, UR5, UR4, 0x3 ;  /* 0x0000000405217291 */ /* 0x000ff2000f8e18ff */
[----:B------:R-:W1:Y:S02]  /*1d30*/  SYNCS.PHASECHK.TRANS64.TRYWAIT P1, [UR33+0x18], R5 ;  /* 0x00001805ff0075a7 */ /* 0x000e640008021121 */
[----:B-12---:R-:W-:Y:S05]  /*1d40*/  @!P1 BRA `(.L_x_36) ;  /* 0x0000011000649947 */ /* 0x006fea0003800000 */
.L_x_340:
[----:B------:R2:W-:Y:S01]  /*1d50*/  @!P3 SYNCS.ARRIVE.TRANS64 RZ, [UR33], R3 ;  /* 0x00000003ffffb9a7 */ /* 0x0005e20008000021 */
[----:B------:R-:W-:Y:S04]  /*1d60*/  ULOP3.LUT UR6, UR38, 0x2, URZ, 0xfc, !UPT ;  /* 0x0000000226067892 */ /* 0x000fe8000f8efcff */
[----:B------:R-:W-:Y:S09]  /*1d70*/  UISETP.NE.AND UP0, UPT, UR6, 0x2, UPT ;  /* 0x000000020600788c */ /* 0x000ff2000bf05270 */
[----:B------:R-:W-:Y:S05]  /*1d80*/  BRA.U UP0, `(.L_x_37) ;  /* 0x0000000100047547 */ /* 0x000fea000b800000 */
[----:B------:R-:W-:Y:S05]  /*1d90*/  BPT.TRAP 0x1 ;  /* 0x000000040000795c */ /* 0x000fea0000300000 */
.L_x_37:
[----:B-1----:R-:W1:Y:S01]  /*1da0*/  S2R R2, SR_TID.X ;  /* 0x0000000000027919 */ /* 0x002e620000002100 */
[----:B------:R-:W-:Y:S01]  /*1db0*/  BSSY.RECONVERGENT B0, `(.L_x_38) ;  /* 0x0000006000007945 */ /* 0x000fe20003800200 */
[----:B-1----:R-:W-:Y:S04]  /*1dc0*/  LOP3.LUT P1, RZ, R2, 0x1f, RZ, 0xc0, !PT ;  /* 0x0000001f02ff7812 */ /* 0x002fe8000782c0ff */
[----:B------:R-:W-:Y:S11]  /*1dd0*/  PLOP3.LUT P1, PT, P1, P3, PT, 0x8f, 0xf8 ;  /* 0x0000000000f8781c */ /* 0x000ff60000f27177 */
[----:B------:R-:W-:Y:S02]  /*1de0*/  @!UPT UIADD3 URZ, UPT, UPT, URZ, URZ, URZ ;  /* 0x000000fffffff290 */ /* 0x000fe4000fffe0ff */
[----:B------:R-:W-:Y:S05]  /*1df0*/  @P1 BRA `(.L_x_39) ;  /* 0x0000000000041947 */ /* 0x000fea0003800000 */
[----:B------:R-:W-:Y:S05]  /*1e00*/  BPT.TRAP 0x1 ;  /* 0x000000040000795c */ /* 0x000fea0000300000 */
.L_x_39:
[----:B------:R-:W-:Y:S05]  /*1e10*/  BSYNC.RECONVERGENT B0 ;  /* 0x0000000000007941 */ /* 0x000fea0003800200 */
.L_x_38:
[----:B------:R-:W1:Y:S01]  /*1e20*/  LDCU.64 UR18, c[0x0][0x348] ;  /* 0x00006900ff1277ac */ /* 0x000e620008000a00 */
[----:B------:R-:W-:Y:S02]  /*1e30*/  ULEA UR8, UR5, UR4, 0xd ;  /* 0x0000000405087291 */ /* 0x000fe4000f8e68ff */
[----:B------:R-:W-:Y:S02]  /*1e40*/  USHF.L.U32 UR34, UR13, 0x7, URZ ;  /* 0x000000070d227899 */ /* 0x000fe400080006ff */
[----:B------:R-:W-:Y:S02]  /*1e50*/  USHF.L.U32 UR35, UR28, 0x7, URZ ;  /* 0x000000071c237899 */ /* 0x000fe400080006ff */
[----:B------:R-:W-:Y:S02]  /*1e60*/  UIADD3 UR32, UPT, UPT, UR8, 0x3000, URZ ;  /* 0x0000300008207890 */ /* 0x000fe4000fffe0ff */
[----:B------:R-:W-:Y:S02]  /*1e70*/  ULEA UR16, UR5, UR4, 0xa ;  /* 0x0000000405107291 */ /* 0x000fe4000f8e50ff */
[----:B------:R-:W-:Y:S02]  /*1e80*/  USHF.L.U32 UR27, UR13, 0x1, URZ ;  /* 0x000000010d1b7899 */ /* 0x000fe400080006ff */
[----:B------:R-:W-:Y:S02]  /*1e90*/  UIADD3 UR24, UPT, UPT, UR16, 0x15000, URZ ;  /* 0x0001500010187890 */ /* 0x000fe4000fffe0ff */
[----:B-1----:R-:W-:Y:S02]  /*1ea0*/  UIADD3 UR50, UP0, UPT, UR18, 0x80, URZ ;  /* 0x0000008012327890 */ /* 0x002fe4000ff1e0ff */
[----:B------:R-:W-:Y:S02]  /*1eb0*/  UIADD3 UR48, UP2, UPT, UR18, 0x380, URZ ;  /* 0x0000038012307890 */ /* 0x000fe4000ff5e0ff */
[----:B------:R-:W-:Y:S02]  /*1ec0*/  UIADD3.X UR51, UPT, UPT, URZ, UR19, URZ, UP0, !UPT ;  /* 0x00000013ff337290 */ /* 0x000fe400087fe4ff */
[----:B------:R-:W-:Y:S02]  /*1ed0*/  UIADD3.X UR49, UPT, UPT, URZ, UR19, URZ, UP2, !UPT ;  /* 0x00000013ff317290 */ /* 0x000fe400097fe4ff */
[----:B------:R-:W-:Y:S02]  /*1ee0*/  UIADD3 UR46, UP1, UPT, UR18, 0x480, URZ ;  /* 0x00000480122e7890 */ /* 0x000fe4000ff3e0ff */
[----:B------:R-:W-:Y:S02]  /*1ef0*/  UIADD3 UR44, UP0, UPT, UR18, 0x280, URZ ;  /* 0x00000280122c7890 */ /* 0x000fe4000ff1e0ff */
[----:B------:R-:W-:Y:S02]  /*1f00*/  UIADD3 UR16, UPT, UPT, UR16, 0x15c00, URZ ;  /* 0x00015c0010107890 */ /* 0x000fe4000fffe0ff */
[----:B------:R-:W-:Y:S02]  /*1f10*/  UIADD3.X UR47, UPT, UPT, URZ, UR19, URZ, UP1, !UPT ;  /* 0x00000013ff2f7290 */ /* 0x000fe40008ffe4ff */
[----:B------:R-:W-:Y:S01]  /*1f20*/  UIMAD UR6, UR5, 0x7f8, UR33 ;  /* 0x000007f8050678a4 */ /* 0x000fe2000f8e0221 */
[----:B------:R-:W-:Y:S01]  /*1f30*/  UMOV UR42, 0x0 ;  /* 0x00000000002a7882 */ /* 0x000fe20000000000 */
[----:B------:R-:W-:Y:S01]  /*1f40*/  UMOV UR43, 0x10000000 ;  /* 0x10000000002b7882 */ /* 0x000fe20000000000 */
[----:B------:R-:W-:Y:S01]  /*1f50*/  UMOV UR26, URZ ;  /* 0x000000ff001a7c82 */ /* 0x000fe20008000000 */
[----:B------:R-:W-:Y:S01]  /*1f60*/  UTMALDG.3D [UR32], [UR50], desc[UR42] ;  /* 0x00002a20320075b4 */ /* 0x000fe20008011000 */
[----:B------:R-:W-:Y:S02]  /*1f70*/  UIADD3.X UR45, UPT, UPT, URZ, UR19, URZ, UP0, !UPT ;  /* 0x00000013ff2d7290 */ /* 0x000fe400087fe4ff */
[----:B------:R-:W-:Y:S01]  /*1f80*/  UIADD3 UR8, UPT, UPT, UR6, 0x16800, URZ ;  /* 0x0001680006087890 */ /* 0x000fe2000fffe0ff */
[----:B------:R-:W-:Y:S01]  /*1f90*/  UMOV UR25, UR33 ;  /* 0x0000002100197c82 */ /* 0x000fe20008000000 */
[----:B------:R-:W-:Y:S01]  /*1fa0*/  UMOV UR29, UR36 ;  /* 0x00000024001d7c82 */ /* 0x000fe20008000000 */
[----:B------:R-:W-:Y:S01]  /*1fb0*/  UMOV UR17, UR33 ;  /* 0x0000002100117c82 */ /* 0x000fe20008000000 */
[----:B------:R-:W-:Y:S01]  /*1fc0*/  UTMALDG.4D [UR24], [UR48], desc[UR42] ;  /* 0x00002a18300075b4 */ /* 0x000fe20008019000 */
[----:B------:R-:W-:Y:S01]  /*1fd0*/  UIADD3 UR53, UPT, UPT, UR5, 0x1, URZ ;  /* 0x0000000105357890 */ /* 0x000fe2000fffe0ff */
[----:B------:R-:W-:Y:S01]  /*1fe0*/  UMOV UR21, UR36 ;  /* 0x0000002400157c82 */ /* 0x000fe20008000000 */
[----:B------:R-:W-:Y:S02]  /*1ff0*/  UMOV UR18, UR26 ;  /* 0x0000001a00127c82 */ /* 0x000fe40008000000 */
[----:B------:R-:W-:Y:S01]  /*2000*/  UISETP.NE.AND UP0, UPT, UR53, 0x3, UPT ;  /* 0x000000033500788c */ /* 0x000fe2000bf05270 */
[----:B------:R-:W-:Y:S01]  /*2010*/  UMOV UR19, UR27 ;  /* 0x0000001b00137c82 */ /* 0x000fe20008000000 */
[----:B------:R-:W-:Y:S01]  /*2020*/  UMOV UR10, URZ ;  /* 0x000000ff000a7c82 */ /* 0x000fe20008000000 */
[----:B------:R-:W-:Y:S01]  /*2030*/  UTMALDG.4D [UR16], [UR46], desc[UR42] ;  /* 0x00002a102e0075b4 */ /* 0x000fe20008019000 */
[----:B------:R-:W-:Y:S02]  /*2040*/  USEL UR52, URZ, 0x1, UP0 ;  /* 0x00000001ff347887 */ /* 0x000fe40008000000 */
[----:B------:R-:W-:Y:S01]  /*2050*/  USEL UR5, UR53, URZ, UP0 ;  /* 0x000000ff35057287 */ /* 0x000fe20008000000 */
[----:B------:R-:W-:Y:S01]  /*2060*/  UMOV UR11, URZ ;  /* 0x000000ff000b7c82 */ /* 0x000fe20008000000 */
[----:B------:R-:W-:Y:S01]  /*2070*/  UMOV UR9, UR33 ;  /* 0x0000002100097c82 */ /* 0x000fe20008000000 */
[----:B------:R-:W-:Y:S01]  /*2080*/  UMOV UR12, UR28 ;  /* 0x0000001c000c7c82 */ /* 0x000fe20008000000 */
[----:B------:R-:W-:Y:S01]  /*2090*/  UMOV UR14, UR36 ;  /* 0x00000024000e7c82 */ /* 0x000fe20008000000 */
[----:B------:R-:W-:Y:S01]  /*20a0*/  LOP3.LUT R4, R4, UR52, RZ, 0x3c, !PT ;  /* 0x0000003404047c12 */ /* 0x000fe2000f8e3cff */
[----:B------:R1:W-:Y:S02]  /*20b0*/  UTMALDG.5D [UR8], [UR44], desc[UR42] ;  /* 0x00002a082c0075b4 */ /* 0x0003e40008021000 */
[----:B-1----:R-:W-:Y:S04]  /*20c0*/  UIADD3 UR13, UPT, UPT, UR13, 0x1, URZ ;  /* 0x000000010d0d7890 */ /* 0x002fe8000fffe0ff */
[----:B------:R-:W-:Y:S09]  /*20d0*/  UISETP.NE.AND UP0, UPT, UR13, UR39, UPT ;  /* 0x000000270d00728c */ /* 0x000ff2000bf05270 */
[----:B------:R-:W-:Y:S05]  /*20e0*/  BRA.U UP0, `(.L_x_40) ;  /* 0xfffffff900fc7547 */ /* 0x000fea000b83ffff */
.L_x_35:
[----:B------:R-:W-:Y:S01]  /*20f0*/  ULOP3.LUT UP0, URZ, UR31, 0xfffffffd, URZ, 0xc0, !UPT ;  /* 0xfffffffd1fff7892 */ /* 0x000fe2000f80c0ff */
[----:B------:R-:W-:Y:S01]  /*2100*/  PLOP3.LUT P1, PT, PT, PT, UP4, 0x80, 0x8 ;  /* 0x000000000008781c */ /* 0x000fe20003f2f048 */
[----:B------:R-:W-:Y:S01]  /*2110*/  UIADD3 UR15, UPT, UPT, UR40, UR15, URZ ;  /* 0x0000000f280f7290 */ /* 0x000fe2000fffe0ff */
[C---:B------:R-:W-:Y:S01]  /*2120*/  LEA R10, R27.reuse, UR4, 0x3 ;  /* 0x000000041b0a7c11 */ /* 0x040fe2000f8e18ff */
[----:B------:R-:W-:Y:S01]  /*2130*/  @!UP4 USEL UR5, URZ, 0x8, !UP0 ;  /* 0x00000008ff05c887 */ /* 0x000fe2000c000000 */
[----:B------:R-:W-:Y:S01]  /*2140*/  SHF.L.U32 R5, R26, 0x1f, RZ ;  /* 0x0000001f1a057819 */ /* 0x000fe200000006ff */
[----:B------:R-:W-:Y:S01]  /*2150*/  UISETP.GT.U32.AND UP1, UPT, UR15, 0x2, UPT ;  /* 0x000000020f00788c */ /* 0x000fe2000bf24070 */
[----:B------:R-:W-:Y:S01]  /*2160*/  LEA R6, R27, UR4, 0x4 ;  /* 0x000000041b067c11 */ /* 0x000fe2000f8e20ff */
[----:B------:R-:W-:Y:S02]  /*2170*/  @!UP4 ULOP3.LUT UR5, UR5, 0x8, URZ, 0x3c, !UPT ;  /* 0x000000080505c892 */ /* 0x000fe4000f8e3cff */
[----:B------:R-:W-:-:S02]  /*2180*/  UISETP.LT.U32.AND UP1, UPT, UR40, 0x3, UP1 ;  /* 0x000000032800788c */ /* 0x000fc40008f21070 */
[----:B------:R-:W-:Y:S02]  /*2190*/  UISETP.GE.U32.AND UP0, UPT, UR40, 0x3, UPT ;  /* 0x000000032800788c */ /* 0x000fe4000bf06070 */
[----:B------:R-:W-:Y:S01]  /*21a0*/  IMAD.U32 R2, RZ, RZ, UR5 ;  /* 0x00000005ff027e24 */ /* 0x000fe2000f8e00ff */
[----:B------:R-:W-:Y:S02]  /*21b0*/  UIMAD.WIDE.U32 UR8, UR15, -0x55555555, URZ ;  /* 0xaaaaaaab0f0878a5 */ /* 0x000fe4000f8e00ff */
[----:B------:R-:W-:Y:S01]  /*21c0*/  USEL UR6, URZ, 0x1, !UP1 ;  /* 0x00000001ff067887 */ /* 0x000fe2000c800000 */
[----:B------:R1:W-:Y:S01]  /*21d0*/  @!P1 SYNCS.ARRIVE.TRANS64.A1T0 RZ, [R2+UR4+0x80], RZ ;  /* 0x000080ff02ff99a7 */ /* 0x0003e20008100004 */
[----:B------:R-:W-:Y:S02]  /*21e0*/  USHF.R.U32.HI UR5, URZ, 0x1, UR9 ;  /* 0x00000001ff057899 */ /* 0x000fe40008011609 */
[----:B------:R-:W-:Y:S02]  /*21f0*/  ULOP3.LUT UR22, UR22, UR6, URZ, 0x3c, !UPT ;  /* 0x0000000616167292 */ /* 0x000fe4000f8e3cff */
[----:B------:R-:W-:-:S02]  /*2200*/  @!UP4 ULOP3.LUT UR23, UR23, 0x1, URZ, 0x3c, !UPT ;  /* 0x000000011717c892 */ /* 0x000fc4000f8e3cff */
[----:B------:R-:W-:Y:S01]  /*2210*/  UIMAD UR15, UR5, -0x3, UR15 ;  /* 0xfffffffd050f78a4 */ /* 0x000fe2000f8e020f */
[----:B------:R-:W3:Y:S01]  /*2220*/  SYNCS.PHASECHK.TRANS64.TRYWAIT P1, [R10+URZ+0x90], R5 ;  /* 0x000090050a0075a7 */ /* 0x000ee200080211ff */
[----:B------:R-:W-:Y:S01]  /*2230*/  @UP0 ULOP3.LUT UR22, UR22, 0x1, UR5, 0x78, !UPT ;  /* 0x0000000116160892 */ /* 0x000fe2000f8e7805 */
[----:B-1-3--:R-:W-:Y:S11]  /*2240*/  @!P1 BRA `(.L_x_41) ;  /* 0x0000010c003c9947 */ /* 0x00aff60003800000 */
.L_x_341:
[----:B-1----:R-:W1:Y:S01]  /*2250*/  LDS.128 R4, [R6+0xd0] ;  /* 0x0000d00006047984 */ /* 0x002e620000000c00 */
[----:B------:R-:W-:Y:S01]  /*2260*/  UISETP.GE.AND UP1, UPT, UR41, 0x1, UPT ;  /* 0x000000012900788c */ /* 0x000fe2000bf26270 */
[----:B------:R-:W-:Y:S01]  /*2270*/  @!PT LDS RZ, [RZ] ;  /* 0x00000000fffff984 */ /* 0x000fe20000000800 */
[----:B------:R-:W-:Y:S01]  /*2280*/  @!PT LDS RZ, [RZ] ;  /* 0x00000000fffff984 */ /* 0x000fe20000000800 */
[----:B------:R-:W-:Y:S01]  /*2290*/  @!PT LDS RZ, [RZ] ;  /* 0x00000000fffff984 */ /* 0x000fe20000000800 */
[----:B------:R-:W-:Y:S01]  /*22a0*/  @!PT LDS RZ, [RZ] ;  /* 0x00000000fffff984 */ /* 0x000fe20000000800 */
[----:B------:R3:W-:Y:S06]  /*22b0*/  MEMBAR.ALL.CTA ;  /* 0x0000000000007992 */ /* 0x0007ec0000008000 */
[----:B---3--:R-:W3:Y:S01]  /*22c0*/  FENCE.VIEW.ASYNC.S ;  /* 0x00000000000073c6 */ /* 0x008ee20000000000 */
[----:B-1----:R-:W-:-:S13]  /*22d0*/  LOP3.LUT P1, RZ, R6, 0x1, RZ, 0xc0, !PT ;  /* 0x0000000106ff7812 */ /* 0x002fda000782c0ff */
[----:B---3--:R-:W-:Y:S01]  /*22e0*/  VOTEU.ANY UP0, P1 ;  /* 0x0000000000ff7886 */ /* 0x008fe20000800100 */
[----:B------:R-:W-:-:S13]  /*22f0*/  PLOP3.LUT P1, PT, PT, PT, UP0, 0x80, 0x8 ;  /* 0x000000000008781c */ /* 0x000fda0003f2f008 */
[----:B------:R-:W-:Y:S02]  /*2300*/  @P1 LOP3.LUT R2, R5, 0xffff, RZ, 0xc0, !PT ;  /* 0x0000ffff05021812 */ /* 0x000fe400078ec0ff */
[----:B------:R-:W-:Y:S02]  /*2310*/  @P1 MOV R9, R4 ;  /* 0x0000000400091202 */ /* 0x000fe40000000f00 */
[----:B------:R-:W-:Y:S01]  /*2320*/  @P1 R2UR UR6, R2 ;  /* 0x00000000020612ca */ /* 0x000fe200000e0000 */
[----:B------:R-:W-:Y:S01]  /*2330*/  VIADD R2, R10, 0xa0 ;  /* 0x000000a00a027836 */ /* 0x000fe20000000000 */
[----:B------:R-:W-:Y:S02]  /*2340*/  @P1 SHF.R.U32.HI R4, RZ, 0x10, R5 ;  /* 0x00000010ff041819 */ /* 0x000fe40000011605 */
[----:B------:R-:W-:Y:S02]  /*2350*/  @P1 R2UR UR8, R9 ;  /* 0x00000000090812ca */ /* 0x000fe400000e0000 */
[----:B------:R-:W-:-:S02]  /*2360*/  PRMT R2, RZ, 0x654, R2 ;  /* 0x00000654ff027816 */ /* 0x000fc40000000002 */
[----:B------:R-:W-:Y:S02]  /*2370*/  @P1 R2UR UR5, R4 ;  /* 0x00000000040512ca */ /* 0x000fe400000e0000 */
[----:B------:R1:W-:Y:S03]  /*2380*/  SYNCS.ARRIVE.TRANS64.RED.A1T0 RZ, [R2+URZ], RZ ;  /* 0x000000ff02ff79a7 */ /* 0x0003e600081004ff */
[----:B------:R-:W-:-:S04]  /*2390*/  @UP0 UMOV UR20, UR6 ;  /* 0x0000000600140c82 */ /* 0x000fc80008000000 */
[----:B------:R-:W-:-:S04]  /*23a0*/  @UP0 UMOV UR28, UR8 ;  /* 0x00000008001c0c82 */ /* 0x000fc80008000000 */
[----:B------:R-:W-:Y:S01]  /*23b0*/  @UP0 UMOV UR36, UR5 ;  /* 0x0000000500240c82 */ /* 0x000fe20008000000 */
[----:B------:R-:W-:Y:S05]  /*23c0*/  BRA.U !UP1, `(.L_x_42) ;  /* 0x0000000109b87547 */ /* 0x000fea000b800000 */
[----:B------:R-:W3:Y:S01]  /*23d0*/  LDCU.128 UR8, c[0x0][0xcb0] ;  /* 0x00019600ff0877ac */ /* 0x000ee20008000c00 */
[----:B------:R-:W4:Y:S01]  /*23e0*/  LDCU UR16, c[0x0][0x370] ;  /* 0x00006e00ff1077ac */ /* 0x000f220008000800 */
[----:B------:R-:W5:Y:S01]  /*23f0*/  LDCU.64 UR12, c[0x0][0xcc0] ;  /* 0x00019800ff0c77ac */ /* 0x000f620008000a00 */
[----:B------:R-:W5:Y:S01]  /*2400*/  LDCU UR14, c[0x0][0x374] ;  /* 0x00006e80ff0e77ac */ /* 0x000f620008000800 */
[----:B------:R-:W2:Y:S01]  /*2410*/  LDCU UR6, c[0x0][0xccc] ;  /* 0x00019980ff0677ac */ /* 0x000ea20008000800 */
[----:B---3--:R-:W-:Y:S01]  /*2420*/  UISETP.NE.AND UP1, UPT, UR11, 0x1, UPT ;  /* 0x000000010b00788c */ /* 0x008fe2000bf25270 */
[----:B------:R-:W3:Y:S01]  /*2430*/  LDCU UR5, c[0x0][0xcd0] ;  /* 0x00019a00ff0577ac */ /* 0x000ee20008000800 */
[----:B------:R-:W-:Y:S02]  /*2440*/  UISETP.NE.AND UP2, UPT, UR8, 0x1, UPT ;  /* 0x000000010800788c */ /* 0x000fe4000bf45270 */
[----:B------:R-:W-:Y:S02]  /*2450*/  UISETP.NE.AND UP4, UPT, UR41, 0x1, UPT ;  /* 0x000000012900788c */ /* 0x000fe4000bf85270 */
[----:B-----5:R-:W-:-:S02]  /*2460*/  UIMAD.WIDE.U32 UR18, UR14, UR12, URZ ;  /* 0x0000000c0e1272a5 */ /* 0x020fc4000f8e00ff */
[----:B------:R-:W-:Y:S02]  /*2470*/  UIMAD.WIDE.U32 UR26, UR20, UR12, URZ ;  /* 0x0000000c141a72a5 */ /* 0x000fe4000f8e00ff */
[----:B----4-:R-:W-:Y:S02]  /*2480*/  UIMAD.WIDE.U32 UR24, UR16, UR9, URZ ;  /* 0x00000009101872a5 */ /* 0x010fe4000f8e00ff */
[----:B------:R-:W-:Y:S02]  /*2490*/  @UP1 USHF.R.U32.HI UR14, URZ, UR13, UR19 ;  /* 0x0000000dff0e1299 */ /* 0x000fe40008011613 */
[----:B------:R-:W-:Y:S02]  /*24a0*/  @UP2 USHF.R.U32.HI UR16, URZ, UR10, UR25 ;  /* 0x0000000aff102299 */ /* 0x000fe40008011619 */
[----:B--2---:R-:W-:Y:S01]  /*24b0*/  UIMAD.WIDE.U32 UR18, UR14, UR6, URZ ;  /* 0x000000060e1272a5 */ /* 0x004fe2000f8e00ff */
[----:B------:R-:W-:Y:S01]  /*24c0*/  UMOV UR17, UR27 ;  /* 0x0000001b00117c82 */ /* 0x000fe20008000000 */
[----:B------:R-:W-:-:S02]  /*24d0*/  UIMAD.WIDE.U32 UR26, UR28, UR9, URZ ;  /* 0x000000091c1a72a5 */ /* 0x000fc4000f8e00ff */
[----:B------:R-:W-:Y:S02]  /*24e0*/  USHF.R.U32.HI UR12, URZ, UR13, UR17 ;  /* 0x0000000dff0c7299 */ /* 0x000fe40008011611 */
[----:B------:R-:W-:Y:S02]  /*24f0*/  UIMAD.WIDE.U32 UR24, UR16, UR6, URZ ;  /* 0x00000006101872a5 */ /* 0x000fe4000f8e00ff */
[----:B---3--:R-:W-:Y:S02]  /*2500*/  @UP4 USHF.R.U32.HI UR14, URZ, UR5, UR19 ;  /* 0x00000005ff0e4299 */ /* 0x008fe40008011613 */
[----:B------:R-:W-:Y:S02]  /*2510*/  USHF.R.U32.HI UR10, URZ, UR10, UR27 ;  /* 0x0000000aff0a7299 */ /* 0x000fe4000801161b */
        /* <DEDUP_REMOVED lines=25> */
.L_x_42:
[----:B------:R-:W3:Y:S02]  /*26b0*/  LDCU UR5, c[0x0][0xcd4] ;  /* 0x00019a80ff0577ac */ /* 0x000ee40008000800 */
[----:B---3--:R-:W-:-:S09]  /*26c0*/  UISETP.NE.AND UP1, UPT, UR5, 0x1, UPT ;  /* 0x000000010500788c */ /* 0x008fd2000bf25270 */
[----:B------:R-:W-:Y:S05]  /*26d0*/  BRA.U UP1, `(.L_x_43) ;  /* 0x0000000101387547 */ /* 0x000fea000b800000 */
[----:B------:R-:W3:Y:S01]  /*26e0*/  LDCU.64 UR12, c[0x0][0xcc0] ;  /* 0x00019800ff0c77ac */ /* 0x000ee20008000a00 */
[----:B------:R-:W4:Y:S01]  /*26f0*/  LDCU.128 UR8, c[0x0][0xcb0] ;  /* 0x00019600ff0877ac */ /* 0x000f220008000c00 */
[----:B---3--:R-:W-:Y:S02]  /*2700*/  UIMAD.WIDE.U32 UR16, UR20, UR12, URZ ;  /* 0x0000000c141072a5 */ /* 0x008fe4000f8e00ff */
[----:B----4-:R-:W-:Y:S02]  /*2710*/  UIMAD.WIDE.U32 UR18, UR28, UR9, URZ ;  /* 0x000000091c1272a5 */ /* 0x010fe4000f8e00ff */
        /* <DEDUP_REMOVED lines=9> */
[----:B------:R-:W-:Y:S02]  /*27b0*/  UIMAD UR20, UR5, UR11, UR20 ;  /* 0x0000000b051472a4 */ /* 0x000fe4000f8e0214 */
.L_x_43:
[----:B------:R-:W-:Y:S01]  /*27c0*/  VIADD R27, R27, 0x1 ;  /* 0x000000011b1b7836 */ /* 0x000fe20000000000 */
[----:B------:R-:W-:-:S04]  /*27d0*/  UPLOP3.LUT UP4, UPT, UPT, UPT, UPT, 0x80, 0x8 ;  /* 0x000000000008789c */ /* 0x000fc80003f8f070 */
[----:B------:R-:W-:-:S04]  /*27e0*/  ISETP.NE.AND P1, PT, R27, 0x2, PT ;  /* 0x000000021b00780c */ /* 0x000fc80003f25270 */
[----:B------:R-:W-:Y:S02]  /*27f0*/  SEL R5, RZ, 0x1, P1 ;  /* 0x00000001ff057807 */ /* 0x000fe40000800000 */
[----:B------:R-:W-:Y:S02]  /*2800*/  SEL R27, R27, RZ, P1 ;  /* 0x000000ff1b1b7207 */ /* 0x000fe40000800000 */
[----:B------:R-:W-:Y:S01]  /*2810*/  LOP3.LUT R26, R26, R5, RZ, 0x3c, !PT ;  /* 0x000000051a1a7212 */ /* 0x000fe200078e3cff */
[----:B------:R-:W-:Y:S06]  /*2820*/  BRA.U UP0, `(.L_x_44) ;  /* 0xfffffff100d07547 */ /* 0x000fec000b83ffff */
[----:B------:R-:W-:Y:S01]  /*2830*/  ELECT P1, URZ, PT ;  /* 0x0000000000ff782f */ /* 0x000fe20003820000 */
[----:B------:R-:W-:-:S12]  /*2840*/  BSSY B0, `(.L_x_28) ;  /* 0x0000023000007945 */ /* 0x000fd80003800000 */
[----:B------:R-:W-:Y:S05]  /*2850*/  @!P1 BRA `(.L_x_45) ;  /* 0x0000000000849947 */ /* 0x000fea0003800000 */
[----:B------:R-:W-:-:S04]  /*2860*/  ULOP3.LUT UR5, UR38, 0x1, URZ, 0xc0, !UPT ;  /* 0x0000000126057892 */ /* 0x000fc8000f8ec0ff */
[----:B------:R-:W-:-:S09]  /*2870*/  UISETP.NE.U32.AND UP0, UPT, UR5, 0x1, UPT ;  /* 0x000000010500788c */ /* 0x000fd2000bf05070 */
[----:B------:R-:W-:Y:S05]  /*2880*/  BRA.U !UP0, `(.L_x_46) ;  /* 0x0000000108047547 */ /* 0x000fea000b800000 */
[----:B------:R-:W-:Y:S05]  /*2890*/  BPT.TRAP 0x1 ;  /* 0x000000040000795c */ /* 0x000fea0000300000 */
.L_x_46:
[----:B------:R-:W-:Y:S01]  /*28a0*/  IMAD.U32 R7, RZ, RZ, UR4 ;  /* 0x00000004ff077e24 */ /* 0x000fe2000f8e00ff */
[----:B------:R-:W-:Y:S01]  /*28b0*/  MOV R4, UR15 ;  /* 0x0000000f00047c02 */ /* 0x000fe20008000f00 */
[----:B-1----:R-:W-:-:S03]  /*28c0*/  IMAD.U32 R2, RZ, RZ, UR22 ;  /* 0x00000016ff027e24 */ /* 0x002fc6000f8e00ff */
[----:B------:R-:W-:Y:S02]  /*28d0*/  IADD3 R7, PT, PT, R7, 0x18, RZ ;  /* 0x0000001807077810 */ /* 0x000fe40007ffe0ff */
[----:B------:R-:W-:-:S03]  /*28e0*/  SHF.L.U32 R2, R2, 0x1f, RZ ;  /* 0x0000001f02027819 */ /* 0x000fc600000006ff */
[----:B--2---:R-:W-:-:S04]  /*28f0*/  IMAD R3, R4, 0x8, R7 ;  /* 0x0000000804037824 */ /* 0x004fc800078e0207 */
[----:B------:R-:W1:Y:S02]  /*2900*/  SYNCS.PHASECHK.TRANS64.TRYWAIT P1, [R3+URZ], R2 ;  /* 0x00000002030075a7 */ /* 0x000e6400080211ff */
[----:B-1----:R-:W-:Y:S05]  /*2910*/  @!P1 BRA `(.L_x_47) ;  /* 0x00000104009c9947 */ /* 0x002fea0003800000 */
.L_x_342:
[----:B------:R-:W-:-:S04]  /*2920*/  UIADD3 UR6, UPT, UPT, UR15, 0x1, URZ ;  /* 0x000000010f067890 */ /* 0x000fc8000fffe0ff */
[----:B------:R-:W-:Y:S02]  /*2930*/  UISETP.NE.AND UP0, UPT, UR6, 0x3, UPT ;  /* 0x000000030600788c */ /* 0x000fe4000bf05270 */
[----:B------:R-:W-:Y:S02]  /*2940*/  IMAD.U32 R6, RZ, RZ, UR6 ;  /* 0x00000006ff067e24 */ /* 0x000fe4000f8e00ff */
[----:B------:R-:W-:Y:S02]  /*2950*/  USEL UR5, URZ, 0x1, UP0 ;  /* 0x00000001ff057887 */ /* 0x000fe40008000000 */
[----:B------:R-:W-:-:S04]  /*2960*/  PLOP3.LUT P1, PT, PT, PT, UP0, 0x80, 0x8 ;  /* 0x000000000008781c */ /* 0x000fc80003f2f008 */
[----:B-1----:R-:W-:Y:S01]  /*2970*/  IMAD.U32 R3, RZ, RZ, UR5 ;  /* 0x00000005ff037e24 */ /* 0x002fe2000f8e00ff */
[----:B------:R-:W-:-:S04]  /*2980*/  SEL R6, R6, RZ, P1 ;  /* 0x000000ff06067207 */ /* 0x000fc80000800000 */
[----:B------:R-:W-:Y:S01]  /*2990*/  LOP3.LUT R3, R3, UR22, RZ, 0x3c, !PT ;  /* 0x0000001603037c12 */ /* 0x000fe2000f8e3cff */
[C---:B------:R-:W-:Y:S02]  /*29a0*/  IMAD R2, R6.reuse, 0x8, R7 ;  /* 0x0000000806027824 */ /* 0x040fe400078e0207 */
[----:B------:R-:W-:Y:S01]  /*29b0*/  VIADD R6, R6, 0x1 ;  /* 0x0000000106067836 */ /* 0x000fe20000000000 */
[----:B------:R-:W-:-:S04]  /*29c0*/  SHF.L.U32 R5, R3, 0x1f, RZ ;  /* 0x0000001f03057819 */ /* 0x000fc800000006ff */
[----:B------:R-:W1:Y:S01]  /*29d0*/  SYNCS.PHASECHK.TRANS64.TRYWAIT P2, [R2+URZ], R5 ;  /* 0x00000005020075a7 */ /* 0x000e6200080411ff */
[----:B------:R-:W-:-:S04]  /*29e0*/  ISETP.NE.AND P1, PT, R6, 0x3, PT ;  /* 0x000000030600780c */ /* 0x000fc80003f25270 */
[----:B------:R-:W-:Y:S02]  /*29f0*/  SEL R4, RZ, 0x1, P1 ;  /* 0x00000001ff047807 */ /* 0x000fe40000800000 */
[----:B------:R-:W-:Y:S02]  /*2a00*/  SEL R6, R6, RZ, P1 ;  /* 0x000000ff06067207 */ /* 0x000fe40000800000 */
[----:B------:R-:W-:-:S03]  /*2a10*/  LOP3.LUT R4, R3, R4, RZ, 0x3c, !PT ;  /* 0x0000000403047212 */ /* 0x000fc600078e3cff */
[----:B------:R-:W-:Y:S01]  /*2a20*/  IMAD R6, R6, 0x8, R7 ;  /* 0x0000000806067824 */ /* 0x000fe200078e0207 */
[----:B------:R-:W-:Y:S01]  /*2a30*/  SHF.L.U32 R3, R4, 0x1f, RZ ;  /* 0x0000001f04037819 */ /* 0x000fe200000006ff */
[----:B-1----:R-:W-:Y:S06]  /*2a40*/  @!P2 BRA `(.L_x_48) ;  /* 0x000001040064a947 */ /* 0x002fec0003800000 */
.L_x_343:
[----:B------:R-:W2:Y:S02]  /*2a50*/  SYNCS.PHASECHK.TRANS64.TRYWAIT P1, [R6+URZ], R3 ;  /* 0x00000003060075a7 */ /* 0x000ea400080211ff */
[----:B--2---:R-:W-:Y:S05]  /*2a60*/  @!P1 BRA `(.L_x_49) ;  /* 0x0000010400709947 */ /* 0x004fea0003800000 */
.L_x_45:
[----:B------:R-:W-:Y:S05]  /*2a70*/  BSYNC B0 ;  /* 0x0000000000007941 */ /* 0x000fea0003800000 */
.L_x_28:
[----:B------:R-:W-:-:S09]  /*2a80*/  UISETP.NE.AND UP0, UPT, UR31, 0x3, UPT ;  /* 0x000000031f00788c */ /* 0x000fd2000bf05270 */
[----:B------:R-:W-:Y:S05]  /*2a90*/  BRA.U !UP0, `(.L_x_50) ;  /* 0x0000000108287547 */ /* 0x000fea000b800000 */
[----:B-12---:R-:W-:-:S04]  /*2aa0*/  MOV R2, UR31 ;  /* 0x0000001f00027c02 */ /* 0x006fc80008000f00 */
[----:B------:R-:W-:-:S13]  /*2ab0*/  ISETP.NE.AND P1, PT, R2, 0x2, PT ;  /* 0x000000020200780c */ /* 0x000fda0003f25270 */
[----:B------:R-:W-:Y:S05]  /*2ac0*/  @P1 EXIT ;  /* 0x000000000000194d */ /* 0x000fea0003800000 */
[----:B------:R-:W-:Y:S05]  /*2ad0*/  BRA `(.L_x_51) ;  /* 0x0000002000147947 */ /* 0x000fea0003800000 */
.L_x_16:
[----:B------:R-:W-:Y:S01]  /*2ae0*/  UISETP.NE.AND UP0, UPT, UR31, 0x2, UPT ;  /* 0x000000021f00788c */ /* 0x000fe2000bf05270 */
[----:B------:R-:W-:-:S08]  /*2af0*/  CS2R R26, SRZ ;  /* 0x00000000001a7805 */ /* 0x000fd0000001ff00 */
[----:B------:R-:W-:Y:S05]  /*2b00*/  BRA.U !UP0, `(.L_x_51) ;  /* 0x0000002108087547 */ /* 0x000fea000b800000 */
[----:B------:R-:W-:Y:S02]  /*2b10*/  CS2R R26, SRZ ;  /* 0x00000000001a7805 */ /* 0x000fe4000001ff00 */
[----:B------:R-:W-:-:S13]  /*2b20*/  PLOP3.LUT P0, PT, PT, PT, UP3, 0x80, 0x8 ;  /* 0x000000000008781c */ /* 0x000fda0003f0f038 */
[----:B------:R-:W-:Y:S05]  /*2b30*/  @P0 EXIT ;  /* 0x000000000000094d */ /* 0x000fea0003800000 */
.L_x_50:
[----:B------:R-:W-:-:S13]  /*2b40*/  PLOP3.LUT P0, PT, PT, PT, UP6, 0x80, 0x8 ;  /* 0x000000000008781c */ /* 0x000fda0003f0f068 */
[----:B------:R-:W-:Y:S05]  /*2b50*/  @P0 EXIT ;  /* 0x000000000000094d */ /* 0x000fea0003800000 */
[----:B------:R-:W3:Y:S08]  /*2b60*/  LDC R11, c[0x0][0xcc8] ;  /* 0x00033200ff0b7b82 */ /* 0x000ef00000000800 */
[----:B------:R-:W4:Y:S08]  /*2b70*/  S2UR UR6, SR_CTAID.X ;  /* 0x00000000000679c3 */ /* 0x000f300000002500 */
[----:B------:R-:W2:Y:S01]  /*2b80*/  S2UR UR5, SR_CTAID.Y ;  /* 0x00000000000579c3 */ /* 0x000ea20000002600 */
[----:B---3--:R-:W-:Y:S01]  /*2b90*/  ISETP.GE.AND P0, PT, R11, 0x1, PT ;  /* 0x000000010b00780c */ /* 0x008fe20003f06270 */
[----:B----4-:R-:W-:Y:S01]  /*2ba0*/  IMAD.U32 R7, RZ, RZ, UR6 ;  /* 0x00000006ff077e24 */ /* 0x010fe2000f8e00ff */
[----:B--2---:R-:W-:-:S11]  /*2bb0*/  MOV R6, UR5 ;  /* 0x0000000500067c02 */ /* 0x004fd60008000f00 */
[----:B------:R-:W-:Y:S05]  /*2bc0*/  @!P0 BRA `(.L_x_52) ;  /* 0x0000000000b88947 */ /* 0x000fea0003800000 */
[----:B-1----:R-:W1:Y:S01]  /*2bd0*/  LDC.64 R4, c[0x0][0xcb8] ;  /* 0x00032e00ff047b82 */ /* 0x002e620000000a00 */
[----:B------:R-:W-:-:S07]  /*2be0*/  ISETP.NE.AND P0, PT, R11, 0x1, PT ;  /* 0x000000010b00780c */ /* 0x000fce0003f05270 */
[----:B------:R-:W2:Y:S08]  /*2bf0*/  LDC.64 R8, c[0x0][0xcb0] ;  /* 0x00032c00ff087b82 */ /* 0x000eb00000000a00 */
[----:B------:R-:W3:Y:S08]  /*2c00*/  LDC R12, c[0x0][0x370] ;  /* 0x0000dc00ff0c7b82 */ /* 0x000ef00000000800 */
[----:B------:R-:W4:Y:S01]  /*2c10*/  LDC.64 R2, c[0x0][0xcc0] ;  /* 0x00033000ff027b82 */ /* 0x000f220000000a00 */
[----:B-1----:R-:W-:-:S07]  /*2c20*/  ISETP.NE.AND P1, PT, R5, 0x1, PT ;  /* 0x000000010500780c */ /* 0x002fce0003f25270 */
[----:B------:R-:W4:Y:S01]  /*2c30*/  LDC R13, c[0x0][0x374] ;  /* 0x0000dd00ff0d7b82 */ /* 0x000f220000000800 */
[----:B--2---:R-:W-:Y:S01]  /*2c40*/  ISETP.NE.AND P2, PT, R8, 0x1, PT ;  /* 0x000000010800780c */ /* 0x004fe20003f45270 */
[----:B------:R-:W-:-:S06]  /*2c50*/  IMAD.HI.U32 R17, R7, R9, RZ ;  /* 0x0000000907117227 */ /* 0x000fcc00078e00ff */
[----:B------:R-:W1:Y:S01]  /*2c60*/  LDC R10, c[0x0][0xccc] ;  /* 0x00033300ff0a7b82 */ /* 0x000e620000000800 */
[----:B---3--:R-:W-:-:S05]  /*2c70*/  IMAD.HI.U32 R15, R12, R9, RZ ;  /* 0x000000090c0f7227 */ /* 0x008fca00078e00ff */
[-C--:B------:R-:W-:Y:S02]  /*2c80*/  @P2 SHF.R.U32.HI R12, RZ, R4.reuse, R15 ;  /* 0x00000004ff0c2219 */ /* 0x080fe4000001160f */
[----:B------:R-:W2:Y:S01]  /*2c90*/  LDC R0, c[0x0][0xcd0] ;  /* 0x00033400ff007b82 */ /* 0x000ea20000000800 */
[----:B------:R-:W-:Y:S01]  /*2ca0*/  SHF.R.U32.HI R4, RZ, R4, R17 ;  /* 0x00000004ff047219 */ /* 0x000fe20000011611 */
[----:B----4-:R-:W-:-:S04]  /*2cb0*/  IMAD.HI.U32 R14, R13, R2, RZ ;  /* 0x000000020d0e7227 */ /* 0x010fc800078e00ff */
[----:B------:R-:W-:Y:S01]  /*2cc0*/  IMAD.HI.U32 R2, R6, R2, RZ ;  /* 0x0000000206027227 */ /* 0x000fe200078e00ff */
[----:B------:R-:W-:-:S03]  /*2cd0*/  @P1 SHF.R.U32.HI R13, RZ, R3, R14 ;  /* 0x00000003ff0d1219 */ /* 0x000fc6000001160e */
[----:B-1----:R-:W-:Y:S01]  /*2ce0*/  IMAD.HI.U32 R9, R12, R10, RZ ;  /* 0x0000000a0c097227 */ /* 0x002fe200078e00ff */
[----:B------:R-:W-:-:S03]  /*2cf0*/  SHF.R.U32.HI R3, RZ, R3, R2 ;  /* 0x00000003ff037219 */ /* 0x000fc60000011602 */
[----:B------:R-:W-:Y:S01]  /*2d00*/  IMAD.HI.U32 R15, R13, R10, RZ ;  /* 0x0000000a0d0f7227 */ /* 0x000fe200078e00ff */
[----:B------:R-:W-:Y:S02]  /*2d10*/  SEL R2, R6, R3, !P1 ;  /* 0x0000000306027207 */ /* 0x000fe40004800000 */
[----:B------:R-:W-:Y:S02]  /*2d20*/  SEL R3, R7, R4, !P2 ;  /* 0x0000000407037207 */ /* 0x000fe40005000000 */
[-C--:B--2---:R-:W-:Y:S02]  /*2d30*/  @P0 SHF.R.U32.HI R13, RZ, R0.reuse, R15 ;  /* 0x00000000ff0d0219 */ /* 0x084fe4000001160f */
[----:B------:R-:W-:Y:S01]  /*2d40*/  @P0 SHF.R.U32.HI R12, RZ, R0, R9 ;  /* 0x00000000ff0c0219 */ /* 0x000fe20000011609 */
[----:B------:R-:W-:-:S04]  /*2d50*/  IMAD.HI.U32 R9, R2, R10, RZ ;  /* 0x0000000a02097227 */ /* 0x000fc800078e00ff */
[-C--:B------:R-:W-:Y:S01]  /*2d60*/  IMAD R13, R13, R11.reuse, RZ ;  /* 0x0000000b0d0d7224 */ /* 0x080fe200078e02ff */
[----:B------:R-:W-:Y:S01]  /*2d70*/  SHF.R.U32.HI R9, RZ, R0, R9 ;  /* 0x00000000ff097219 */ /* 0x000fe20000011609 */
[----:B------:R-:W-:-:S03]  /*2d80*/  IMAD R4, R12, R11, RZ ;  /* 0x0000000b0c047224 */ /* 0x000fc600078e02ff */
[----:B------:R-:W-:-:S04]  /*2d90*/  ISETP.GE.AND P1, PT, R2, R13, PT ;  /* 0x0000000d0200720c */ /* 0x000fc80003f26270 */
[----:B------:R-:W-:Y:S02]  /*2da0*/  ISETP.GE.OR P1, PT, R3, R4, P1 ;  /* 0x000000040300720c */ /* 0x000fe40000f26670 */
[----:B------:R-:W-:-:S04]  /*2db0*/  SEL R4, R2, R9, !P0 ;  /* 0x0000000902047207 */ /* 0x000fc80004000000 */
[----:B------:R-:W-:-:S05]  /*2dc0*/  IADD3 R9, PT, PT, -R4, RZ, RZ ;  /* 0x000000ff04097210 */ /* 0x000fca0007ffe1ff */
[----:B------:R-:W-:Y:S02]  /*2dd0*/  IMAD R9, R11, R9, R2 ;  /* 0x000000090b097224 */ /* 0x000fe400078e0202 */
[----:B------:R-:W-:-:S05]  /*2de0*/  @!P1 IMAD.HI.U32 R13, R3, R10, RZ ;  /* 0x0000000a030d9227 */ /* 0x000fca00078e00ff */
[----:B------:R-:W-:-:S04]  /*2df0*/  @!P1 SHF.R.U32.HI R0, RZ, R0, R13 ;  /* 0x00000000ff009219 */ /* 0x000fc8000001160d */
[----:B------:R-:W-:Y:S02]  /*2e00*/  @!P1 SEL R13, R3, R0, !P0 ;  /* 0x00000000030d9207 */ /* 0x000fe40004000000 */
[----:B------:R-:W-:-:S03]  /*2e10*/  IADD3 R0, PT, PT, -R2, RZ, RZ ;  /* 0x000000ff02007210 */ /* 0x000fc60007ffe1ff */
[--C-:B------:R-:W-:Y:S01]  /*2e20*/  @!P1 IMAD R12, R9, R12, R13.reuse ;  /* 0x0000000c090c9224 */ /* 0x100fe200078e020d */
[----:B------:R-:W-:Y:S01]  /*2e30*/  IADD3 R9, PT, PT, -R3, RZ, RZ ;  /* 0x000000ff03097210 */ /* 0x000fe20007ffe1ff */
[----:B------:R-:W-:Y:S02]  /*2e40*/  @!P1 IMAD.IADD R4, R4, 0x1, -R13 ;  /* 0x0000000104049824 */ /* 0x000fe400078e0a0d */
[----:B------:R-:W-:Y:S02]  /*2e50*/  IMAD R0, R5, R0, R6 ;  /* 0x0000000005007224 */ /* 0x000fe400078e0206 */
[----:B------:R-:W-:Y:S02]  /*2e60*/  @!P1 IMAD R2, R4, R11, R3 ;  /* 0x0000000b04029224 */ /* 0x000fe400078e0203 */
[----:B------:R-:W-:Y:S02]  /*2e70*/  @!P1 IMAD.MOV.U32 R3, RZ, RZ, R12 ;  /* 0x000000ffff039224 */ /* 0x000fe400078e000c */
[----:B------:R-:W-:-:S02]  /*2e80*/  IMAD R7, R8, R9, R7 ;  /* 0x0000000908077224 */ /* 0x000fc400078e0207 */
[----:B------:R-:W-:Y:S02]  /*2e90*/  IMAD R6, R2, R5, R0 ;  /* 0x0000000502067224 */ /* 0x000fe400078e0200 */
[----:B------:R-:W-:Y:S02]  /*2ea0*/  IMAD R7, R3, R8, R7 ;  /* 0x0000000803077224 */ /* 0x000fe400078e0207 */
.L_x_52:
[----:B------:R-:W2:Y:S02]  /*2eb0*/  LDCU UR5, c[0x0][0xcd4] ;  /* 0x00019a80ff0577ac */ /* 0x000ea40008000800 */
[----:B--2---:R-:W-:-:S09]  /*2ec0*/  UISETP.NE.AND UP0, UPT, UR5, 0x1, UPT ;  /* 0x000000010500788c */ /* 0x004fd2000bf05270 */
[----:B------:R-:W-:Y:S05]  /*2ed0*/  BRA.U UP0, `(.L_x_53) ;  /* 0x00000001003c7547 */ /* 0x000fea000b800000 */
[----:B-1----:R-:W1:Y:S01]  /*2ee0*/  LDC.64 R4, c[0x0][0xcb0] ;  /* 0x00032c00ff047b82 */ /* 0x002e620000000a00 */
[----:B------:R-:W2:Y:S07]  /*2ef0*/  LDCU.64 UR8, c[0x0][0xcc0] ;  /* 0x00019800ff0877ac */ /* 0x000eae0008000a00 */
[----:B------:R-:W3:Y:S01]  /*2f00*/  LDC.64 R2, c[0x0][0xcb8] ;  /* 0x00032e00ff027b82 */ /* 0x000ee20000000a00 */
[----:B--2---:R-:W-:-:S04]  /*2f10*/  IMAD.HI.U32 R0, R6, UR8, RZ ;  /* 0x0000000806007c27 */ /* 0x004fc8000f8e00ff */
[----:B-1----:R-:W-:Y:S01]  /*2f20*/  IMAD.HI.U32 R5, R7, R5, RZ ;  /* 0x0000000507057227 */ /* 0x002fe200078e00ff */
[----:B------:R-:W-:-:S04]  /*2f30*/  ISETP.NE.AND P1, PT, R4, 0x1, PT ;  /* 0x000000010400780c */ /* 0x000fc80003f25270 */
[----:B---3--:R-:W-:Y:S02]  /*2f40*/  SHF.R.U32.HI R2, RZ, R2, R5 ;  /* 0x00000002ff027219 */ /* 0x008fe40000011605 */
[----:B------:R-:W-:Y:S02]  /*2f50*/  SHF.R.U32.HI R5, RZ, UR9, R0 ;  /* 0x00000009ff057c19 */ /* 0x000fe40008011600 */
[----:B------:R-:W-:Y:S02]  /*2f60*/  ISETP.NE.AND P0, PT, R3, 0x1, PT ;  /* 0x000000010300780c */ /* 0x000fe40003f05270 */
[----:B------:R-:W-:Y:S02]  /*2f70*/  SEL R2, R7, R2, !P1 ;  /* 0x0000000207027207 */ /* 0x000fe40004800000 */
[----:B------:R-:W-:-:S05]  /*2f80*/  SEL R5, R6, R5, !P0 ;  /* 0x0000000506057207 */ /* 0x000fca0004000000 */
[----:B------:R-:W-:Y:S02]  /*2f90*/  IMAD.IADD R0, R5, 0x1, -R2 ;  /* 0x0000000105007824 */ /* 0x000fe400078e0a02 */
[----:B------:R-:W-:Y:S02]  /*2fa0*/  IMAD.IADD R2, R2, 0x1, -R5 ;  /* 0x0000000102027824 */ /* 0x000fe400078e0a05 */
[----:B------:R-:W-:Y:S02]  /*2fb0*/  IMAD R7, R0, R4, R7 ;  /* 0x0000000400077224 */ /* 0x000fe400078e0207 */
[----:B------:R-:W-:-:S07]  /*2fc0*/  IMAD R6, R2, R3, R6 ;  /* 0x0000000302067224 */ /* 0x000fce00078e0206 */
.L_x_53:
[----:B------:R-:W-:Y:S01]  /*2fd0*/  ULOP3.LUT UP0, URZ, UR31, 0xfffffffd, URZ, 0xc0, !UPT ;  /* 0xfffffffd1fff7892 */ /* 0x000fe2000f80c0ff */
[----:B------:R-:W-:Y:S01]  /*2fe0*/  IMAD.U32 R28, RZ, RZ, UR7 ;  /* 0x00000007ff1c7e24 */ /* 0x000fe2000f8e00ff */
[----:B-1----:R-:W-:Y:S01]  /*2ff0*/  MOV R3, 0x400 ;  /* 0x0000040000037802 */ /* 0x002fe20000000f00 */
[----:B------:R-:W1:Y:S01]  /*3000*/  LDCU.64 UR8, c[0x0][0x990] ;  /* 0x00013200ff0877ac */ /* 0x000e620008000a00 */
[----:B------:R-:W2:Y:S02]  /*3010*/  LDC R2, c[0x0][0xcc8] ;  /* 0x00033200ff027b82 */ /* 0x000ea40000000800 */
[----:B------:R-:W-:Y:S02]  /*3020*/  PLOP3.LUT P0, PT, PT, PT, UP0, 0x80, 0x8 ;  /* 0x000000000008781c */ /* 0x000fe40003f0f008 */
[----:B------:R-:W-:Y:S01]  /*3030*/  LEA R28, R28, R3, 0x18 ;  /* 0x000000031c1c7211 */ /* 0x000fe200078ec0ff */
[----:B------:R-:W-:-:S04]  /*3040*/  IMAD.U32 R3, RZ, RZ, UR23 ;  /* 0x00000017ff037e24 */ /* 0x000fc8000f8e00ff */
[----:B------:R-:W-:Y:S01]  /*3050*/  VIADD R4, R28, 0x8 ;  /* 0x000000081c047836 */ /* 0x000fe20000000000 */
[----:B------:R-:W-:-:S05]  /*3060*/  SHF.L.U32 R3, R3, 0x1f, RZ ;  /* 0x0000001f03037819 */ /* 0x000fca00000006ff */
[----:B------:R-:W-:Y:S01]  /*3070*/  @!P0 IMAD.MOV R4, RZ, RZ, R28 ;  /* 0x000000ffff048224 */ /* 0x000fe200078e021c */
[----:B-1----:R-:W-:-:S03]  /*3080*/  ISETP.NE.U32.AND P0, PT, RZ, UR8, PT ;  /* 0x00000008ff007c0c */ /* 0x002fc6000bf05070 */
[----:B------:R-:W1:Y:S01]  /*3090*/  SYNCS.PHASECHK.TRANS64.TRYWAIT P1, [R4+URZ+0x80], R3 ;  /* 0x00008003040075a7 */ /* 0x000e6200080211ff */
[----:B------:R-:W-:Y:S01]  /*30a0*/  VIADD R0, R4, 0x80 ;  /* 0x0000008004007836 */ /* 0x000fe20000000000 */
[----:B------:R-:W-:Y:S01]  /*30b0*/  ISETP.NE.AND.EX P0, PT, RZ, UR9, PT, P0 ;  /* 0x00000009ff007c0c */ /* 0x000fe2000bf05300 */
[----:B-12---:R-:W-:-:S12]  /*30c0*/  @!P1 BRA `(.L_x_54) ;  /* 0x000000fc00ec9947 */ /* 0x006fd80003800000 */
.L_x_344:
[----:B------:R-:W-:Y:S01]  /*30d0*/  PRMT R32, RZ, 0x7610, R32 ;  /* 0x00007610ff207816 */ /* 0x000fe20000000020 */
[----:B------:R-:W-:Y:S05]  /*30e0*/  @P0 BRA `(.L_x_55) ;  /* 0x0000000000300947 */ /* 0x000fea0003800000 */
[----:B------:R-:W2:Y:S02]  /*30f0*/  LDCU.64 UR8, c[0x0][0x988] ;  /* 0x00013100ff0877ac */ /* 0x000ea40008000a00 */
[----:B--2---:R-:W-:-:S04]  /*3100*/  UISETP.NE.U32.AND UP0, UPT, UR8, URZ, UPT ;  /* 0x000000ff0800728c */ /* 0x004fc8000bf05070 */
[----:B------:R-:W-:-:S09]  /*3110*/  UISETP.NE.AND.EX UP0, UPT, UR9, URZ, UPT, UP0 ;  /* 0x000000ff0900728c */ /* 0x000fd2000bf05300 */
[----:B------:R-:W-:Y:S05]  /*3120*/  BRA.U !UP0, `(.L_x_56) ;  /* 0x0000000108147547 */ /* 0x000fea000b800000 */
[----:B------:R-:W2:Y:S01]  /*3130*/  LDC.64 R4, c[0x0][0x988] ;  /* 0x00026200ff047b82 */ /* 0x000ea20000000a00 */
[----:B------:R-:W2:Y:S02]  /*3140*/  LDCU.64 UR8, c[0x0][0x358] ;  /* 0x00006b00ff0877ac */ /* 0x000ea40008000a00 */
[----:B--2---:R2:W5:Y:S01]  /*3150*/  LDG.E R31, desc[UR8][R4.64] ;  /* 0x00000008041f7981 */ /* 0x004562000c1e1900 */
[----:B------:R-:W-:Y:S01]  /*3160*/  HFMA2 R32, -RZ, RZ, 0, 5.9604644775390625e-08 ;  /* 0x00000001ff207431 */ /* 0x000fe200000001ff */
[----:B------:R-:W-:Y:S05]  /*3170*/  BRA `(.L_x_55) ;  /* 0x00000000000c7947 */ /* 0x000fea0003800000 */
.L_x_56:
[----:B------:R-:W2:Y:S01]  /*3180*/  LDCU UR5, c[0x0][0x980] ;  /* 0x00013000ff0577ac */ /* 0x000ea20008000800 */
[----:B------:R-:W-:Y:S01]  /*3190*/  HFMA2 R32, -RZ, RZ, 0, 5.9604644775390625e-08 ;  /* 0x00000001ff207431 */ /* 0x000fe200000001ff */
[----:B--2---:R-:W-:-:S07]  /*31a0*/  MOV R31, UR5 ;  /* 0x00000005001f7c02 */ /* 0x004fce0008000f00 */
.L_x_55:
[----:B------:R-:W3:Y:S01]  /*31b0*/  S2UR UR5, SR_CTAID.Z ;  /* 0x00000000000579c3 */ /* 0x000ee20000002700 */
[----:B------:R-:W4:Y:S01]  /*31c0*/  LDCU.64 UR8, c[0x0][0x988] ;  /* 0x00013100ff0877ac */ /* 0x000f220008000a00 */
[----:B------:R-:W-:Y:S01]  /*31d0*/  IMAD.U32 R30, RZ, RZ, UR30 ;  /* 0x0000001eff1e7e24 */ /* 0x000fe2000f8e00ff */
[----:B------:R-:W-:Y:S04]  /*31e0*/  BSSY B1, `(.L_x_57) ;  /* 0x0000182000017945 */ /* 0x000fe80003800000 */
[----:B------:R-:W-:Y:S01]  /*31f0*/  LOP3.LUT R30, R30, 0x1, RZ, 0xc0, !PT ;  /* 0x000000011e1e7812 */ /* 0x000fe200078ec0ff */
[----:B----4-:R-:W-:Y:S01]  /*3200*/  IMAD.U32 R12, RZ, RZ, UR8 ;  /* 0x00000008ff0c7e24 */ /* 0x010fe2000f8e00ff */
[----:B------:R-:W-:Y:S02]  /*3210*/  MOV R13, UR9 ;  /* 0x00000009000d7c02 */ /* 0x000fe40008000f00 */
[----:B---3--:R-:W-:-:S07]  /*3220*/  MOV R29, UR5 ;  /* 0x00000005001d7c02 */ /* 0x008fce0008000f00 */
.L_x_112:
[----:B------:R-:W-:Y:S01]  /*3230*/  ISETP.NE.AND P0, PT, R30, RZ, PT ;  /* 0x000000ff1e00720c */ /* 0x000fe20003f05270 */
[----:B--2---:R-:W2:Y:S01]  /*3240*/  LDC.64 R4, c[0x0][0x990] ;  /* 0x00026400ff047b82 */ /* 0x004ea20000000a00 */
[----:B------:R-:W-:Y:S05]  /*3250*/  YIELD ;  /* 0x0000000000007946 */ /* 0x000fea0003800000 */
[C---:B--2---:R-:W-:Y:S02]  /*3260*/  ISETP.NE.U32.AND P1, PT, R4.reuse, RZ, PT ;  /* 0x000000ff0400720c */ /* 0x044fe40003f25070 */
[----:B------:R-:W-:Y:S02]  /*3270*/  ISETP.NE.U32.AND P2, PT, R4, RZ, PT ;  /* 0x000000ff0400720c */ /* 0x000fe40003f45070 */
[C---:B------:R-:W-:Y:S02]  /*3280*/  ISETP.NE.AND.EX P1, PT, R5.reuse, RZ, PT, P1 ;  /* 0x000000ff0500720c */ /* 0x040fe40003f25310 */
[----:B------:R-:W-:Y:S11]  /*3290*/  ISETP.NE.AND.EX P2, PT, R5, RZ, PT, P2 ;  /* 0x000000ff0500720c */ /* 0x000ff60003f45320 */
[----:B---3--:R-:W-:Y:S05]  /*32a0*/  @!P1 BRA `(.L_x_58) ;  /* 0x00000000002c9947 */ /* 0x008fea0003800000 */
[----:B------:R-:W-:Y:S01]  /*32b0*/  ISETP.NE.U32.AND P1, PT, R12, RZ, PT ;  /* 0x000000ff0c00720c */ /* 0x000fe20003f25070 */
[----:B------:R-:W2:Y:S01]  /*32c0*/  LDCU.64 UR8, c[0x0][0x358] ;  /* 0x00006b00ff0877ac */ /* 0x000ea20008000a00 */
[----:B-1----:R-:W-:Y:S02]  /*32d0*/  HFMA2 R0, -RZ, RZ, 0, 5.9604644775390625e-08 ;  /* 0x00000001ff007431 */ /* 0x002fe400000001ff */
[----:B------:R-:W-:Y:S01]  /*32e0*/  IMAD.MOV.U32 R32, RZ, RZ, 0x1 ;  /* 0x00000001ff207424 */ /* 0x000fe200078e00ff */
[----:B------:R-:W-:Y:S11]  /*32f0*/  ISETP.NE.AND.EX P1, PT, R13, RZ, PT, P1 ;  /* 0x000000ff0d00720c */ /* 0x000ff60003f25310 */
[----:B------:R-:W-:Y:S02]  /*3300*/  @!UPT UIADD3 URZ, UPT, UPT, URZ, URZ, URZ ;  /* 0x000000fffffff290 */ /* 0x000fe4000fffe0ff */
[----:B------:R-:W-:Y:S01]  /*3310*/  @P1 IMAD R3, R29, R4, RZ ;  /* 0x000000041d031224 */ /* 0x000fe200078e02ff */
[----:B------:R-:W-:Y:S03]  /*3320*/  @!P1 PRMT R32, R0, 0x7610, R32 ;  /* 0x0000761000209816 */ /* 0x000fe60000000020 */
[----:B------:R-:W-:Y:S05]  /*3330*/  @P1 IMAD.WIDE R4, R3, 0x4, R12 ;  /* 0x0000000403041825 */ /* 0x000fea00078e020c */
[----:B--2--5:R2:W5:Y:S02]  /*3340*/  @P1 LDG.E R31, desc[UR8][R4.64] ;  /* 0x00000008041f1981 */ /* 0x024564000c1e1900 */
[----:B--2---:R-:W3:Y:S02]  /*3350*/  @!P1 LDC R31, c[0x0][0x980] ;  /* 0x00026000ff1f9b82 */ /* 0x004ee40000000800 */
.L_x_58:
[----:B------:R-:W-:Y:S01]  /*3360*/  @!P2 MOV R33, R13 ;  /* 0x0000000d0021a202 */ /* 0x000fe20000000f00 */
[----:B------:R-:W-:Y:S01]  /*3370*/  @!P2 IMAD.MOV.U32 R34, RZ, RZ, R12 ;  /* 0x000000ffff22a224 */ /* 0x000fe200078e000c */
[----:B---3-5:R-:W-:Y:S01]  /*3380*/  @!P2 FSETP.EQ.AND P1, PT, R31, RZ, PT ;  /* 0x000000ff1f00a20b */ /* 0x028fe20003f22000 */
[----:B------:R-:W-:Y:S01]  /*3390*/  @!UPT UIADD3 URZ, UPT, UPT, URZ, URZ, URZ ;  /* 0x000000fffffff290 */ /* 0x000fe2000fffe0ff */
[----:B------:R-:W-:Y:S11]  /*33a0*/  @!P2 BRA `(.L_x_59) ;  /* 0x000000000034a947 */ /* 0x000ff60003800000 */
[----:B------:R-:W2:Y:S01]  /*33b0*/  LDCU.64 UR10, c[0x0][0x988] ;  /* 0x00013100ff0a77ac */ /* 0x000ea20008000a00 */
[----:B------:R-:W-:Y:S01]  /*33c0*/  LOP3.LUT P2, RZ, R32, 0xff, RZ, 0xc0, !PT ;  /* 0x000000ff20ff7812 */ /* 0x000fe2000784c0ff */
[----:B------:R-:W3:Y:S02]  /*33d0*/  LDCU.64 UR8, c[0x0][0x988] ;  /* 0x00013100ff0877ac */ /* 0x000ee40008000a00 */
[----:B---3--:R-:W-:Y:S01]  /*33e0*/  IMAD.U32 R34, RZ, RZ, UR8 ;  /* 0x00000008ff227e24 */ /* 0x008fe2000f8e00ff */
[----:B--2---:R-:W-:Y:S01]  /*33f0*/  UISETP.NE.U32.AND UP0, UPT, UR10, URZ, UPT ;  /* 0x000000ff0a00728c */ /* 0x004fe2000bf05070 */
[----:B------:R-:W-:Y:S08]  /*3400*/  IMAD.U32 R33, RZ, RZ, UR9 ;  /* 0x00000009ff217e24 */ /* 0x000ff0000f8e00ff */
[----:B------:R-:W-:Y:S01]  /*3410*/  @P2 IMAD.MOV.U32 R34, RZ, RZ, R12 ;  /* 0x000000ffff222224 */ /* 0x000fe200078e000c */
[----:B------:R-:W-:Y:S01]  /*3420*/  UISETP.NE.AND.EX UP0, UPT, UR11, URZ, UPT, UP0 ;  /* 0x000000ff0b00728c */ /* 0x000fe2000bf05300 */
[----:B------:R-:W-:Y:S05]  /*3430*/  @P2 IMAD.MOV.U32 R33, RZ, RZ, R13 ;  /* 0x000000ffff212224 */ /* 0x000fea00078e000d */
[----:B------:R-:W-:Y:S04]  /*3440*/  PLOP3.LUT P1, PT, PT, PT, UP0, 0x80, 0x8 ;  /* 0x000000000008781c */ /* 0x000fe80003f2f008 */
[----:B------:R-:W-:Y:S02]  /*3450*/  PLOP3.LUT P1, PT, P1, PT, PT, 0x8, 0x80 ;  /* 0x000000000080781c */ /* 0x000fe40000f2e170 */
[----:B------:R-:W-:Y:S11]  /*3460*/  @P2 FSETP.EQ.AND P1, PT, R31, RZ, PT ;  /* 0x000000ff1f00220b */ /* 0x000ff60003f22000 */
[----:B------:R-:W-:Y:S02]  /*3470*/  @!UPT UIADD3 URZ, UPT, UPT, URZ, URZ, URZ ;  /* 0x000000fffffff290 */ /* 0x000fe4000fffe0ff */
.L_x_59:
[----:B-1----:R-:W-:Y:S01]  /*3480*/  SHF.L.U32 R3, R7, 0x7, RZ ;  /* 0x0000000707037819 */ /* 0x002fe200000006ff */
[----:B------:R-:W-:Y:S01]  /*3490*/  UMOV UR5, 0xffffffff ;  /* 0xffffffff00057882 */ /* 0x000fe20000000000 */
[----:B------:R-:W-:Y:S02]  /*34a0*/  SHF.L.U32 R0, R6, 0x7, RZ ;  /* 0x0000000706007819 */ /* 0x000fe400000006ff */
[----:B------:R-:W-:Y:S05]  /*34b0*/  BRA.DIV UR5, `(.L_x_60) ;  /* 0x000000fe05047947 */ /* 0x000fea000b800000 */
[----:B------:R-:W-:Y:S11]  /*34c0*/  ELECT P6, URZ, PT ;  /* 0x0000000000ff782f */ /* 0x000ff600038c0000 */
[----:B------:R-:W-:Y:S02]  /*34d0*/  @!UPT UIADD3 URZ, UPT, UPT, URZ, URZ, URZ ;  /* 0x000000fffffff290 */ /* 0x000fe4000fffe0ff */
.L_x_347:
[----:B------:R-:W-:Y:S01]  /*34e0*/  PLOP3.LUT P1, PT, P1, P6, PT, 0xf2, 0x2f ;  /* 0x00000000002f781c */ /* 0x000fe20000f2de72 */
[----:B------:R-:W-:Y:S08]  /*34f0*/  @P0 BRA `(.L_x_61) ;  /* 0x0000000000040947 */ /* 0x000ff00003800000 */
[----:B------:R-:W-:Y:S05]  /*3500*/  BPT.TRAP 0x1 ;  /* 0x000000040000795c */ /* 0x000fea0000300000 */
.L_x_61:
[----:B------:R-:W-:Y:S05]  /*3510*/  HFMA2 R4, -RZ, RZ, 0, 5.9604644775390625e-08 ;  /* 0x00000001ff047431 */ /* 0x000fea00000001ff */
[----:B------:R-:W-:Y:S04]  /*3520*/  SHF.L.U32 R35, R4, 0x1f, RZ ;  /* 0x0000001f04237819 */ /* 0x000fe800000006ff */
[----:B------:R-:W1:Y:S02]  /*3530*/  SYNCS.PHASECHK.TRANS64.TRYWAIT P2, [R28+URZ+0x70], R35 ;  /* 0x000070231c0075a7 */ /* 0x000e6400080411ff */
[----:B-1----:R-:W-:Y:S05]  /*3540*/  @!P2 BRA `(.L_x_62) ;  /* 0x000000fc0000a947 */ /* 0x002fea0003800000 */
.L_x_348:
[----:B------:R-:W-:Y:S04]  /*3550*/  BSSY.RECONVERGENT B0, `(.L_x_63) ;  /* 0x0000012000007945 */ /* 0x000fe80003800200 */
[----:B------:R-:W-:Y:S05]  /*3560*/  @P1 BRA `(.L_x_64) ;  /* 0x0000000000401947 */ /* 0x000fea0003800000 */
[----:B------:R-:W2:Y:S01]  /*3570*/  LDCU.64 UR20, c[0x0][0x348] ;  /* 0x00006900ff1477ac */ /* 0x000ea20008000a00 */
[----:B------:R-:W-:Y:S02]  /*3580*/  R2UR UR5, R28 ;  /* 0x000000001c0572ca */ /* 0x000fe400000e0000 */
[----:B------:R-:W-:Y:S01]  /*3590*/  R2UR UR10, R3 ;  /* 0x00000000030a72ca */ /* 0x000fe200000e0000 */
[----:B------:R-:W-:Y:S01]  /*35a0*/  UMOV UR16, 0x0 ;  /* 0x0000000000107882 */ /* 0x000fe20000000000 */
[----:B------:R-:W-:Y:S01]  /*35b0*/  R2UR UR11, R0 ;  /* 0x00000000000b72ca */ /* 0x000fe200000e0000 */
[----:B------:R-:W-:Y:S01]  /*35c0*/  UMOV UR17, 0x10000000 ;  /* 0x1000000000117882 */ /* 0x000fe20000000000 */
[----:B------:R-:W-:Y:S07]  /*35d0*/  R2UR UR12, R29 ;  /* 0x000000001d0c72ca */ /* 0x000fee00000e0000 */
[----:B------:R-:W-:Y:S02]  /*35e0*/  UIADD3 UR8, UPT, UPT, UR5, 0x400, URZ ;  /* 0x0000040005087890 */ /* 0x000fe4000fffe0ff */
[----:B------:R-:W-:Y:S02]  /*35f0*/  UIADD3 UR9, UPT, UPT, UR5, 0x60, URZ ;  /* 0x0000006005097890 */ /* 0x000fe4000fffe0ff */
[----:B--2---:R-:W-:Y:S04]  /*3600*/  UIADD3 UR18, UP0, UPT, UR20, 0x680, URZ ;  /* 0x0000068014127890 */ /* 0x004fe8000ff1e0ff */
[----:B------:R-:W-:Y:S09]  /*3610*/  UIADD3.X UR19, UPT, UPT, URZ, UR21, URZ, UP0, !UPT ;  /* 0x00000015ff137290 */ /* 0x000ff200087fe4ff */
[----:B------:R2:W-:Y:S02]  /*3620*/  UTMALDG.3D [UR8], [UR18], desc[UR16] ;  /* 0x00001008120075b4 */ /* 0x0005e40008011000 */
[----:B--2---:R-:W-:Y:S05]  /*3630*/  @P0 BRA `(.L_x_65) ;  /* 0x0000000000040947 */ /* 0x004fea0003800000 */
[----:B------:R-:W-:Y:S05]  /*3640*/  BPT.TRAP 0x1 ;  /* 0x000000040000795c */ /* 0x000fea0000300000 */
.L_x_65:
[----:B------:R-:W2:Y:S02]  /*3650*/  LDC R5, c[0x0][0xc00] ;  /* 0x00030000ff057b82 */ /* 0x000ea40000000800 */
[----:B--2---:R2:W-:Y:S02]  /*3660*/  SYNCS.ARRIVE.TRANS64.RED.A0TR RZ, [R28+URZ+0x60], R5 ;  /* 0x000060051cff79a7 */ /* 0x0045e400083004ff */
.L_x_64:
[----:B------:R-:W-:Y:S05]  /*3670*/  BSYNC.RECONVERGENT B0 ;  /* 0x0000000000007941 */ /* 0x000fea0003800200 */
.L_x_63:
[----:B------:R-:W-:Y:S11]  /*3680*/  ISETP.NE.AND P0, PT, R30, RZ, PT ;  /* 0x000000ff1e00720c */ /* 0x000ff60003f05270 */
[----:B------:R-:W-:Y:S02]  /*3690*/  @!UPT UIADD3 URZ, UPT, UPT, URZ, URZ, URZ ;  /* 0x000000fffffff290 */ /* 0x000fe4000fffe0ff */
[----:B------:R-:W-:Y:S05]  /*36a0*/  @P0 BRA `(.L_x_66) ;  /* 0x0000000000040947 */ /* 0x000fea0003800000 */
[----:B------:R-:W-:Y:S05]  /*36b0*/  BPT.TRAP 0x1 ;  /* 0x000000040000795c */ /* 0x000fea0000300000 */
.L_x_66:
[----:B------:R-:W-:Y:S01]  /*36c0*/  VIADD R8, R28, 0x60 ;  /* 0x000000601c087836 */ /* 0x000fe20000000000 */
[----:B--2---:R-:W-:Y:S04]  /*36d0*/  MOV R5, UR7 ;  /* 0x0000000700057c02 */ /* 0x004fe80008000f00 */
[----:B------:R-:W-:Y:S04]  /*36e0*/  PRMT R12, R5, 0x654, R8 ;  /* 0x00000654050c7816 */ /* 0x000fe80000000008 */
[----:B------:R2:W-:Y:S01]  /*36f0*/  SYNCS.ARRIVE.TRANS64.RED.A1T0 RZ, [R12+URZ], RZ ;  /* 0x000000ff0cff79a7 */ /* 0x0005e200081004ff */
[----:B------:R-:W-:Y:S05]  /*3700*/  @P0 BRA `(.L_x_67) ;  /* 0x0000000000040947 */ /* 0x000fea0003800000 */
[----:B------:R-:W-:Y:S05]  /*3710*/  BPT.TRAP 0x1 ;  /* 0x000000040000795c */ /* 0x000fea0000300000 */
.L_x_67:
[----:B------:R-:W3:Y:S02]  /*3720*/  SYNCS.PHASECHK.TRANS64.TRYWAIT P2, [R28+URZ+0x78], R35 ;  /* 0x000078231c0075a7 */ /* 0x000ee400080411ff */
[----:B---3--:R-:W-:Y:S05]  /*3730*/  @!P2 BRA `(.L_x_68) ;  /* 0x000000f80098a947 */ /* 0x008fea0003800000 */
.L_x_349:
[----:B------:R-:W-:Y:S04]  /*3740*/  BSSY.RECONVERGENT B0, `(.L_x_69) ;  /* 0x0000013000007945 */ /* 0x000fe80003800200 */
[----:B------:R-:W-:Y:S05]  /*3750*/  @P1 BRA `(.L_x_70) ;  /* 0x0000000000441947 */ /* 0x000fea0003800000 */
[----:B------:R-:W4:Y:S01]  /*3760*/  LDCU.64 UR16, c[0x0][0x348] ;  /* 0x00006900ff1077ac */ /* 0x000f220008000a00 */
        /* <DEDUP_REMOVED lines=8> */
[----:B----4-:R-:W-:Y:S02]  /*37f0*/  UIADD3 UR16, UP0, UPT, UR16, 0x680, URZ ;  /* 0x0000068010107890 */ /* 0x010fe4000ff1e0ff */
[----:B------:R-:W-:Y:S02]  /*3800*/  UIADD3 UR9, UPT, UPT, UR5, 0x68, URZ ;  /* 0x0000006805097890 */ /* 0x000fe4000fffe0ff */
[----:B------:R-:W-:Y:S09]  /*3810*/  UIADD3.X UR17, UPT, UPT, URZ, UR17, URZ, UP0, !UPT ;  /* 0x00000011ff117290 */ /* 0x000ff200087fe4ff */
[----:B------:R4:W-:Y:S02]  /*3820*/  UTMALDG.3D [UR8], [UR16], desc[UR18] ;  /* 0x00001208100075b4 */ /* 0x0009e40008011000 */
[----:B----4-:R-:W-:Y:S05]  /*3830*/  @P0 BRA `(.L_x_71) ;  /* 0x0000000000040947 */ /* 0x010fea0003800000 */
[----:B------:R-:W-:Y:S05]  /*3840*/  BPT.TRAP 0x1 ;  /* 0x000000040000795c */ /* 0x000fea0000300000 */
.L_x_71:
[----:B------:R-:W4:Y:S02]  /*3850*/  LDC R5, c[0x0][0xc00] ;  /* 0x00030000ff057b82 */ /* 0x000f240000000800 */
[----:B----4-:R4:W-:Y:S02]  /*3860*/  SYNCS.ARRIVE.TRANS64.RED.A0TR RZ, [R28+URZ+0x68], R5 ;  /* 0x000068051cff79a7 */ /* 0x0109e400083004ff */
.L_x_70:
[----:B------:R-:W-:Y:S05]  /*3870*/  BSYNC.RECONVERGENT B0 ;  /* 0x0000000000007941 */ /* 0x000fea0003800200 */
.L_x_69:
[----:B------:R-:W-:Y:S11]  /*3880*/  ISETP.NE.AND P0, PT, R30, RZ, PT ;  /* 0x000000ff1e00720c */ /* 0x000ff60003f05270 */
[----:B------:R-:W-:Y:S02]  /*3890*/  @!UPT UIADD3 URZ, UPT, UPT, URZ, URZ, URZ ;  /* 0x000000fffffff290 */ /* 0x000fe4000fffe0ff */
[----:B------:R-:W-:Y:S05]  /*38a0*/  @P0 BRA `(.L_x_72) ;  /* 0x0000000000040947 */ /* 0x000fea0003800000 */
[----:B------:R-:W-:Y:S05]  /*38b0*/  BPT.TRAP 0x1 ;  /* 0x000000040000795c */ /* 0x000fea0000300000 */
.L_x_72:
[----:B------:R-:W-:Y:S01]  /*38c0*/  VIADD R4, R28, 0x68 ;  /* 0x000000681c047836 */ /* 0x000fe20000000000 */
[----:B----4-:R-:W-:Y:S01]  /*38d0*/  MOV R5, UR7 ;  /* 0x0000000700057c02 */ /* 0x010fe20008000f00 */
[----:B------:R-:W-:Y:S03]  /*38e0*/  VIADD R9, R0, 0x20 ;  /* 0x0000002000097836 */ /* 0x000fe60000000000 */
[----:B------:R-:W-:Y:S04]  /*38f0*/  PRMT R10, R5, 0x654, R4 ;  /* 0x00000654050a7816 */ /* 0x000fe80000000004 */
[----:B------:R4:W-:Y:S01]  /*3900*/  SYNCS.ARRIVE.TRANS64.RED.A1T0 RZ, [R10+URZ], RZ ;  /* 0x000000ff0aff79a7 */ /* 0x0009e200081004ff */
[----:B------:R-:W-:Y:S05]  /*3910*/  @P0 BRA `(.L_x_73) ;  /* 0x0000000000040947 */ /* 0x000fea0003800000 */
[----:B------:R-:W-:Y:S05]  /*3920*/  BPT.TRAP 0x1 ;  /* 0x000000040000795c */ /* 0x000fea0000300000 */
.L_x_73:
[----:B------:R-:W-:Y:S04]  /*3930*/  SHF.L.U32 R11, RZ, 0x1f, RZ ;  /* 0x0000001fff0b7819 */ /* 0x000fe800000006ff */
[----:B------:R-:W5:Y:S02]  /*3940*/  SYNCS.PHASECHK.TRANS64.TRYWAIT P2, [R28+URZ+0x70], R11 ;  /* 0x0000700b1c0075a7 */ /* 0x000f6400080411ff */
[----:B-----5:R-:W-:Y:S05]  /*3950*/  @!P2 BRA `(.L_x_74) ;  /* 0x000000f80024a947 */ /* 0x020fea0003800000 */
.L_x_350:
[----:B------:R-:W-:Y:S04]  /*3960*/  BSSY.RECONVERGENT B0, `(.L_x_75) ;  /* 0x0000012000007945 */ /* 0x000fe80003800200 */
[----:B------:R-:W-:Y:S05]  /*3970*/  @P1 BRA `(.L_x_76) ;  /* 0x0000000000401947 */ /* 0x000fea0003800000 */
[----:B------:R-:W5:Y:S01]  /*3980*/  LDCU.64 UR20, c[0x0][0x348] ;  /* 0x00006900ff1477ac */ /* 0x000f620008000a00 */
[----:B------:R-:W-:Y:S02]  /*3990*/  R2UR UR5, R28 ;  /* 0x000000001c0572ca */ /* 0x000fe400000e0000 */
[----:B------:R-:W-:Y:S01]  /*39a0*/  R2UR UR9, R8 ;  /* 0x00000000080972ca */ /* 0x000fe200000e0000 */
[----:B------:R-:W-:Y:S01]  /*39b0*/  UMOV UR16, 0x0 ;  /* 0x0000000000107882 */ /* 0x000fe20000000000 */
[----:B------:R-:W-:Y:S01]  /*39c0*/  R2UR UR10, R3 ;  /* 0x00000000030a72ca */ /* 0x000fe200000e0000 */
[----:B------:R-:W-:Y:S01]  /*39d0*/  UMOV UR17, 0x10000000 ;  /* 0x1000000000117882 */ /* 0x000fe20000000000 */
[----:B------:R-:W-:Y:S02]  /*39e0*/  R2UR UR11, R9 ;  /* 0x00000000090b72ca */ /* 0x000fe400000e0000 */
[----:B------:R-:W-:Y:S05]  /*39f0*/  R2UR UR12, R29 ;  /* 0x000000001d0c72ca */ /* 0x000fea00000e0000 */
[----:B------:R-:W-:Y:S02]  /*3a00*/  UIADD3 UR8, UPT, UPT, UR5, 0x400, URZ ;  /* 0x0000040005087890 */ /* 0x000fe4000fffe0ff */
[----:B-----5:R-:W-:Y:S04]  /*3a10*/  UIADD3 UR18, UP0, UPT, UR20, 0x680, URZ ;  /* 0x0000068014127890 */ /* 0x020fe8000ff1e0ff */
[----:B------:R-:W-:Y:S09]  /*3a20*/  UIADD3.X UR19, UPT, UPT, URZ, UR21, URZ, UP0, !UPT ;  /* 0x00000015ff137290 */ /* 0x000ff200087fe4ff */
[----:B------:R1:W-:Y:S02]  /*3a30*/  UTMALDG.3D [UR8], [UR18], desc[UR16] ;  /* 0x00001008120075b4 */ /* 0x0003e40008011000 */
[----:B-1----:R-:W-:Y:S05]  /*3a40*/  @P0 BRA `(.L_x_77) ;  /* 0x0000000000040947 */ /* 0x002fea0003800000 */
[----:B------:R-:W-:Y:S05]  /*3a50*/  BPT.TRAP 0x1 ;  /* 0x000000040000795c */ /* 0x000fea0000300000 */
.L_x_77:
[----:B------:R-:W1:Y:S02]  /*3a60*/  LDC R5, c[0x0][0xc00] ;  /* 0x00030000ff057b82 */ /* 0x000e640000000800 */
[----:B-1----:R1:W-:Y:S02]  /*3a70*/  SYNCS.ARRIVE.TRANS64.RED.A0TR RZ, [R28+URZ+0x60], R5 ;  /* 0x000060051cff79a7 */ /* 0x0023e400083004ff */
.L_x_76:
[----:B------:R-:W-:Y:S05]  /*3a80*/  BSYNC.RECONVERGENT B0 ;  /* 0x0000000000007941 */ /* 0x000fea0003800200 */
.L_x_75:
[----:B------:R-:W-:Y:S11]  /*3a90*/  ISETP.NE.AND P0, PT, R30, RZ, PT ;  /* 0x000000ff1e00720c */ /* 0x000ff60003f05270 */
[----:B------:R-:W-:Y:S02]  /*3aa0*/  @!UPT UIADD3 URZ, UPT, UPT, URZ, URZ, URZ ;  /* 0x000000fffffff290 */ /* 0x000fe4000fffe0ff */
[----:B------:R-:W-:Y:S05]  /*3ab0*/  @P0 BRA `(.L_x_78) ;  /* 0x0000000000040947 */ /* 0x000fea0003800000 */
[----:B------:R-:W-:Y:S05]  /*3ac0*/  BPT.TRAP 0x1 ;  /* 0x000000040000795c */ /* 0x000fea0000300000 */
.L_x_78:
[----:B------:R1:W-:Y:S01]  /*3ad0*/  SYNCS.ARRIVE.TRANS64.RED.A1T0 RZ, [R12+URZ], RZ ;  /* 0x000000ff0cff79a7 */ /* 0x0003e200081004ff */
[----:B------:R-:W-:Y:S05]  /*3ae0*/  @P0 BRA `(.L_x_79) ;  /* 0x0000000000040947 */ /* 0x000fea0003800000 */
[----:B------:R-:W-:Y:S05]  /*3af0*/  BPT.TRAP 0x1 ;  /* 0x000000040000795c */ /* 0x000fea0000300000 */
.L_x_79:
[----:B------:R-:W5:Y:S02]  /*3b00*/  SYNCS.PHASECHK.TRANS64.TRYWAIT P2, [R28+URZ+0x78], R11 ;  /* 0x0000780b1c0075a7 */ /* 0x000f6400080411ff */
[----:B-----5:R-:W-:Y:S05]  /*3b10*/  @!P2 BRA `(.L_x_80) ;  /* 0x000000f400c8a947 */ /* 0x020fea0003800000 */
.L_x_351:
        /* <DEDUP_REMOVED lines=11> */
[----:B------:R-:W-:Y:S02]  /*3bd0*/  UIADD3 UR8, UPT, UPT, UR5, 0x1400, URZ ;  /* 0x0000140005087890 */ /* 0x000fe4000fffe0ff */
[----:B-----5:R-:W-:Y:S04]  /*3be0*/  UIADD3 UR16, UP0, UPT, UR16, 0x680, URZ ;  /* 0x0000068010107890 */ /* 0x020fe8000ff1e0ff */
[----:B------:R-:W-:Y:S09]  /*3bf0*/  UIADD3.X UR17, UPT, UPT, URZ, UR17, URZ, UP0, !UPT ;  /* 0x00000011ff117290 */ /* 0x000ff200087fe4ff */
[----:B------:R1:W-:Y:S02]  /*3c00*/  UTMALDG.3D [UR8], [UR16], desc[UR18] ;  /* 0x00001208100075b4 */ /* 0x0003e40008011000 */
[----:B-1----:R-:W-:Y:S05]  /*3c10*/  @P0 BRA `(.L_x_83) ;  /* 0x0000000000040947 */ /* 0x002fea0003800000 */
[----:B------:R-:W-:Y:S05]  /*3c20*/  BPT.TRAP 0x1 ;  /* 0x000000040000795c */ /* 0x000fea0000300000 */
.L_x_83:
[----:B------:R-:W1:Y:S02]  /*3c30*/  LDC R5, c[0x0][0xc00] ;  /* 0x00030000ff057b82 */ /* 0x000e640000000800 */
[----:B-1----:R1:W-:Y:S02]  /*3c40*/  SYNCS.ARRIVE.TRANS64.RED.A0TR RZ, [R28+URZ+0x68], R5 ;  /* 0x000068051cff79a7 */ /* 0x0023e400083004ff */
.L_x_82:
[----:B------:R-:W-:Y:S05]  /*3c50*/  BSYNC.RECONVERGENT B0 ;  /* 0x0000000000007941 */ /* 0x000fea0003800200 */
.L_x_81:
[----:B------:R-:W-:Y:S11]  /*3c60*/  ISETP.NE.AND P0, PT, R30, RZ, PT ;  /* 0x000000ff1e00720c */ /* 0x000ff60003f05270 */
[----:B------:R-:W-:Y:S02]  /*3c70*/  @!UPT UIADD3 URZ, UPT, UPT, URZ, URZ, URZ ;  /* 0x000000fffffff290 */ /* 0x000fe4000fffe0ff */
[----:B------:R-:W-:Y:S05]  /*3c80*/  @P0 BRA `(.L_x_84) ;  /* 0x0000000000040947 */ /* 0x000fea0003800000 */
[----:B------:R-:W-:Y:S05]  /*3c90*/  BPT.TRAP 0x1 ;  /* 0x000000040000795c */ /* 0x000fea0000300000 */
.L_x_84:
[----:B------:R1:W-:Y:S01]  /*3ca0*/  SYNCS.ARRIVE.TRANS64.RED.A1T0 RZ, [R10+URZ], RZ ;  /* 0x000000ff0aff79a7 */ /* 0x0003e200081004ff */
[----:B------:R-:W-:Y:S01]  /*3cb0*/  IADD3 R9, PT, PT, R0, 0x40, RZ ;  /* 0x0000004000097810 */ /* 0x000fe20007ffe0ff */
[----:B------:R-:W-:Y:S06]  /*3cc0*/  @P0 BRA `(.L_x_85) ;  /* 0x0000000000040947 */ /* 0x000fec0003800000 */
[----:B------:R-:W-:Y:S05]  /*3cd0*/  BPT.TRAP 0x1 ;  /* 0x000000040000795c */ /* 0x000fea0000300000 */
.L_x_85:
[----:B------:R-:W5:Y:S02]  /*3ce0*/  SYNCS.PHASECHK.TRANS64.TRYWAIT P2, [R28+URZ+0x70], R35 ;  /* 0x000070231c0075a7 */ /* 0x000f6400080411ff */
[----:B-----5:R-:W-:Y:S05]  /*3cf0*/  @!P2 BRA `(.L_x_86) ;  /* 0x000000f40064a947 */ /* 0x020fea0003800000 */
.L_x_352:
        /* <DEDUP_REMOVED lines=16> */
.L_x_89:
[----:B------:R-:W1:Y:S02]  /*3e00*/  LDC R5, c[0x0][0xc00] ;  /* 0x00030000ff057b82 */ /* 0x000e640000000800 */
[----:B-1----:R1:W-:Y:S02]  /*3e10*/  SYNCS.ARRIVE.TRANS64.RED.A0TR RZ, [R28+URZ+0x60], R5 ;  /* 0x000060051cff79a7 */ /* 0x0023e400083004ff */
.L_x_88:
[----:B------:R-:W-:Y:S05]  /*3e20*/  BSYNC.RECONVERGENT B0 ;  /* 0x0000000000007941 */ /* 0x000fea0003800200 */
.L_x_87:
[----:B------:R-:W-:Y:S11]  /*3e30*/  ISETP.NE.AND P0, PT, R30, RZ, PT ;  /* 0x000000ff1e00720c */ /* 0x000ff60003f05270 */
[----:B------:R-:W-:Y:S02]  /*3e40*/  @!UPT UIADD3 URZ, UPT, UPT, URZ, URZ, URZ ;  /* 0x000000fffffff290 */ /* 0x000fe4000fffe0ff */
[----:B------:R-:W-:Y:S05]  /*3e50*/  @P0 BRA `(.L_x_90) ;  /* 0x0000000000040947 */ /* 0x000fea0003800000 */
[----:B------:R-:W-:Y:S05]  /*3e60*/  BPT.TRAP 0x1 ;  /* 0x000000040000795c */ /* 0x000fea0000300000 */
.L_x_90:
[----:B------:R1:W-:Y:S01]  /*3e70*/  SYNCS.ARRIVE.TRANS64.RED.A1T0 RZ, [R12+URZ], RZ ;  /* 0x000000ff0cff79a7 */ /* 0x0003e200081004ff */
[----:B------:R-:W-:Y:S05]  /*3e80*/  @P0 BRA `(.L_x_91) ;  /* 0x0000000000040947 */ /* 0x000fea0003800000 */
[----:B------:R-:W-:Y:S05]  /*3e90*/  BPT.TRAP 0x1 ;  /* 0x000000040000795c */ /* 0x000fea0000300000 */
.L_x_91:
[----:B------:R-:W5:Y:S02]  /*3ea0*/  SYNCS.PHASECHK.TRANS64.TRYWAIT P2, [R28+URZ+0x78], R35 ;  /* 0x000078231c0075a7 */ /* 0x000f6400080411ff */
[----:B-----5:R-:W-:Y:S05]  /*3eb0*/  @!P2 BRA `(.L_x_92) ;  /* 0x000000f40008a947 */ /* 0x020fea0003800000 */
.L_x_353:
        /* <DEDUP_REMOVED lines=17> */
.L_x_95:
[----:B------:R-:W1:Y:S02]  /*3fd0*/  LDC R5, c[0x0][0xc00] ;  /* 0x00030000ff057b82 */ /* 0x000e640000000800 */
[----:B-1----:R1:W-:Y:S02]  /*3fe0*/  SYNCS.ARRIVE.TRANS64.RED.A0TR RZ, [R28+URZ+0x68], R5 ;  /* 0x000068051cff79a7 */ /* 0x0023e400083004ff */
.L_x_94:
[----:B------:R-:W-:Y:S05]  /*3ff0*/  BSYNC.RECONVERGENT B0 ;  /* 0x0000000000007941 */ /* 0x000fea0003800200 */
.L_x_93:
[----:B------:R-:W-:Y:S11]  /*4000*/  ISETP.NE.AND P0, PT, R30, RZ, PT ;  /* 0x000000ff1e00720c */ /* 0x000ff60003f05270 */
[----:B------:R-:W-:Y:S02]  /*4010*/  @!UPT UIADD3 URZ, UPT, UPT, URZ, URZ, URZ ;  /* 0x000000fffffff290 */ /* 0x000fe4000fffe0ff */
[----:B------:R-:W-:Y:S05]  /*4020*/  @P0 BRA `(.L_x_96) ;  /* 0x0000000000040947 */ /* 0x000fea0003800000 */
[----:B------:R-:W-:Y:S05]  /*4030*/  BPT.TRAP 0x1 ;  /* 0x000000040000795c */ /* 0x000fea0000300000 */
.L_x_96:
[----:B------:R1:W-:Y:S01]  /*4040*/  SYNCS.ARRIVE.TRANS64.RED.A1T0 RZ, [R10+URZ], RZ ;  /* 0x000000ff0aff79a7 */ /* 0x0003e200081004ff */
[----:B------:R-:W-:Y:S01]  /*4050*/  IADD3 R0, PT, PT, R0, 0x60, RZ ;  /* 0x0000006000007810 */ /* 0x000fe20007ffe0ff */
[----:B------:R-:W-:Y:S06]  /*4060*/  @P0 BRA `(.L_x_97) ;  /* 0x0000000000040947 */ /* 0x000fec0003800000 */
[----:B------:R-:W-:Y:S05]  /*4070*/  BPT.TRAP 0x1 ;  /* 0x000000040000795c */ /* 0x000fea0000300000 */
.L_x_97:
[----:B------:R-:W5:Y:S02]  /*4080*/  SYNCS.PHASECHK.TRANS64.TRYWAIT P2, [R28+URZ+0x70], R11 ;  /* 0x0000700b1c0075a7 */ /* 0x000f6400080411ff */
[----:B-----5:R-:W-:Y:S05]  /*4090*/  @!P2 BRA `(.L_x_98) ;  /* 0x000000f000a4a947 */ /* 0x020fea0003800000 */
.L_x_354:
        /* <DEDUP_REMOVED lines=16> */
.L_x_101:
[----:B------:R-:W1:Y:S02]  /*41a0*/  LDC R5, c[0x0][0xc00] ;  /* 0x00030000ff057b82 */ /* 0x000e640000000800 */
[----:B-1----:R1:W-:Y:S02]  /*41b0*/  SYNCS.ARRIVE.TRANS64.RED.A0TR RZ, [R28+URZ+0x60], R5 ;  /* 0x000060051cff79a7 */ /* 0x0023e400083004ff */
.L_x_100:
[----:B------:R-:W-:Y:S05]  /*41c0*/  BSYNC.RECONVERGENT B0 ;  /* 0x0000000000007941 */ /* 0x000fea0003800200 */
.L_x_99:
[----:B------:R-:W-:Y:S11]  /*41d0*/  ISETP.NE.AND P0, PT, R30, RZ, PT ;  /* 0x000000ff1e00720c */ /* 0x000ff60003f05270 */
[----:B------:R-:W-:Y:S02]  /*41e0*/  @!UPT UIADD3 URZ, UPT, UPT, URZ, URZ, URZ ;  /* 0x000000fffffff290 */ /* 0x000fe4000fffe0ff */
[----:B------:R-:W-:Y:S05]  /*41f0*/  @P0 BRA `(.L_x_102) ;  /* 0x0000000000040947 */ /* 0x000fea0003800000 */
[----:B------:R-:W-:Y:S05]  /*4200*/  BPT.TRAP 0x1 ;  /* 0x000000040000795c */ /* 0x000fea0000300000 */
.L_x_102:
[----:B------:R1:W-:Y:S01]  /*4210*/  SYNCS.ARRIVE.TRANS64.RED.A1T0 RZ, [R12+URZ], RZ ;  /* 0x000000ff0cff79a7 */ /* 0x0003e200081004ff */
[----:B------:R-:W-:Y:S05]  /*4220*/  @P0 BRA `(.L_x_103) ;  /* 0x0000000000040947 */ /* 0x000fea0003800000 */
[----:B------:R-:W-:Y:S05]  /*4230*/  BPT.TRAP 0x1 ;  /* 0x000000040000795c */ /* 0x000fea0000300000 */
.L_x_103:
[----:B------:R-:W5:Y:S02]  /*4240*/  SYNCS.PHASECHK.TRANS64.TRYWAIT P2, [R28+URZ+0x78], R11 ;  /* 0x0000780b1c0075a7 */ /* 0x000f6400080411ff */
[----:B-----5:R-:W-:Y:S05]  /*4250*/  @!P2 BRA `(.L_x_104) ;  /* 0x000000f00048a947 */ /* 0x020fea0003800000 */
.L_x_355:
        /* <DEDUP_REMOVED lines=17> */
.L_x_107:
[----:B------:R-:W1:Y:S02]  /*4370*/  LDC R3, c[0x0][0xc00] ;  /* 0x00030000ff037b82 */ /* 0x000e640000000800 */
[----:B-1----:R1:W-:Y:S02]  /*4380*/  SYNCS.ARRIVE.TRANS64.RED.A0TR RZ, [R28+URZ+0x68], R3 ;  /* 0x000068031cff79a7 */ /* 0x0023e400083004ff */
.L_x_106:
[----:B------:R-:W-:Y:S05]  /*4390*/  BSYNC.RECONVERGENT B0 ;  /* 0x0000000000007941 */ /* 0x000fea0003800200 */
.L_x_105:
[----:B------:R-:W-:Y:S11]  /*43a0*/  ISETP.NE.AND P0, PT, R30, RZ, PT ;  /* 0x000000ff1e00720c */ /* 0x000ff60003f05270 */
[----:B------:R-:W-:Y:S02]  /*43b0*/  @!UPT UIADD3 URZ, UPT, UPT, URZ, URZ, URZ ;  /* 0x000000fffffff290 */ /* 0x000fe4000fffe0ff */
[----:B------:R-:W-:Y:S05]  /*43c0*/  @P0 BRA `(.L_x_108) ;  /* 0x0000000000040947 */ /* 0x000fea0003800000 */
[----:B------:R-:W-:Y:S05]  /*43d0*/  BPT.TRAP 0x1 ;  /* 0x000000040000795c */ /* 0x000fea0000300000 */
.L_x_108:
[----:B------:R2:W-:Y:S01]  /*43e0*/  SYNCS.ARRIVE.TRANS64.RED.A1T0 RZ, [R10+URZ], RZ ;  /* 0x000000ff0aff79a7 */ /* 0x0005e200081004ff */
[C---:B------:R-:W-:Y:S01]  /*43f0*/  IMAD R0, R27.reuse, 0x8, R28 ;  /* 0x000000081b007824 */ /* 0x040fe200078e021c */
[----:B-1----:R-:W-:Y:S01]  /*4400*/  SHF.L.U32 R3, R26, 0x1f, RZ ;  /* 0x0000001f1a037819 */ /* 0x002fe200000006ff */
[----:B------:R-:W-:Y:S01]  /*4410*/  BSSY B0, `(.L_x_109) ;  /* 0x0000004000007945 */ /* 0x000fe20003800000 */
[----:B------:R-:W-:Y:S02]  /*4420*/  LEA R20, R27, R28, 0x4 ;  /* 0x0000001c1b147211 */ /* 0x000fe400078e20ff */
[----:B------:R-:W1:Y:S02]  /*4430*/  SYNCS.PHASECHK.TRANS64.TRYWAIT P0, [R0+URZ+0x90], R3 ;  /* 0x00009003000075a7 */ /* 0x000e6400080011ff */
[----:B-12---:R-:W-:Y:S05]  /*4440*/  @!P0 BRA `(.L_x_110) ;  /* 0x000000ec00e08947 */ /* 0x006fea0003800000 */
.L_x_356:
[----:B------:R-:W-:Y:S05]  /*4450*/  BSYNC B0 ;  /* 0x0000000000007941 */ /* 0x000fea0003800000 */
.L_x_109:
[----:B------:R-:W-:Y:S01]  /*4460*/  ISETP.GE.AND P0, PT, R2, 0x1, PT ;  /* 0x000000010200780c */ /* 0x000fe20003f06270 */
[----:B------:R-:W2:Y:S01]  /*4470*/  LDS.128 R20, [R20+0xd0] ;  /* 0x0000d00014147984 */ /* 0x000ea20000000c00 */
[----:B-1----:R-:W-:Y:S01]  /*4480*/  VIADD R0, R0, 0xa0 ;  /* 0x000000a000007836 */ /* 0x002fe20000000000 */
[----:B------:R-:W-:Y:S01]  /*4490*/  @!PT LDS RZ, [RZ] ;  /* 0x00000000fffff984 */ /* 0x000fe20000000800 */
[----:B------:R-:W-:Y:S01]  /*44a0*/  @!PT LDS RZ, [RZ] ;  /* 0x00000000fffff984 */ /* 0x000fe20000000800 */
[----:B------:R-:W-:Y:S01]  /*44b0*/  @!PT LDS RZ, [RZ] ;  /* 0x00000000fffff984 */ /* 0x000fe20000000800 */
[----:B------:R-:W-:Y:S01]  /*44c0*/  @!PT LDS RZ, [RZ] ;  /* 0x00000000fffff984 */ /* 0x000fe20000000800 */
[----:B------:R1:W-:Y:S06]  /*44d0*/  MEMBAR.ALL.CTA ;  /* 0x0000000000007992 */ /* 0x0003ec0000008000 */
[----:B-1----:R-:W1:Y:S01]  /*44e0*/  FENCE.VIEW.ASYNC.S ;  /* 0x00000000000073c6 */ /* 0x002e620000000000 */
[----:B------:R-:W-:Y:S04]  /*44f0*/  PRMT R0, RZ, 0x654, R0 ;  /* 0x00000654ff007816 */ /* 0x000fe80000000000 */
[----:B-1----:R1:W-:Y:S01]  /*4500*/  SYNCS.ARRIVE.TRANS64.RED.A1T0 RZ, [R0+URZ], RZ ;  /* 0x000000ff00ff79a7 */ /* 0x0023e200081004ff */
[----:B--2---:R-:W-:Y:S11]  /*4510*/  LOP3.LUT P1, RZ, R22, 0x1, RZ, 0xc0, !PT ;  /* 0x0000000116ff7812 */ /* 0x004ff6000782c0ff */
[----:B------:R-:W-:Y:S02]  /*4520*/  @!UPT UIADD3 URZ, UPT, UPT, URZ, URZ, URZ ;  /* 0x000000fffffff290 */ /* 0x000fe4000fffe0ff */
[----:B------:R-:W-:Y:S02]  /*4530*/  @P1 MOV R7, R20 ;  /* 0x0000001400071202 */ /* 0x000fe40000000f00 */
[----:B------:R-:W-:Y:S02]  /*4540*/  @P1 LOP3.LUT R6, R21, 0xffff, RZ, 0xc0, !PT ;  /* 0x0000ffff15061812 */ /* 0x000fe400078ec0ff */
[----:B------:R-:W-:Y:S01]  /*4550*/  @P1 SHF.R.U32.HI R29, RZ, 0x10, R21 ;  /* 0x00000010ff1d1819 */ /* 0x000fe20000011615 */
[----:B-1----:R-:W-:Y:S06]  /*4560*/  @!P0 BRA `(.L_x_111) ;  /* 0x0000000000b88947 */ /* 0x002fec0003800000 */
[----:B------:R-:W1:Y:S01]  /*4570*/  LDC.64 R18, c[0x0][0xcb8] ;  /* 0x00032e00ff127b82 */ /* 0x000e620000000a00 */
[----:B------:R-:W-:Y:S07]  /*4580*/  ISETP.NE.AND P1, PT, R2, 0x1, PT ;  /* 0x000000010200780c */ /* 0x000fee0003f25270 */
[----:B------:R-:W2:Y:S08]  /*4590*/  LDC R9, c[0x0][0x370] ;  /* 0x0000dc00ff097b82 */ /* 0x000eb00000000800 */
[----:B------:R-:W2:Y:S08]  /*45a0*/  LDC.64 R4, c[0x0][0xcb0] ;  /* 0x00032c00ff047b82 */ /* 0x000eb00000000a00 */
[----:B------:R-:W5:Y:S08]  /*45b0*/  LDC.64 R24, c[0x0][0xcc0] ;  /* 0x00033000ff187b82 */ /* 0x000f700000000a00 */
[----:B------:R-:W5:Y:S08]  /*45c0*/  LDC R3, c[0x0][0x374] ;  /* 0x0000dd00ff037b82 */ /* 0x000f700000000800 */
[----:B----4-:R-:W4:Y:S01]  /*45d0*/  LDC R10, c[0x0][0xccc] ;  /* 0x00033300ff0a7b82 */ /* 0x010f220000000800 */
[-C--:B--2---:R-:W-:Y:S07]  /*45e0*/  IMAD.HI.U32 R37, R9, R5.reuse, RZ ;  /* 0x0000000509257227 */ /* 0x084fee00078e00ff */
[----:B------:R-:W2:Y:S01]  /*45f0*/  LDC R8, c[0x0][0xcd0] ;  /* 0x00033400ff087b82 */ /* 0x000ea20000000800 */
[----:B-1----:R-:W-:Y:S01]  /*4600*/  ISETP.NE.AND P0, PT, R19, 0x1, PT ;  /* 0x000000011300780c */ /* 0x002fe20003f05270 */
[----:B------:R-:W-:Y:S01]  /*4610*/  IMAD.HI.U32 R5, R7, R5, RZ ;  /* 0x0000000507057227 */ /* 0x000fe200078e00ff */
[----:B------:R-:W-:Y:S03]  /*4620*/  ISETP.NE.AND P2, PT, R4, 0x1, PT ;  /* 0x000000010400780c */ /* 0x000fe60003f45270 */
[-C--:B-----5:R-:W-:Y:S04]  /*4630*/  IMAD.HI.U32 R36, R3, R24.reuse, RZ ;  /* 0x0000001803247227 */ /* 0x0a0fe800078e00ff */
[C---:B------:R-:W-:Y:S04]  /*4640*/  IMAD.HI.U32 R24, R6.reuse, R24, RZ ;  /* 0x0000001806187227 */ /* 0x040fe800078e00ff */
[-C--:B------:R-:W-:Y:S02]  /*4650*/  @P0 SHF.R.U32.HI R3, RZ, R25.reuse, R36 ;  /* 0x00000019ff030219 */ /* 0x080fe40000011624 */
[----:B------:R-:W-:Y:S02]  /*4660*/  @P2 SHF.R.U32.HI R9, RZ, R18, R37 ;  /* 0x00000012ff092219 */ /* 0x000fe40000011625 */
[----:B------:R-:W-:Y:S01]  /*4670*/  SHF.R.U32.HI R25, RZ, R25, R24 ;  /* 0x00000019ff197219 */ /* 0x000fe20000011618 */
[----:B----4-:R-:W-:Y:S01]  /*4680*/  IMAD.HI.U32 R37, R3, R10, RZ ;  /* 0x0000000a03257227 */ /* 0x010fe200078e00ff */
[----:B------:R-:W-:Y:S02]  /*4690*/  SHF.R.U32.HI R24, RZ, R18, R5 ;  /* 0x00000012ff187219 */ /* 0x000fe40000011605 */
[----:B------:R-:W-:Y:S01]  /*46a0*/  SEL R11, R6, R25, !P0 ;  /* 0x00000019060b7207 */ /* 0x000fe20004000000 */
[----:B------:R-:W-:Y:S01]  /*46b0*/  IMAD.HI.U32 R36, R9, R10, RZ ;  /* 0x0000000a09247227 */ /* 0x000fe200078e00ff */
[----:B--2---:R-:W-:Y:S03]  /*46c0*/  @P1 SHF.R.U32.HI R3, RZ, R8, R37 ;  /* 0x00000008ff031219 */ /* 0x004fe60000011625 */
[----:B------:R-:W-:Y:S01]  /*46d0*/  IMAD.HI.U32 R15, R11, R10, RZ ;  /* 0x0000000a0b0f7227 */ /* 0x000fe200078e00ff */
[----:B------:R-:W-:Y:S03]  /*46e0*/  @P1 SHF.R.U32.HI R9, RZ, R8, R36 ;  /* 0x00000008ff091219 */ /* 0x000fe60000011624 */
[C---:B------:R-:W-:Y:S01]  /*46f0*/  IMAD R12, R2.reuse, R3, RZ ;  /* 0x00000003020c7224 */ /* 0x040fe200078e02ff */
[----:B------:R-:W-:Y:S01]  /*4700*/  SEL R3, R7, R24, !P2 ;  /* 0x0000001807037207 */ /* 0x000fe20005000000 */
[C---:B------:R-:W-:Y:S01]  /*4710*/  IMAD R14, R2.reuse, R9, RZ ;  /* 0x00000009020e7224 */ /* 0x040fe200078e02ff */
[----:B------:R-:W-:Y:S02]  /*4720*/  SHF.R.U32.HI R16, RZ, R8, R15 ;  /* 0x00000008ff107219 */ /* 0x000fe4000001160f */
[C---:B------:R-:W-:Y:S02]  /*4730*/  ISETP.GE.AND P0, PT, R11.reuse, R12, PT ;  /* 0x0000000c0b00720c */ /* 0x040fe40003f06270 */
[----:B------:R-:W-:Y:S02]  /*4740*/  SEL R17, R11, R16, !P1 ;  /* 0x000000100b117207 */ /* 0x000fe40004800000 */
[----:B------:R-:W-:Y:S02]  /*4750*/  ISETP.GE.OR P0, PT, R3, R14, P0 ;  /* 0x0000000e0300720c */ /* 0x000fe40000706670 */
[----:B------:R-:W-:Y:S05]  /*4760*/  IADD3 R15, PT, PT, -R17, RZ, RZ ;  /* 0x000000ff110f7210 */ /* 0x000fea0007ffe1ff */
[----:B------:R-:W-:Y:S06]  /*4770*/  IMAD R15, R2, R15, R11 ;  /* 0x0000000f020f7224 */ /* 0x000fec00078e020b */
[C---:B------:R-:W-:Y:S05]  /*4780*/  @!P0 IMAD.HI.U32 R13, R3.reuse, R10, RZ ;  /* 0x0000000a030d8227 */ /* 0x040fea00078e00ff */
[----:B------:R-:W-:Y:S04]  /*4790*/  @!P0 SHF.R.U32.HI R8, RZ, R8, R13 ;  /* 0x00000008ff088219 */ /* 0x000fe8000001160d */
[----:B------:R-:W-:Y:S02]  /*47a0*/  @!P0 SEL R0, R3, R8, !P1 ;  /* 0x0000000803008207 */ /* 0x000fe40004800000 */
[----:B------:R-:W-:Y:S02]  /*47b0*/  IADD3 R8, PT, PT, -R11, RZ, RZ ;  /* 0x000000ff0b087210 */ /* 0x000fe40007ffe1ff */
[----:B------:R-:W-:Y:S01]  /*47c0*/  @!P0 IADD3 R16, PT, PT, R17, -R0, RZ ;  /* 0x8000000011108210 */ /* 0x000fe20007ffe0ff */
[----:B------:R-:W-:Y:S02]  /*47d0*/  @!P0 IMAD R0, R9, R15, R0 ;  /* 0x0000000f09008224 */ /* 0x000fe400078e0200 */
[--C-:B------:R-:W-:Y:S02]  /*47e0*/  IMAD.MOV R9, RZ, RZ, -R3.reuse ;  /* 0x000000ffff097224 */ /* 0x100fe400078e0a03 */
[----:B------:R-:W-:Y:S02]  /*47f0*/  @!P0 IMAD R11, R16, R2, R3 ;  /* 0x00000002100b8224 */ /* 0x000fe400078e0203 */
[----:B------:R-:W-:Y:S02]  /*4800*/  @!P0 IMAD.MOV.U32 R3, RZ, RZ, R0 ;  /* 0x000000ffff038224 */ /* 0x000fe400078e0000 */
[----:B------:R-:W-:Y:S02]  /*4810*/  IMAD R7, R4, R9, R7 ;  /* 0x0000000904077224 */ /* 0x000fe400078e0207 */
[----:B------:R-:W-:Y:S02]  /*4820*/  IMAD R6, R19, R8, R6 ;  /* 0x0000000813067224 */ /* 0x000fe400078e0206 */
[----:B------:R-:W-:Y:S02]  /*4830*/  IMAD R7, R3, R4, R7 ;  /* 0x0000000403077224 */ /* 0x000fe400078e0207 */
[----:B------:R-:W-:Y:S07]  /*4840*/  IMAD R6, R11, R19, R6 ;  /* 0x000000130b067224 */ /* 0x000fee00078e0206 */
.L_x_111:
[----:B------:R-:W1:Y:S01]  /*4850*/  LDC R0, c[0x0][0xcd4] ;  /* 0x00033500ff007b82 */ /* 0x000e620000000800 */
[----:B------:R-:W-:Y:S02]  /*4860*/  VIADD R27, R27, 0x1 ;  /* 0x000000011b1b7836 */ /* 0x000fe40000000000 */
[----:B------:R-:W-:Y:S05]  /*4870*/  IMAD.MOV.U32 R12, RZ, RZ, R34 ;  /* 0x000000ffff0c7224 */ /* 0x000fea00078e0022 */
[----:B------:R-:W2:Y:S01]  /*4880*/  LDC.64 R4, c[0x0][0xcb0] ;  /* 0x00032c00ff047b82 */ /* 0x000ea20000000a00 */
[C---:B------:R-:W-:Y:S04]  /*4890*/  ISETP.NE.AND P3, PT, R27.reuse, 0x2, PT ;  /* 0x000000021b00780c */ /* 0x040fe80003f65270 */
[----:B------:R-:W-:Y:S03]  /*48a0*/  SEL R13, RZ, 0x1, P3 ;  /* 0x00000001ff0d7807 */ /* 0x000fe60001800000 */
[----:B------:R-:W5:Y:S01]  /*48b0*/  LDC.64 R8, c[0x0][0xcb8] ;  /* 0x00032e00ff087b82 */ /* 0x000f620000000a00 */
[----:B------:R-:W-:Y:S02]  /*48c0*/  SEL R27, R27, RZ, P3 ;  /* 0x000000ff1b1b7207 */ /* 0x000fe40001800000 */
[----:B------:R-:W-:Y:S01]  /*48d0*/  LOP3.LUT R26, R26, R13, RZ, 0x3c, !PT ;  /* 0x0000000d1a1a7212 */ /* 0x000fe200078e3cff */
[----:B------:R-:W-:Y:S01]  /*48e0*/  IMAD.MOV.U32 R13, RZ, RZ, R33 ;  /* 0x000000ffff0d7224 */ /* 0x000fe200078e0021 */
[----:B-1----:R-:W-:Y:S11]  /*48f0*/  ISETP.NE.AND P0, PT, R0, 0x1, PT ;  /* 0x000000010000780c */ /* 0x002ff60003f05270 */
[----:B------:R-:W-:Y:S02]  /*4900*/  @!UPT UIADD3 URZ, UPT, UPT, URZ, URZ, URZ ;  /* 0x000000fffffff290 */ /* 0x000fe4000fffe0ff */
[----:B--2---:R-:W-:Y:S01]  /*4910*/  @!P0 IMAD.HI.U32 R3, R7, R5, RZ ;  /* 0x0000000507038227 */ /* 0x004fe200078e00ff */
[----:B-----5:R-:W-:Y:S01]  /*4920*/  @!P0 ISETP.NE.AND P1, PT, R9, 0x1, PT ;  /* 0x000000010900880c */ /* 0x020fe20003f25270 */
[----:B----4-:R-:W1:Y:S01]  /*4930*/  @!P0 LDC.64 R10, c[0x0][0xcc0] ;  /* 0x00033000ff0a8b82 */ /* 0x010e620000000a00 */
[----:B------:R-:W-:Y:S02]  /*4940*/  @!P0 ISETP.NE.AND P2, PT, R4, 0x1, PT ;  /* 0x000000010400880c */ /* 0x000fe40003f45270 */
[----:B------:R-:W-:Y:S04]  /*4950*/  @!P0 SHF.R.U32.HI R8, RZ, R8, R3 ;  /* 0x00000008ff088219 */ /* 0x000fe80000011603 */
[----:B------:R-:W-:Y:S01]  /*4960*/  @!P0 SEL R8, R7, R8, !P2 ;  /* 0x0000000807088207 */ /* 0x000fe20005000000 */
[C---:B-1----:R-:W-:Y:S05]  /*4970*/  @!P0 IMAD.HI.U32 R10, R6.reuse, R10, RZ ;  /* 0x0000000a060a8227 */ /* 0x042fea00078e00ff */
[----:B------:R-:W-:Y:S04]  /*4980*/  @!P0 SHF.R.U32.HI R3, RZ, R11, R10 ;  /* 0x0000000bff038219 */ /* 0x000fe8000001160a */
[----:B------:R-:W-:Y:S02]  /*4990*/  @!P0 SEL R5, R6, R3, !P1 ;  /* 0x0000000306058207 */ /* 0x000fe40004800000 */
[----:B------:R-:W-:Y:S03]  /*49a0*/  LOP3.LUT P1, RZ, R22, 0x1, RZ, 0xc0, !PT ;  /* 0x0000000116ff7812 */ /* 0x000fe6000782c0ff */
[----:B------:R-:W-:Y:S02]  /*49b0*/  @!P0 IMAD.IADD R3, R5, 0x1, -R8 ;  /* 0x0000000105038824 */ /* 0x000fe400078e0a08 */
[----:B------:R-:W-:Y:S02]  /*49c0*/  @!P0 IMAD.IADD R5, R8, 0x1, -R5 ;  /* 0x0000000108058824 */ /* 0x000fe400078e0a05 */
[----:B------:R-:W-:Y:S02]  /*49d0*/  @!P0 IMAD R7, R3, R4, R7 ;  /* 0x0000000403078224 */ /* 0x000fe400078e0207 */
[----:B------:R-:W-:Y:S04]  /*49e0*/  @!P0 IMAD R6, R5, R9, R6 ;  /* 0x0000000905068224 */ /* 0x000fe800078e0206 */
[----:B------:R-:W-:Y:S05]  /*49f0*/  @P1 BRA `(.L_x_112) ;  /* 0xffffffe8000c1947 */ /* 0x000fea000383ffff */
[----:B------:R-:W-:Y:S05]  /*4a00*/  BSYNC B1 ;  /* 0x0000000000017941 */ /* 0x000fea0003800000 */
.L_x_57:
[----:B------:R-:W-:-:S03]  /*4a10*/  UMOV UR5, 0xffffffff ;  /* 0xffffffff00057882 */ /* 0x000fc60000000000 */
[----:B------:R-:W-:Y:S05]  /*4a20*/  BRA.DIV UR5, `(.L_x_113) ;  /* 0x000000ea057c7947 */ /* 0x000fea000b800000 */
[----:B------:R-:W-:-:S13]  /*4a30*/  ELECT P6, URZ, PT ;  /* 0x0000000000ff782f */ /* 0x000fda00038c0000 */
.L_x_359:
[----:B------:R-:W-:Y:S05]  /*4a40*/  @!P6 EXIT ;  /* 0x000000000000e94d */ /* 0x000fea0003800000 */
[----:B------:R-:W-:-:S13]  /*4a50*/  ISETP.NE.AND P0, PT, R30, RZ, PT ;  /* 0x000000ff1e00720c */ /* 0x000fda0003f05270 */
[----:B------:R-:W-:Y:S05]  /*4a60*/  @P0 BRA `(.L_x_114) ;  /* 0x0000000000040947 */ /* 0x000fea0003800000 */
[----:B------:R-:W-:Y:S05]  /*4a70*/  BPT.TRAP 0x1 ;  /* 0x000000040000795c */ /* 0x000fea0000300000 */
.L_x_114:
[----:B------:R-:W1:Y:S02]  /*4a80*/  SYNCS.PHASECHK.TRANS64.TRYWAIT P1, [R28+URZ+0x70], R35 ;  /* 0x000070231c0075a7 */ /* 0x000e6400080211ff */
[----:B-1----:R-:W-:Y:S05]  /*4a90*/  @!P1 BRA `(.L_x_115) ;  /* 0x000000e800809947 */ /* 0x002fea0003800000 */
.L_x_360:
[----:B------:R-:W-:Y:S05]  /*4aa0*/  @P0 BRA `(.L_x_116) ;  /* 0x0000000000040947 */ /* 0x000fea0003800000 */
[----:B------:R-:W-:Y:S05]  /*4ab0*/  BPT.TRAP 0x1 ;  /* 0x000000040000795c */ /* 0x000fea0000300000 */
.L_x_116:
[----:B------:R-:W-:-:S05]  /*4ac0*/  HFMA2 R0, -RZ, RZ, 0, 5.9604644775390625e-08 ;  /* 0x00000001ff007431 */ /* 0x000fca00000001ff */
[----:B--2---:R-:W-:-:S04]  /*4ad0*/  SHF.L.U32 R3, R0, 0x1f, RZ ;  /* 0x0000001f00037819 */ /* 0x004fc800000006ff */
[----:B------:R2:W4:Y:S03]  /*4ae0*/  SYNCS.PHASECHK.TRANS64.TRYWAIT P0, [R28+URZ+0x78], R3 ;  /* 0x000078031c0075a7 */ /* 0x00052600080011ff */
[----:B----4-:R-:W-:Y:S05]  /*4af0*/  @!P0 NANOSLEEP.SYNCS 0x989680 ;  /* 0x009896800000895d */ /* 0x010fea0003900000 */
[----:B------:R-:W4:Y:S02]  /*4b00*/  @!P0 SYNCS.PHASECHK.TRANS64 P0, [R28+URZ+0x78], R3 ;  /* 0x000078031c0085a7 */ /* 0x000f2400080010ff */
[----:B----4-:R-:W-:Y:S05]  /*4b10*/  @P0 EXIT ;  /* 0x000000000000094d */ /* 0x010fea0003800000 */
[----:B------:R-:W-:Y:S05]  /*4b20*/  BRA `(.L_x_116) ;  /* 0xfffffffc00e47947 */ /* 0x000fea000383ffff */
.L_x_51:
[----:B------:R-:W1:Y:S01]  /*4b30*/  LDC R19, c[0x0][0xcc8] ;  /* 0x00033200ff137b82 */ /* 0x000e620000000800 */
[----:B------:R-:W2:Y:S01]  /*4b40*/  LDCU UR8, c[0x0][0xcd4] ;  /* 0x00019a80ff0877ac */ /* 0x000ea20008000800 */
[----:B------:R-:W-:Y:S01]  /*4b50*/  IMAD.U32 R10, RZ, RZ, UR7 ;  /* 0x00000007ff0a7e24 */ /* 0x000fe2000f8e00ff */
[----:B------:R-:W-:Y:S01]  /*4b60*/  MOV R3, 0x400 ;  /* 0x0000040000037802 */ /* 0x000fe20000000f00 */
[----:B------:R-:W-:-:S03]  /*4b70*/  ULOP3.LUT UP0, URZ, UR31, 0xfffffffd, URZ, 0xc0, !UPT ;  /* 0xfffffffd1fff7892 */ /* 0x000fc6000f80c0ff */
[----:B------:R-:W-:Y:S01]  /*4b80*/  LEA R10, R10, R3, 0x18 ;  /* 0x000000030a0a7211 */ /* 0x000fe200078ec0ff */
[----:B------:R-:W3:Y:S01]  /*4b90*/  LDC R2, c[0x0][0x38c] ;  /* 0x0000e300ff027b82 */ /* 0x000ee20000000800 */
[----:B------:R-:W-:-:S07]  /*4ba0*/  USEL UR6, URZ, 0x8, !UP0 ;  /* 0x00000008ff067887 */ /* 0x000fce000c000000 */
[----:B------:R-:W4:Y:S01]  /*4bb0*/  S2UR UR10, SR_CTAID.X ;  /* 0x00000000000a79c3 */ /* 0x000f220000002500 */
[----:B--2---:R-:W-:-:S07]  /*4bc0*/  UISETP.NE.AND UP0, UPT, UR8, 0x1, UPT ;  /* 0x000000010800788c */ /* 0x004fce000bf05270 */
[----:B------:R-:W2:Y:S01]  /*4bd0*/  S2UR UR9, SR_CTAID.Y ;  /* 0x00000000000979c3 */ /* 0x000ea20000002600 */
[----:B-1----:R-:W-:-:S07]  /*4be0*/  ISETP.GE.AND P1, PT, R19, 0x1, PT ;  /* 0x000000011300780c */ /* 0x002fce0003f26270 */
[----:B------:R-:W1:Y:S01]  /*4bf0*/  LDC R9, c[0x0][0xcc8] ;  /* 0x00033200ff097b82 */ /* 0x000e620000000800 */
[----:B---3--:R-:W-:-:S05]  /*4c00*/  VIADD R2, R2, 0xff ;  /* 0x000000ff02027836 */ /* 0x008fca0000000000 */
[----:B------:R-:W-:Y:S02]  /*4c10*/  SHF.R.S32.HI R13, RZ, 0x1f, R2 ;  /* 0x0000001fff0d7819 */ /* 0x000fe40000011402 */
[----:B------:R-:W3:Y:S01]  /*4c20*/  LDC.64 R16, c[0x0][0x348] ;  /* 0x0000d200ff107b82 */ /* 0x000ee20000000a00 */
[----:B----4-:R-:W-:Y:S01]  /*4c30*/  IMAD.U32 R11, RZ, RZ, UR10 ;  /* 0x0000000aff0b7e24 */ /* 0x010fe2000f8e00ff */
[----:B------:R-:W-:-:S06]  /*4c40*/  LEA.HI R13, R13, R2, RZ, 0x8 ;  /* 0x000000020d0d7211 */ /* 0x000fcc00078f40ff */
[----:B------:R-:W4:Y:S01]  /*4c50*/  S2UR UR5, SR_CTAID.Z ;  /* 0x00000000000579c3 */ /* 0x000f220000002700 */
[----:B--2---:R-:W-:Y:S01]  /*4c60*/  IMAD.U32 R12, RZ, RZ, UR9 ;  /* 0x00000009ff0c7e24 */ /* 0x004fe2000f8e00ff */
[----:B------:R-:W-:Y:S06]  /*4c70*/  @!P1 BRA `(.L_x_117) ;  /* 0x0000000000b89947 */ /* 0x000fec0003800000 */
[----:B------:R-:W2:Y:S01]  /*4c80*/  LDC.64 R4, c[0x0][0xcb8] ;  /* 0x00032e00ff047b82 */ /* 0x000ea20000000a00 */
[----:B------:R-:W-:-:S07]  /*4c90*/  ISETP.NE.AND P1, PT, R19, 0x1, PT ;  /* 0x000000011300780c */ /* 0x000fce0003f25270 */
[----:B------:R-:W5:Y:S08]  /*4ca0*/  LDC.64 R6, c[0x0][0xcb0] ;  /* 0x00032c00ff067b82 */ /* 0x000f700000000a00 */
[----:B------:R-:W4:Y:S08]  /*4cb0*/  LDC R20, c[0x0][0x370] ;  /* 0x0000dc00ff147b82 */ /* 0x000f300000000800 */
[----:B------:R-:W1:Y:S01]  /*4cc0*/  LDC R21, c[0x0][0x374] ;  /* 0x0000dd00ff157b82 */ /* 0x000e620000000800 */
[----:B--2---:R-:W-:-:S07]  /*4cd0*/  ISETP.NE.AND P2, PT, R5, 0x1, PT ;  /* 0x000000010500780c */ /* 0x004fce0003f45270 */
[----:B------:R-:W1:Y:S01]  /*4ce0*/  LDC.64 R2, c[0x0][0xcc0] ;  /* 0x00033000ff027b82 */ /* 0x000e620000000a00 */
[----:B-----5:R-:W-:-:S07]  /*4cf0*/  ISETP.NE.AND P3, PT, R6, 0x1, PT ;  /* 0x000000010600780c */ /* 0x020fce0003f65270 */
[----:B------:R-:W2:Y:S01]  /*4d00*/  LDC R18, c[0x0][0xccc] ;  /* 0x00033300ff127b82 */ /* 0x000ea20000000800 */
[----:B----4-:R-:W-:-:S04]  /*4d10*/  IMAD.HI.U32 R23, R20, R7, RZ ;  /* 0x0000000714177227 */ /* 0x010fc800078e00ff */
[----:B------:R-:W-:Y:S01]  /*4d20*/  IMAD.HI.U32 R7, R11, R7, RZ ;  /* 0x000000070b077227 */ /* 0x000fe200078e00ff */
[-C--:B------:R-:W-:Y:S02]  /*4d30*/  @P3 SHF.R.U32.HI R20, RZ, R4.reuse, R23 ;  /* 0x00000004ff143219 */ /* 0x080fe40000011617 */
[----:B------:R-:W4:Y:S02]  /*4d40*/  LDC R14, c[0x0][0xcd0] ;  /* 0x00033400ff0e7b82 */ /* 0x000f240000000800 */
[----:B------:R-:W-:Y:S01]  /*4d50*/  SHF.R.U32.HI R4, RZ, R4, R7 ;  /* 0x00000004ff047219 */ /* 0x000fe20000011607 */
[----:B-1----:R-:W-:-:S04]  /*4d60*/  IMAD.HI.U32 R22, R21, R2, RZ ;  /* 0x0000000215167227 */ /* 0x002fc800078e00ff */
[----:B------:R-:W-:Y:S01]  /*4d70*/  IMAD.HI.U32 R2, R12, R2, RZ ;  /* 0x000000020c027227 */ /* 0x000fe200078e00ff */
[----:B------:R-:W-:-:S04]  /*4d80*/  @P2 SHF.R.U32.HI R21, RZ, R3, R22 ;  /* 0x00000003ff152219 */ /* 0x000fc80000011616 */
[----:B------:R-:W-:Y:S01]  /*4d90*/  SHF.R.U32.HI R7, RZ, R3, R2 ;  /* 0x00000003ff077219 */ /* 0x000fe20000011602 */
[----:B--2---:R-:W-:-:S03]  /*4da0*/  IMAD.HI.U32 R3, R21, R18, RZ ;  /* 0x0000001215037227 */ /* 0x004fc600078e00ff */
[----:B------:R-:W-:Y:S02]  /*4db0*/  SEL R2, R12, R7, !P2 ;  /* 0x000000070c027207 */ /* 0x000fe40005000000 */
[----:B----4-:R-:W-:Y:S01]  /*4dc0*/  @P1 SHF.R.U32.HI R21, RZ, R14, R3 ;  /* 0x0000000eff151219 */ /* 0x010fe20000011603 */
[----:B------:R-:W-:-:S04]  /*4dd0*/  IMAD.HI.U32 R3, R20, R18, RZ ;  /* 0x0000001214037227 */ /* 0x000fc800078e00ff */
[----:B------:R-:W-:Y:S01]  /*4de0*/  IMAD R21, R21, R19, RZ ;  /* 0x0000001315157224 */ /* 0x000fe200078e02ff */
[----:B------:R-:W-:Y:S01]  /*4df0*/  @P1 SHF.R.U32.HI R20, RZ, R14, R3 ;  /* 0x0000000eff141219 */ /* 0x000fe20000011603 */
[C---:B------:R-:W-:Y:S01]  /*4e00*/  IMAD.HI.U32 R7, R2.reuse, R18, RZ ;  /* 0x0000001202077227 */ /* 0x040fe200078e00ff */
[----:B------:R-:W-:Y:S02]  /*4e10*/  SEL R3, R11, R4, !P3 ;  /* 0x000000040b037207 */ /* 0x000fe40005800000 */
[----:B------:R-:W-:Y:S01]  /*4e20*/  ISETP.GE.AND P2, PT, R2, R21, PT ;  /* 0x000000150200720c */ /* 0x000fe20003f46270 */
[----:B------:R-:W-:Y:S01]  /*4e30*/  IMAD R4, R20, R19, RZ ;  /* 0x0000001314047224 */ /* 0x000fe200078e02ff */
[----:B------:R-:W-:-:S04]  /*4e40*/  SHF.R.U32.HI R7, RZ, R14, R7 ;  /* 0x0000000eff077219 */ /* 0x000fc80000011607 */
[----:B------:R-:W-:Y:S02]  /*4e50*/  ISETP.GE.OR P2, PT, R3, R4, P2 ;  /* 0x000000040300720c */ /* 0x000fe40001746670 */
[----:B------:R-:W-:-:S04]  /*4e60*/  SEL R7, R2, R7, !P1 ;  /* 0x0000000702077207 */ /* 0x000fc80004800000 */
[----:B------:R-:W-:-:S07]  /*4e70*/  IADD3 R4, PT, PT, -R7, RZ, RZ ;  /* 0x000000ff07047210 */ /* 0x000fce0007ffe1ff */
[----:B------:R-:W-:-:S05]  /*4e80*/  @!P2 IMAD.HI.U32 R21, R3, R18, RZ ;  /* 0x000000120315a227 */ /* 0x000fca00078e00ff */
[----:B------:R-:W-:Y:S01]  /*4e90*/  @!P2 SHF.R.U32.HI R14, RZ, R14, R21 ;  /* 0x0000000eff0ea219 */ /* 0x000fe20000011615 */
[----:B------:R-:W-:-:S03]  /*4ea0*/  IMAD R21, R19, R4, R2 ;  /* 0x0000000413157224 */ /* 0x000fc600078e0202 */
[----:B------:R-:W-:-:S04]  /*4eb0*/  @!P2 SEL R14, R3, R14, !P1 ;  /* 0x0000000e030ea207 */ /* 0x000fc80004800000 */
[----:B------:R-:W-:Y:S01]  /*4ec0*/  @!P2 IADD3 R4, PT, PT, R7, -R14, RZ ;  /* 0x8000000e0704a210 */ /* 0x000fe20007ffe0ff */
[----:B------:R-:W-:Y:S02]  /*4ed0*/  IMAD.MOV R7, RZ, RZ, -R2 ;  /* 0x000000ffff077224 */ /* 0x000fe400078e0a02 */
[----:B------:R-:W-:Y:S02]  /*4ee0*/  @!P2 IMAD R21, R21, R20, R14 ;  /* 0x000000141515a224 */ /* 0x000fe400078e020e */
[----:B------:R-:W-:Y:S01]  /*4ef0*/  @!P2 IMAD R2, R4, R19, R3 ;  /* 0x000000130402a224 */ /* 0x000fe200078e0203 */
[----:B------:R-:W-:Y:S01]  /*4f00*/  IADD3 R4, PT, PT, -R3, RZ, RZ ;  /* 0x000000ff03047210 */ /* 0x000fe20007ffe1ff */
[----:B------:R-:W-:Y:S02]  /*4f10*/  IMAD R7, R5, R7, R12 ;  /* 0x0000000705077224 */ /* 0x000fe400078e020c */
[----:B------:R-:W-:Y:S02]  /*4f20*/  @!P2 IMAD.MOV.U32 R3, RZ, RZ, R21 ;  /* 0x000000ffff03a224 */ /* 0x000fe400078e0015 */
[----:B------:R-:W-:-:S02]  /*4f30*/  IMAD R4, R6, R4, R11 ;  /* 0x0000000406047224 */ /* 0x000fc400078e020b */
[----:B------:R-:W-:Y:S02]  /*4f40*/  IMAD R12, R2, R5, R7 ;  /* 0x00000005020c7224 */ /* 0x000fe400078e0207 */
[----:B------:R-:W-:Y:S02]  /*4f50*/  IMAD R11, R3, R6, R4 ;  /* 0x00000006030b7224 */ /* 0x000fe400078e0204 */
.L_x_117:
[----:B------:R-:W-:Y:S05]  /*4f60*/  BRA.U UP0, `(.L_x_118) ;  /* 0x0000000100307547 */ /* 0x000fea000b800000 */
[----:B------:R-:W2:Y:S01]  /*4f70*/  LDC.64 R4, c[0x0][0xcb0] ;  /* 0x00032c00ff047b82 */ /* 0x000ea20000000a00 */
[----:B------:R-:W5:Y:S07]  /*4f80*/  LDCU.64 UR8, c[0x0][0xcc0] ;  /* 0x00019800ff0877ac */ /* 0x000f6e0008000a00 */
[----:B------:R-:W4:Y:S01]  /*4f90*/  LDC.64 R2, c[0x0][0xcb8] ;  /* 0x00032e00ff027b82 */ /* 0x000f220000000a00 */
[----:B--2---:R-:W-:Y:S01]  /*4fa0*/  ISETP.NE.AND P2, PT, R4, 0x1, PT ;  /* 0x000000010400780c */ /* 0x004fe20003f45270 */
[----:B-----5:R-:W-:-:S04]  /*4fb0*/  IMAD.HI.U32 R4, R12, UR8, RZ ;  /* 0x000000080c047c27 */ /* 0x020fc8000f8e00ff */
[----:B------:R-:W-:Y:S01]  /*4fc0*/  IMAD.HI.U32 R5, R11, R5, RZ ;  /* 0x000000050b057227 */ /* 0x000fe200078e00ff */
[----:B------:R-:W-:Y:S02]  /*4fd0*/  SHF.R.U32.HI R7, RZ, UR9, R4 ;  /* 0x00000009ff077c19 */ /* 0x000fe40008011604 */
[----:B----4-:R-:W-:-:S05]  /*4fe0*/  ISETP.NE.AND P1, PT, R3, 0x1, PT ;  /* 0x000000010300780c */ /* 0x010fca0003f25270 */
[----:B------:R-:W-:Y:S02]  /*4ff0*/  @P2 SHF.R.U32.HI R11, RZ, R2, R5 ;  /* 0x00000002ff0b2219 */ /* 0x000fe40000011605 */
[----:B------:R-:W-:-:S05]  /*5000*/  SEL R2, R12, R7, !P1 ;  /* 0x000000070c027207 */ /* 0x000fca0004800000 */
[----:B------:R-:W-:-:S04]  /*5010*/  IMAD.IADD R2, R11, 0x1, -R2 ;  /* 0x000000010b027824 */ /* 0x000fc800078e0a02 */
[----:B------:R-:W-:-:S07]  /*5020*/  IMAD R12, R2, R3, R12 ;  /* 0x00000003020c7224 */ /* 0x000fce00078e020c */
.L_x_118:
[----:B------:R-:W-:Y:S01]  /*5030*/  IMAD.U32 R11, RZ, RZ, UR6 ;  /* 0x00000006ff0b7e24 */ /* 0x000fe2000f8e00ff */
[----:B------:R-:W-:Y:S01]  /*5040*/  SHF.R.S32.HI R13, RZ, 0x8, R13 ;  /* 0x00000008ff0d7819 */ /* 0x000fe2000001140d */
[----:B------:R-:W-:Y:S01]  /*5050*/  BSSY B2, `(.L_x_119) ;  /* 0x00000be000027945 */ /* 0x000fe20003800000 */
[----:B------:R-:W-:Y:S01]  /*5060*/  PLOP3.LUT P1, PT, PT, PT, PT, 0x8, 0x80 ;  /* 0x000000000080781c */ /* 0x000fe20003f2e170 */
[----:B------:R-:W-:Y:S01]  /*5070*/  IMAD.MOV.U32 R24, RZ, RZ, RZ ;  /* 0x000000ffff187224 */ /* 0x000fe200078e00ff */
[----:B------:R-:W-:Y:S01]  /*5080*/  LOP3.LUT R11, R11, 0x8, RZ, 0x3c, !PT ;  /* 0x000000080b0b7812 */ /* 0x000fe200078e3cff */
[----:B------:R-:W-:Y:S01]  /*5090*/  IMAD.MOV.U32 R22, RZ, RZ, 0x1 ;  /* 0x00000001ff167424 */ /* 0x000fe200078e00ff */
[----:B------:R-:W-:Y:S02]  /*50a0*/  VIMNMX R19, PT, PT, R13, 0x1, !PT ;  /* 0x000000010d137848 */ /* 0x000fe40007fe0100 */
[----:B----4-:R-:W-:Y:S01]  /*50b0*/  MOV R21, UR5 ;  /* 0x0000000500157c02 */ /* 0x010fe20008000f00 */
[----:B------:R-:W-:Y:S01]  /*50c0*/  IMAD.IADD R11, R10, 0x1, R11 ;  /* 0x000000010a0b7824 */ /* 0x000fe200078e020b */
[----:B------:R-:W-:-:S02]  /*50d0*/  IADD3 R19, PT, PT, -R19, RZ, RZ ;  /* 0x000000ff13137210 */ /* 0x000fc40007ffe1ff */
.L_x_136:
[----:B------:R-:W-:Y:S05]  /*50e0*/  YIELD ;  /* 0x0000000000007946 */ /* 0x000fea0003800000 */
[----:B------:R-:W-:Y:S05]  /*50f0*/  BRA.U !UP5, `(.L_x_120) ;  /* 0x000000010d047547 */ /* 0x000fea000b800000 */
[----:B------:R-:W-:Y:S05]  /*5100*/  BPT.TRAP 0x1 ;  /* 0x000000040000795c */ /* 0x000fea0000300000 */
.L_x_120:
[----:B------:R-:W-:Y:S01]  /*5110*/  LEA R2, R15, R10, 0x3 ;  /* 0x0000000a0f027211 */ /* 0x000fe200078e18ff */
[----:B------:R-:W-:Y:S01]  /*5120*/  BSSY B0, `(.L_x_121) ;  /* 0x0000004000007945 */ /* 0x000fe20003800000 */
[----:B------:R-:W-:-:S04]  /*5130*/  SHF.L.U32 R3, R8, 0x1f, RZ ;  /* 0x0000001f08037819 */ /* 0x000fc800000006ff */
[----:B------:R-:W2:Y:S02]  /*5140*/  SYNCS.PHASECHK.TRANS64.TRYWAIT P2, [R2+URZ+0xc0], R3 ;  /* 0x0000c003020075a7 */ /* 0x000ea400080411ff */
[----:B--2---:R-:W-:Y:S05]  /*5150*/  @!P2 BRA `(.L_x_122) ;  /* 0x000000e000e4a947 */ /* 0x004fea0003800000 */
.L_x_361:
[----:B------:R-:W-:Y:S05]  /*5160*/  BSYNC B0 ;  /* 0x0000000000007941 */ /* 0x000fea0003800000 */
.L_x_121:
[----:B------:R-:W-:Y:S05]  /*5170*/  BRA.U !UP5, `(.L_x_123) ;  /* 0x000000010d047547 */ /* 0x000fea000b800000 */
[----:B------:R-:W-:Y:S05]  /*5180*/  BPT.TRAP 0x1 ;  /* 0x000000040000795c */ /* 0x000fea0000300000 */
.L_x_123:
[----:B------:R-:W4:Y:S01]  /*5190*/  LDCU UR5, c[0x0][0x38c] ;  /* 0x00007180ff0577ac */ /* 0x000f220008000800 */
[----:B------:R1:W-:Y:S01]  /*51a0*/  SYNCS.ARRIVE.TRANS64.A1T0 RZ, [R2+URZ+0xb0], RZ ;  /* 0x0000b0ff02ff79a7 */ /* 0x0003e200081000ff */
[----:B------:R-:W-:Y:S01]  /*51b0*/  IADD3 R18, PT, PT, R15, 0x1, RZ ;  /* 0x000000010f127810 */ /* 0x000fe20007ffe0ff */
[----:B----4-:R-:W-:-:S09]  /*51c0*/  UISETP.GE.AND UP0, UPT, UR5, 0x1, UPT ;  /* 0x000000010500788c */ /* 0x010fd2000bf06270 */
[----:B-1----:R-:W-:Y:S05]  /*51d0*/  BRA.U !UP0, `(.L_x_124) ;  /* 0x0000000108e87547 */ /* 0x002fea000b800000 */
[----:B------:R-:W-:Y:S01]  /*51e0*/  HFMA2 R7, -RZ, RZ, 0, 0 ;  /* 0x00000000ff077431 */ /* 0x000fe200000001ff */
[----:B------:R-:W-:Y:S01]  /*51f0*/  BSSY B1, `(.L_x_124) ;  /* 0x0000038000017945 */ /* 0x000fe20003800000 */
[----:B--2---:R-:W-:Y:S01]  /*5200*/  SHF.L.U32 R2, R12, 0x7, RZ ;  /* 0x000000070c027819 */ /* 0x004fe200000006ff */
[----:B------:R-:W-:Y:S01]  /*5210*/  IMAD.MOV.U32 R6, RZ, RZ, R19 ;  /* 0x000000ffff067224 */ /* 0x000fe200078e0013 */
[----:B------:R-:W-:Y:S01]  /*5220*/  MOV R4, R22 ;  /* 0x0000001600047202 */ /* 0x000fe20000000f00 */
[----:B------:R-:W-:-:S07]  /*5230*/  IMAD.MOV.U32 R5, RZ, RZ, R24 ;  /* 0x000000ffff057224 */ /* 0x000fce00078e0018 */
.L_x_131:
[----:B------:R-:W-:Y:S01]  /*5240*/  LEA R3, R5, R10, 0x3 ;  /* 0x0000000a05037211 */ /* 0x000fe200078e18ff */
[----:B------:R-:W-:Y:S05]  /*5250*/  YIELD ;  /* 0x0000000000007946 */ /* 0x000fea0003800000 */
[----:B------:R-:W-:Y:S01]  /*5260*/  SHF.L.U32 R14, R4, 0x1f, RZ ;  /* 0x0000001f040e7819 */ /* 0x000fe200000006ff */
[----:B------:R-:W-:Y:S03]  /*5270*/  BSSY B0, `(.L_x_125) ;  /* 0x0000003000007945 */ /* 0x000fe60003800000 */
[----:B------:R-:W1:Y:S02]  /*5280*/  SYNCS.PHASECHK.TRANS64.TRYWAIT P2, [R3+URZ+0x48], R14 ;  /* 0x0000480e030075a7 */ /* 0x000e6400080411ff */
[----:B-1----:R-:W-:Y:S05]  /*5290*/  @!P2 BRA `(.L_x_126) ;  /* 0x000000e000a8a947 */ /* 0x002fea0003800000 */
.L_x_362:
[----:B------:R-:W-:Y:S05]  /*52a0*/  BSYNC B0 ;  /* 0x0000000000007941 */ /* 0x000fea0003800000 */
.L_x_125:
[----:B------:R2:W-:Y:S01]  /*52b0*/  @!P0 SYNCS.ARRIVE.TRANS64 RZ, [R3+URZ+0x30], R0 ;  /* 0x0000300003ff89a7 */ /* 0x0005e200080000ff */
[----:B------:R-:W-:-:S04]  /*52c0*/  ULOP3.LUT UR5, UR37, 0x2, URZ, 0xfc, !UPT ;  /* 0x0000000225057892 */ /* 0x000fc8000f8efcff */
[----:B------:R-:W-:-:S09]  /*52d0*/  UISETP.NE.AND UP0, UPT, UR5, 0x2, UPT ;  /* 0x000000020500788c */ /* 0x000fd2000bf05270 */
[----:B------:R-:W-:Y:S05]  /*52e0*/  BRA.U UP0, `(.L_x_127) ;  /* 0x0000000100047547 */ /* 0x000fea000b800000 */
[----:B------:R-:W-:Y:S05]  /*52f0*/  BPT.TRAP 0x1 ;  /* 0x000000040000795c */ /* 0x000fea0000300000 */
.L_x_127:
[----:B-1----:R-:W1:Y:S01]  /*5300*/  S2R R14, SR_TID.X ;  /* 0x00000000000e7919 */ /* 0x002e620000002100 */
[----:B------:R-:W-:Y:S01]  /*5310*/  BSSY.RECONVERGENT B0, `(.L_x_128) ;  /* 0x0000005000007945 */ /* 0x000fe20003800200 */
[----:B-1----:R-:W-:-:S04]  /*5320*/  LOP3.LUT P2, RZ, R14, 0x1f, RZ, 0xc0, !PT ;  /* 0x0000001f0eff7812 */ /* 0x002fc8000784c0ff */
[----:B------:R-:W-:-:S13]  /*5330*/  PLOP3.LUT P2, PT, P2, P0, PT, 0x8f, 0xf8 ;  /* 0x0000000000f8781c */ /* 0x000fda0001741177 */
[----:B------:R-:W-:Y:S05]  /*5340*/  @P2 BRA `(.L_x_129) ;  /* 0x0000000000042947 */ /* 0x000fea0003800000 */
[----:B------:R-:W-:Y:S05]  /*5350*/  BPT.TRAP 0x1 ;  /* 0x000000040000795c */ /* 0x000fea0000300000 */
.L_x_129:
[----:B------:R-:W-:Y:S05]  /*5360*/  BSYNC.RECONVERGENT B0 ;  /* 0x0000000000007941 */ /* 0x000fea0003800200 */
.L_x_128:
[----:B------:R-:W-:-:S03]  /*5370*/  UMOV UR5, 0xffffffff ;  /* 0xffffffff00057882 */ /* 0x000fc60000000000 */
[----:B------:R-:W-:Y:S05]  /*5380*/  BRA.DIV UR5, `(.L_x_130) ;  /* 0x000000e205807947 */ /* 0x000fea000b800000 */
[----:B------:R-:W-:-:S13]  /*5390*/  ELECT P6, URZ, PT ;  /* 0x0000000000ff782f */ /* 0x000fda00038c0000 */
.L_x_365:
[----:B---3--:R-:W-:Y:S01]  /*53a0*/  @P6 IADD3 R14, P2, PT, R16, 0x180, RZ ;  /* 0x00000180100e6810 */ /* 0x008fe20007f5e0ff */
[----:B--2---:R-:W-:Y:S01]  /*53b0*/  @P6 VIADD R3, R3, 0x30 ;  /* 0x0000003003036836 */ /* 0x004fe20000000000 */
[----:B------:R-:W-:Y:S01]  /*53c0*/  @P6 R2UR.BROADCAST UR12, R21 ;  /* 0x00000000150c62ca */ /* 0x000fe200008e0000 */
[----:B------:R-:W-:Y:S01]  /*53d0*/  VIADD R6, R6, 0x1 ;  /* 0x0000000106067836 */ /* 0x000fe20000000000 */
[----:B------:R-:W-:Y:S01]  /*53e0*/  @P6 R2UR UR6, R14 ;  /* 0x000000000e0662ca */ /* 0x000fe200000e0000 */
[----:B------:R-:W-:Y:S01]  /*53f0*/  @P6 IMAD.X R14, RZ, RZ, R17, P2 ;  /* 0x000000ffff0e6224 */ /* 0x000fe200010e0611 */
[----:B------:R-:W-:Y:S01]  /*5400*/  @P6 R2UR.BROADCAST UR9, R3 ;  /* 0x00000000030962ca */ /* 0x000fe200008e0000 */
[----:B------:R-:W-:Y:S01]  /*5410*/  VOTEU.ANY UP0, P6 ;  /* 0x0000000000ff7886 */ /* 0x000fe20003000100 */
[----:B------:R-:W-:Y:S01]  /*5420*/  @P6 R2UR.BROADCAST UR11, R2 ;  /* 0x00000000020b62ca */ /* 0x000fe200008e0000 */
[----:B------:R-:W-:Y:S01]  /*5430*/  UMOV UR16, 0x0 ;  /* 0x0000000000107882 */ /* 0x000fe20000000000 */
[----:B------:R-:W-:Y:S01]  /*5440*/  @P6 R2UR UR5, R14 ;  /* 0x000000000e0562ca */ /* 0x000fe200000e0000 */
[----:B------:R-:W-:Y:S01]  /*5450*/  UMOV UR17, 0x10000000 ;  /* 0x1000000000117882 */ /* 0x000fe20000000000 */
[C---:B------:R-:W-:Y:S01]  /*5460*/  @P6 R2UR.BROADCAST UR10, R7.reuse ;  /* 0x00000000070a62ca */ /* 0x040fe200008e0000 */
[----:B------:R-:W-:Y:S01]  /*5470*/  VIADD R7, R7, 0x100 ;  /* 0x0000010007077836 */ /* 0x000fe20000000000 */
[----:B------:R-:W-:-:S03]  /*5480*/  ISETP.NE.AND P2, PT, R6, RZ, PT ;  /* 0x000000ff0600720c */ /* 0x000fc60003f45270 */
[----:B------:R-:W-:-:S05]  /*5490*/  IMAD.U32 R14, RZ, RZ, UR6 ;  /* 0x00000006ff0e7e24 */ /* 0x000fca000f8e00ff */
[----:B------:R-:W-:Y:S01]  /*54a0*/  @P6 R2UR UR18, R14 ;  /* 0x000000000e1262ca */ /* 0x000fe200000e0000 */
[C---:B------:R-:W-:Y:S02]  /*54b0*/  @P6 IMAD R14, R5.reuse, 0x4000, R10 ;  /* 0x00004000050e6824 */ /* 0x040fe400078e020a */
[----:B------:R-:W-:Y:S02]  /*54c0*/  IMAD.U32 R15, RZ, RZ, UR5 ;  /* 0x00000005ff0f7e24 */ /* 0x000fe4000f8e00ff */
[----:B------:R-:W-:Y:S02]  /*54d0*/  @P6 VIADD R14, R14, 0x9000 ;  /* 0x000090000e0e6836 */ /* 0x000fe40000000000 */
[----:B------:R-:W-:Y:S01]  /*54e0*/  VIADD R5, R5, 0x1 ;  /* 0x0000000105057836 */ /* 0x000fe20000000000 */
[----:B------:R-:W-:Y:S02]  /*54f0*/  @P6 R2UR UR19, R15 ;  /* 0x000000000f1362ca */ /* 0x000fe400000e0000 */
[----:B------:R-:W-:-:S02]  /*5500*/  @P6 R2UR.BROADCAST UR8, R14 ;  /* 0x000000000e0862ca */ /* 0x000fc400008e0000 */
[----:B------:R-:W-:-:S04]  /*5510*/  ISETP.NE.AND P3, PT, R5, 0x3, PT ;  /* 0x000000030500780c */ /* 0x000fc80003f65270 */
[----:B------:R-:W-:Y:S02]  /*5520*/  SEL R3, RZ, 0x1, P3 ;  /* 0x00000001ff037807 */ /* 0x000fe40001800000 */
[----:B------:R-:W-:Y:S02]  /*5530*/  SEL R5, R5, RZ, P3 ;  /* 0x000000ff05057207 */ /* 0x000fe40001800000 */
[----:B------:R-:W-:-:S03]  /*5540*/  LOP3.LUT R4, R4, R3, RZ, 0x3c, !PT ;  /* 0x0000000304047212 */ /* 0x000fc600078e3cff */
[----:B------:R1:W-:Y:S02]  /*5550*/  @UP0 UTMALDG.3D [UR8], [UR18], desc[UR16] ;  /* 0x00001008120005b4 */ /* 0x0003e40008011000 */
[----:B-1----:R-:W-:Y:S05]  /*5560*/  @P2 BRA `(.L_x_131) ;  /* 0xfffffffc00342947 */ /* 0x002fea000383ffff */
[----:B------:R-:W-:Y:S05]  /*5570*/  BSYNC B1 ;  /* 0x0000000000017941 */ /* 0x000fea0003800000 */
.L_x_124:
[C---:B--2---:R-:W-:Y:S01]  /*5580*/  IMAD R2, R27.reuse, 0x8, R10 ;  /* 0x000000081b027824 */ /* 0x044fe200078e020a */
[----:B------:R-:W-:Y:S01]  /*5590*/  SHF.L.U32 R3, R26, 0x1f, RZ ;  /* 0x0000001f1a037819 */ /* 0x000fe200000006ff */
[----:B------:R1:W-:Y:S01]  /*55a0*/  @!P1 SYNCS.ARRIVE.TRANS64.A1T0 RZ, [R11+URZ+0x80], RZ ;  /* 0x000080ff0bff99a7 */ /* 0x0003e200081000ff */
[----:B------:R-:W-:Y:S01]  /*55b0*/  BSSY B0, `(.L_x_132) ;  /* 0x0000004000007945 */ /* 0x000fe20003800000 */
[----:B------:R-:W-:Y:S01]  /*55c0*/  LEA R4, R27, R10, 0x4 ;  /* 0x0000000a1b047211 */ /* 0x000fe200078e20ff */
[----:B------:R-:W2:Y:S02]  /*55d0*/  SYNCS.PHASECHK.TRANS64.TRYWAIT P1, [R2+URZ+0x90], R3 ;  /* 0x00009003020075a7 */ /* 0x000ea400080211ff */
[----:B-12---:R-:W-:Y:S05]  /*55e0*/  @!P1 BRA `(.L_x_133) ;  /* 0x000000e000089947 */ /* 0x006fea0003800000 */
.L_x_366:
[----:B------:R-:W-:Y:S05]  /*55f0*/  BSYNC B0 ;  /* 0x0000000000007941 */ /* 0x000fea0003800000 */
.L_x_132:
[----:B------:R-:W2:Y:S01]  /*5600*/  LDS.128 R4, [R4+0xd0] ;  /* 0x0000d00004047984 */ /* 0x000ea20000000c00 */
[----:B------:R-:W-:Y:S01]  /*5610*/  IMAD.IADD R24, R13, 0x1, R24 ;  /* 0x000000010d187824 */ /* 0x000fe200078e0218 */
[----:B------:R-:W-:Y:S01]  /*5620*/  ISETP.GE.AND P1, PT, R9, 0x1, PT ;  /* 0x000000010900780c */ /* 0x000fe20003f26270 */
[----:B-1----:R-:W-:Y:S01]  /*5630*/  VIADD R2, R2, 0xa0 ;  /* 0x000000a002027836 */ /* 0x002fe20000000000 */
[----:B------:R-:W-:Y:S01]  /*5640*/  @!PT LDS RZ, [RZ] ;  /* 0x00000000fffff984 */ /* 0x000fe20000000800 */
[----:B------:R-:W-:Y:S01]  /*5650*/  @!PT LDS RZ, [RZ] ;  /* 0x00000000fffff984 */ /* 0x000fe20000000800 */
[----:B------:R-:W-:Y:S01]  /*5660*/  @!PT LDS RZ, [RZ] ;  /* 0x00000000fffff984 */ /* 0x000fe20000000800 */
[----:B------:R-:W-:Y:S01]  /*5670*/  @!PT LDS RZ, [RZ] ;  /* 0x00000000fffff984 */ /* 0x000fe20000000800 */
[----:B------:R1:W-:Y:S06]  /*5680*/  MEMBAR.ALL.CTA ;  /* 0x0000000000007992 */ /* 0x0003ec0000008000 */
[----:B-1----:R-:W1:Y:S01]  /*5690*/  FENCE.VIEW.ASYNC.S ;  /* 0x00000000000073c6 */ /* 0x002e620000000000 */
[----:B------:R-:W-:Y:S01]  /*56a0*/  ISETP.GE.U32.AND P2, PT, R13, 0x3, PT ;  /* 0x000000030d00780c */ /* 0x000fe20003f46070 */
[C---:B------:R-:W-:Y:S01]  /*56b0*/  IMAD.HI.U32 R3, R24.reuse, -0x55555555, RZ ;  /* 0xaaaaaaab18037827 */ /* 0x040fe200078e00ff */
[----:B------:R-:W-:-:S02]  /*56c0*/  ISETP.GT.U32.AND P3, PT, R24, 0x2, PT ;  /* 0x000000021800780c */ /* 0x000fc40003f64070 */
[----:B------:R-:W-:Y:S02]  /*56d0*/  PRMT R2, RZ, 0x654, R2 ;  /* 0x00000654ff027816 */ /* 0x000fe40000000002 */
[----:B------:R-:W-:Y:S02]  /*56e0*/  ISETP.LT.U32.AND P3, PT, R13, 0x3, P3 ;  /* 0x000000030d00780c */ /* 0x000fe40001f61070 */
[----:B------:R-:W-:-:S05]  /*56f0*/  SHF.R.U32.HI R3, RZ, 0x1, R3 ;  /* 0x00000001ff037819 */ /* 0x000fca0000011603 */
[----:B------:R-:W-:Y:S01]  /*5700*/  IMAD R24, R3, -0x3, R24 ;  /* 0xfffffffd03187824 */ /* 0x000fe200078e0218 */
[----:B-1----:R1:W-:Y:S01]  /*5710*/  SYNCS.ARRIVE.TRANS64.RED.A1T0 RZ, [R2+URZ], RZ ;  /* 0x000000ff02ff79a7 */ /* 0x0023e200081004ff */
[----:B--2---:R-:W-:-:S13]  /*5720*/  LOP3.LUT P4, RZ, R6, 0x1, RZ, 0xc0, !PT ;  /* 0x0000000106ff7812 */ /* 0x004fda000788c0ff */
[----:B------:R-:W-:Y:S02]  /*5730*/  @P4 MOV R20, R4 ;  /* 0x0000000400144202 */ /* 0x000fe40000000f00 */
[----:B------:R-:W-:Y:S02]  /*5740*/  @P4 LOP3.LUT R12, R5, 0xffff, RZ, 0xc0, !PT ;  /* 0x0000ffff050c4812 */ /* 0x000fe400078ec0ff */
[----:B------:R-:W-:Y:S02]  /*5750*/  @P4 SHF.R.U32.HI R21, RZ, 0x10, R5 ;  /* 0x00000010ff154819 */ /* 0x000fe40000011605 */
[----:B------:R-:W-:-:S04]  /*5760*/  SEL R5, RZ, 0x1, !P3 ;  /* 0x00000001ff057807 */ /* 0x000fc80005800000 */
[----:B------:R-:W-:-:S04]  /*5770*/  LOP3.LUT R22, R22, R5, RZ, 0x3c, !PT ;  /* 0x0000000516167212 */ /* 0x000fc800078e3cff */
[----:B------:R-:W-:Y:S01]  /*5780*/  @P2 LOP3.LUT R22, R22, 0x1, R3, 0x78, !PT ;  /* 0x0000000116162812 */ /* 0x000fe200078e7803 */
[----:B-1----:R-:W-:Y:S06]  /*5790*/  @!P1 BRA `(.L_x_134) ;  /* 0x0000000000b89947 */ /* 0x002fec0003800000 */
[----:B------:R-:W1:Y:S01]  /*57a0*/  LDC.64 R4, c[0x0][0xcb8] ;  /* 0x00032e00ff047b82 */ /* 0x000e620000000a00 */
[----:B------:R-:W-:-:S07]  /*57b0*/  ISETP.NE.AND P1, PT, R9, 0x1, PT ;  /* 0x000000010900780c */ /* 0x000fce0003f25270 */
[----:B------:R-:W2:Y:S08]  /*57c0*/  LDC.64 R6, c[0x0][0xcb0] ;  /* 0x00032c00ff067b82 */ /* 0x000eb00000000a00 */
[----:B------:R-:W4:Y:S08]  /*57d0*/  LDC R30, c[0x0][0x370] ;  /* 0x0000dc00ff1e7b82 */ /* 0x000f300000000800 */
[----:B------:R-:W5:Y:S01]  /*57e0*/  LDC R28, c[0x0][0x374] ;  /* 0x0000dd00ff1c7b82 */ /* 0x000f620000000800 */
[----:B-1----:R-:W-:-:S07]  /*57f0*/  ISETP.NE.AND P2, PT, R5, 0x1, PT ;  /* 0x000000010500780c */ /* 0x002fce0003f45270 */
[----:B------:R-:W5:Y:S01]  /*5800*/  LDC.64 R2, c[0x0][0xcc0] ;  /* 0x00033000ff027b82 */ /* 0x000f620000000a00 */
[----:B--2---:R-:W-:-:S07]  /*5810*/  ISETP.NE.AND P3, PT, R6, 0x1, PT ;  /* 0x000000010600780c */ /* 0x004fce0003f65270 */
[----:B------:R-:W1:Y:S01]  /*5820*/  LDC R15, c[0x0][0xccc] ;  /* 0x00033300ff0f7b82 */ /* 0x000e620000000800 */
[----:B----4-:R-:W-:-:S04]  /*5830*/  IMAD.HI.U32 R23, R30, R7, RZ ;  /* 0x000000071e177227 */ /* 0x010fc800078e00ff */
[----:B------:R-:W-:Y:S01]  /*5840*/  IMAD.HI.U32 R7, R20, R7, RZ ;  /* 0x0000000714077227 */ /* 0x000fe200078e00ff */
[-C--:B------:R-:W-:Y:S02]  /*5850*/  @P3 SHF.R.U32.HI R30, RZ, R4.reuse, R23 ;  /* 0x00000004ff1e3219 */ /* 0x080fe40000011617 */
[----:B------:R-:W2:Y:S02]  /*5860*/  LDC R14, c[0x0][0xcd0] ;  /* 0x00033400ff0e7b82 */ /* 0x000ea40000000800 */
[----:B------:R-:W-:-:S04]  /*5870*/  SHF.R.U32.HI R7, RZ, R4, R7 ;  /* 0x00000004ff077219 */ /* 0x000fc80000011607 */
[----:B------:R-:W-:Y:S01]  /*5880*/  SEL R4, R20, R7, !P3 ;  /* 0x0000000714047207 */ /* 0x000fe20005800000 */
[----:B-----5:R-:W-:-:S04]  /*5890*/  IMAD.HI.U32 R32, R28, R2, RZ ;  /* 0x000000021c207227 */ /* 0x020fc800078e00ff */
[----:B------:R-:W-:Y:S01]  /*58a0*/  IMAD.HI.U32 R2, R12, R2, RZ ;  /* 0x000000020c027227 */ /* 0x000fe200078e00ff */
[----:B------:R-:W-:-:S04]  /*58b0*/  @P2 SHF.R.U32.HI R28, RZ, R3, R32 ;  /* 0x00000003ff1c2219 */ /* 0x000fc80000011620 */
[----:B------:R-:W-:Y:S01]  /*58c0*/  SHF.R.U32.HI R3, RZ, R3, R2 ;  /* 0x00000003ff037219 */ /* 0x000fe20000011602 */
[----:B-1----:R-:W-:-:S03]  /*58d0*/  IMAD.HI.U32 R23, R28, R15, RZ ;  /* 0x0000000f1c177227 */ /* 0x002fc600078e00ff */
[----:B------:R-:W-:Y:S02]  /*58e0*/  SEL R2, R12, R3, !P2 ;  /* 0x000000030c027207 */ /* 0x000fe40005000000 */
[----:B--2---:R-:W-:Y:S01]  /*58f0*/  @P1 SHF.R.U32.HI R28, RZ, R14, R23 ;  /* 0x0000000eff1c1219 */ /* 0x004fe20000011617 */
[----:B------:R-:W-:-:S04]  /*5900*/  IMAD.HI.U32 R23, R30, R15, RZ ;  /* 0x0000000f1e177227 */ /* 0x000fc800078e00ff */
[----:B------:R-:W-:Y:S01]  /*5910*/  IMAD R28, R9, R28, RZ ;  /* 0x0000001c091c7224 */ /* 0x000fe200078e02ff */
[----:B------:R-:W-:-:S04]  /*5920*/  @P1 SHF.R.U32.HI R30, RZ, R14, R23 ;  /* 0x0000000eff1e1219 */ /* 0x000fc80000011617 */
[----:B------:R-:W-:Y:S01]  /*5930*/  ISETP.GE.AND P2, PT, R2, R28, PT ;  /* 0x0000001c0200720c */ /* 0x000fe20003f46270 */
[----:B------:R-:W-:-:S05]  /*5940*/  IMAD R3, R9, R30, RZ ;  /* 0x0000001e09037224 */ /* 0x000fca00078e02ff */
[----:B------:R-:W-:Y:S01]  /*5950*/  ISETP.GE.OR P2, PT, R4, R3, P2 ;  /* 0x000000030400720c */ /* 0x000fe20001746670 */
[----:B------:R-:W-:-:S05]  /*5960*/  IMAD.HI.U32 R3, R2, R15, RZ ;  /* 0x0000000f02037227 */ /* 0x000fca00078e00ff */
[----:B------:R-:W-:-:S04]  /*5970*/  SHF.R.U32.HI R3, RZ, R14, R3 ;  /* 0x0000000eff037219 */ /* 0x000fc80000011603 */
[----:B------:R-:W-:-:S03]  /*5980*/  SEL R3, R2, R3, !P1 ;  /* 0x0000000302037207 */ /* 0x000fc60004800000 */
[----:B------:R-:W-:Y:S01]  /*5990*/  @!P2 IMAD.HI.U32 R15, R4, R15, RZ ;  /* 0x0000000f040fa227 */ /* 0x000fe200078e00ff */
[----:B------:R-:W-:-:S04]  /*59a0*/  IADD3 R7, PT, PT, -R3, RZ, RZ ;  /* 0x000000ff03077210 */ /* 0x000fc80007ffe1ff */
[----:B------:R-:W-:Y:S01]  /*59b0*/  @!P2 SHF.R.U32.HI R15, RZ, R14, R15 ;  /* 0x0000000eff0fa219 */ /* 0x000fe2000001160f */
[----:B------:R-:W-:-:S03]  /*59c0*/  IMAD R7, R9, R7, R2 ;  /* 0x0000000709077224 */ /* 0x000fc600078e0202 */
[C---:B------:R-:W-:Y:S02]  /*59d0*/  @!P2 SEL R14, R4.reuse, R15, !P1 ;  /* 0x0000000f040ea207 */ /* 0x040fe40004800000 */
[----:B------:R-:W-:-:S03]  /*59e0*/  IADD3 R15, PT, PT, -R4, RZ, RZ ;  /* 0x000000ff040f7210 */ /* 0x000fc60007ffe1ff */
[----:B------:R-:W-:Y:S01]  /*59f0*/  @!P2 IMAD R7, R7, R30, R14 ;  /* 0x0000001e0707a224 */ /* 0x000fe200078e020e */
[----:B------:R-:W-:Y:S01]  /*5a00*/  @!P2 IADD3 R14, PT, PT, R3, -R14, RZ ;  /* 0x8000000e030ea210 */ /* 0x000fe20007ffe0ff */
[----:B------:R-:W-:Y:S02]  /*5a10*/  IMAD.MOV R3, RZ, RZ, -R2 ;  /* 0x000000ffff037224 */ /* 0x000fe400078e0a02 */
[----:B------:R-:W-:Y:S02]  /*5a20*/  IMAD R15, R6, R15, R20 ;  /* 0x0000000f060f7224 */ /* 0x000fe400078e0214 */
[----:B------:R-:W-:Y:S02]  /*5a30*/  @!P2 IMAD R2, R9, R14, R4 ;  /* 0x0000000e0902a224 */ /* 0x000fe400078e0204 */
[----:B------:R-:W-:Y:S02]  /*5a40*/  IMAD R3, R5, R3, R12 ;  /* 0x0000000305037224 */ /* 0x000fe400078e020c */
[----:B------:R-:W-:-:S02]  /*5a50*/  @!P2 IMAD.MOV.U32 R4, RZ, RZ, R7 ;  /* 0x000000ffff04a224 */ /* 0x000fc400078e0007 */
[----:B------:R-:W-:Y:S02]  /*5a60*/  IMAD R12, R2, R5, R3 ;  /* 0x00000005020c7224 */ /* 0x000fe400078e0203 */
[----:B------:R-:W-:Y:S02]  /*5a70*/  IMAD R20, R4, R6, R15 ;  /* 0x0000000604147224 */ /* 0x000fe400078e020f */
.L_x_134:
[----:B------:R-:W1:Y:S02]  /*5a80*/  LDCU UR5, c[0x0][0xcd4] ;  /* 0x00019a80ff0577ac */ /* 0x000e640008000800 */
[----:B-1----:R-:W-:-:S09]  /*5a90*/  UISETP.NE.AND UP0, UPT, UR5, 0x1, UPT ;  /* 0x000000010500788c */ /* 0x002fd2000bf05270 */
[----:B------:R-:W-:Y:S05]  /*5aa0*/  BRA.U UP0, `(.L_x_135) ;  /* 0x0000000100347547 */ /* 0x000fea000b800000 */
[----:B------:R-:W1:Y:S01]  /*5ab0*/  LDC.64 R4, c[0x0][0xcb0] ;  /* 0x00032c00ff047b82 */ /* 0x000e620000000a00 */
[----:B------:R-:W2:Y:S07]  /*5ac0*/  LDCU.64 UR8, c[0x0][0xcc0] ;  /* 0x00019800ff0877ac */ /* 0x000eae0008000a00 */
[----:B------:R-:W4:Y:S01]  /*5ad0*/  LDC.64 R2, c[0x0][0xcb8] ;  /* 0x00032e00ff027b82 */ /* 0x000f220000000a00 */
[----:B-1----:R-:W-:Y:S01]  /*5ae0*/  ISETP.NE.AND P2, PT, R4, 0x1, PT ;  /* 0x000000010400780c */ /* 0x002fe20003f45270 */
[----:B------:R-:W-:-:S04]  /*5af0*/  IMAD.HI.U32 R5, R20, R5, RZ ;  /* 0x0000000514057227 */ /* 0x000fc800078e00ff */
[----:B--2---:R-:W-:Y:S01]  /*5b00*/  IMAD.HI.U32 R4, R12, UR8, RZ ;  /* 0x000000080c047c27 */ /* 0x004fe2000f8e00ff */
[----:B----4-:R-:W-:-:S04]  /*5b10*/  SHF.R.U32.HI R5, RZ, R2, R5 ;  /* 0x00000002ff057219 */ /* 0x010fc80000011605 */
[----:B------:R-:W-:Y:S02]  /*5b20*/  SHF.R.U32.HI R7, RZ, UR9, R4 ;  /* 0x00000009ff077c19 */ /* 0x000fe40008011604 */
[----:B------:R-:W-:Y:S02]  /*5b30*/  ISETP.NE.AND P1, PT, R3, 0x1, PT ;  /* 0x000000010300780c */ /* 0x000fe40003f25270 */
[----:B------:R-:W-:Y:S02]  /*5b40*/  SEL R5, R20, R5, !P2 ;  /* 0x0000000514057207 */ /* 0x000fe40005000000 */
[----:B------:R-:W-:-:S05]  /*5b50*/  SEL R2, R12, R7, !P1 ;  /* 0x000000070c027207 */ /* 0x000fca0004800000 */
[----:B------:R-:W-:-:S04]  /*5b60*/  IMAD.IADD R2, R5, 0x1, -R2 ;  /* 0x0000000105027824 */ /* 0x000fc800078e0a02 */
[----:B------:R-:W-:-:S07]  /*5b70*/  IMAD R12, R2, R3, R12 ;  /* 0x00000003020c7224 */ /* 0x000fce00078e020c */
.L_x_135:
[----:B------:R-:W-:Y:S01]  /*5b80*/  VIADD R27, R27, 0x1 ;  /* 0x000000011b1b7836 */ /* 0x000fe20000000000 */
[----:B------:R-:W-:Y:S02]  /*5b90*/  ISETP.NE.AND P3, PT, R18, 0x2, PT ;  /* 0x000000021200780c */ /* 0x000fe40003f65270 */
[----:B------:R-:W-:Y:S02]  /*5ba0*/  PLOP3.LUT P1, PT, PT, PT, PT, 0x80, 0x8 ;  /* 0x000000000008781c */ /* 0x000fe40003f2f070 */
[----:B------:R-:W-:Y:S02]  /*5bb0*/  ISETP.NE.AND P2, PT, R27, 0x2, PT ;  /* 0x000000021b00780c */ /* 0x000fe40003f45270 */
[----:B------:R-:W-:Y:S02]  /*5bc0*/  SEL R3, RZ, 0x1, P3 ;  /* 0x00000001ff037807 */ /* 0x000fe40001800000 */
[----:B------:R-:W-:Y:S02]  /*5bd0*/  SEL R5, RZ, 0x1, P2 ;  /* 0x00000001ff057807 */ /* 0x000fe40001000000 */
[----:B------:R-:W-:-:S02]  /*5be0*/  LOP3.LUT R8, R8, R3, RZ, 0x3c, !PT ;  /* 0x0000000308087212 */ /* 0x000fc400078e3cff */
[----:B------:R-:W-:Y:S02]  /*5bf0*/  LOP3.LUT R26, R26, R5, RZ, 0x3c, !PT ;  /* 0x000000051a1a7212 */ /* 0x000fe400078e3cff */
[----:B------:R-:W-:Y:S02]  /*5c00*/  SEL R15, R18, RZ, P3 ;  /* 0x000000ff120f7207 */ /* 0x000fe40001800000 */
[----:B------:R-:W-:Y:S01]  /*5c10*/  SEL R27, R27, RZ, P2 ;  /* 0x000000ff1b1b7207 */ /* 0x000fe20001000000 */
[----:B------:R-:W-:Y:S05]  /*5c20*/  @P4 BRA `(.L_x_136) ;  /* 0xfffffff4002c4947 */ /* 0x000fea000383ffff */
[----:B------:R-:W-:Y:S05]  /*5c30*/  BSYNC B2 ;  /* 0x0000000000027941 */ /* 0x000fea0003800000 */
.L_x_119:
[----:B------:R-:W-:-:S03]  /*5c40*/  UMOV UR5, 0xffffffff ;  /* 0xffffffff00057882 */ /* 0x000fc60000000000 */
[----:B------:R-:W-:Y:S05]  /*5c50*/  BRA.DIV UR5, `(.L_x_137) ;  /* 0x000000da05807947 */ /* 0x000fea000b800000 */
[----:B------:R-:W-:-:S13]  /*5c60*/  ELECT P6, URZ, PT ;  /* 0x0000000000ff782f */ /* 0x000fda00038c0000 */
.L_x_369:
[----:B------:R-:W-:Y:S05]  /*5c70*/  @!P6 EXIT ;  /* 0x000000000000e94d */ /* 0x000fea0003800000 */
[----:B------:R-:W-:-:S04]  /*5c80*/  ULOP3.LUT UR5, UR37, 0x1, URZ, 0xc0, !UPT ;  /* 0x0000000125057892 */ /* 0x000fc8000f8ec0ff */
[----:B------:R-:W-:-:S09]  /*5c90*/  UISETP.NE.U32.AND UP0, UPT, UR5, 0x1, UPT ;  /* 0x000000010500788c */ /* 0x000fd2000bf05070 */
[----:B------:R-:W-:Y:S05]  /*5ca0*/  BRA.U !UP0, `(.L_x_138) ;  /* 0x0000000108047547 */ /* 0x000fea000b800000 */
[----:B------:R-:W-:Y:S05]  /*5cb0*/  BPT.TRAP 0x1 ;  /* 0x000000040000795c */ /* 0x000fea0000300000 */
.L_x_138:
[----:B------:R-:W-:Y:S01]  /*5cc0*/  VIADD R5, R10, 0x48 ;  /* 0x000000480a057836 */ /* 0x000fe20000000000 */
[----:B------:R-:W-:Y:S01]  /*5cd0*/  SHF.L.U32 R3, R22, 0x1f, RZ ;  /* 0x0000001f16037819 */ /* 0x000fe200000006ff */
[C---:B------:R-:W-:Y:S02]  /*5ce0*/  VIADD R2, R24.reuse, 0x1 ;  /* 0x0000000118027836 */ /* 0x040fe40000000000 */
[----:B------:R-:W-:-:S03]  /*5cf0*/  IMAD R0, R24, 0x8, R5 ;  /* 0x0000000818007824 */ /* 0x000fc600078e0205 */
[C---:B------:R-:W-:Y:S01]  /*5d00*/  ISETP.NE.AND P0, PT, R2.reuse, 0x3, PT ;  /* 0x000000030200780c */ /* 0x040fe20003f05270 */
[----:B------:R-:W1:Y:S03]  /*5d10*/  SYNCS.PHASECHK.TRANS64.TRYWAIT P1, [R0+URZ], R3 ;  /* 0x00000003000075a7 */ /* 0x000e6600080211ff */
[----:B------:R-:W-:Y:S02]  /*5d20*/  SEL R7, RZ, 0x1, P0 ;  /* 0x00000001ff077807 */ /* 0x000fe40000000000 */
[----:B------:R-:W-:Y:S02]  /*5d30*/  SEL R2, R2, RZ, P0 ;  /* 0x000000ff02027207 */ /* 0x000fe40000000000 */
[----:B------:R-:W-:-:S03]  /*5d40*/  LOP3.LUT R22, R22, R7, RZ, 0x3c, !PT ;  /* 0x0000000716167212 */ /* 0x000fc600078e3cff */
[----:B------:R-:W-:Y:S01]  /*5d50*/  IMAD R4, R2, 0x8, R5 ;  /* 0x0000000802047824 */ /* 0x000fe200078e0205 */
[----:B------:R-:W-:Y:S01]  /*5d60*/  SHF.L.U32 R7, R22, 0x1f, RZ ;  /* 0x0000001f16077819 */ /* 0x000fe200000006ff */
[----:B-1----:R-:W-:Y:S06]  /*5d70*/  @!P1 BRA `(.L_x_139) ;  /* 0x000000d800589947 */ /* 0x002fec0003800000 */
.L_x_370:
[----:B------:R-:W2:Y:S01]  /*5d80*/  SYNCS.PHASECHK.TRANS64.TRYWAIT P1, [R4+URZ], R7 ;  /* 0x00000007040075a7 */ /* 0x000ea200080211ff */
[----:B-1----:R-:W-:-:S05]  /*5d90*/  VIADD R0, R2, 0x1 ;  /* 0x0000000102007836 */ /* 0x002fca0000000000 */
[----:B------:R-:W-:-:S04]  /*5da0*/  ISETP.NE.AND P0, PT, R0, 0x3, PT ;  /* 0x000000030000780c */ /* 0x000fc80003f05270 */
[----:B------:R-:W-:Y:S02]  /*5db0*/  SEL R0, R0, RZ, P0 ;  /* 0x000000ff00007207 */ /* 0x000fe40000000000 */
[----:B------:R-:W-:Y:S01]  /*5dc0*/  SEL R3, RZ, 0x1, P0 ;  /* 0x00000001ff037807 */ /* 0x000fe20000000000 */
[----:B--2---:R-:W-:Y:S06]  /*5dd0*/  @!P1 BRA `(.L_x_140) ;  /* 0x000000d800549947 */ /* 0x004fec0003800000 */
.L_x_371:
[----:B------:R-:W-:Y:S02]  /*5de0*/  LEA R0, R0, R5, 0x3 ;  /* 0x0000000500007211 */ /* 0x000fe400078e18ff */
[----:B------:R-:W-:-:S07]  /*5df0*/  LOP3.LUT R3, R22, R3, RZ, 0x3c, !PT ;  /* 0x0000000316037212 */ /* 0x000fce00078e3cff */
.L_x_141:
[----:B--2---:R-:W-:-:S04]  /*5e00*/  SHF.L.U32 R5, R3, 0x1f, RZ ;  /* 0x0000001f03057819 */ /* 0x004fc800000006ff */
[----:B------:R2:W4:Y:S03]  /*5e10*/  SYNCS.PHASECHK.TRANS64.TRYWAIT P0, [R0+URZ], R5 ;  /* 0x00000005000075a7 */ /* 0x00052600080011ff */
[----:B----4-:R-:W-:Y:S05]  /*5e20*/  @!P0 NANOSLEEP.SYNCS 0x989680 ;  /* 0x009896800000895d */ /* 0x010fea0003900000 */
[----:B------:R-:W4:Y:S02]  /*5e30*/  @!P0 SYNCS.PHASECHK.TRANS64 P0, [R0+URZ], R5 ;  /* 0x00000005000085a7 */ /* 0x000f2400080010ff */
[----:B----4-:R-:W-:Y:S05]  /*5e40*/  @P0 EXIT ;  /* 0x000000000000094d */ /* 0x010fea0003800000 */
[----:B------:R-:W-:Y:S05]  /*5e50*/  BRA `(.L_x_141) ;  /* 0xfffffffc00e87947 */ /* 0x000fea000383ffff */
.L_x_15:
[----:B------:R-:W1:Y:S01]  /*5e60*/  LDC R11, c[0x0][0xcc8] ;  /* 0x00033200ff0b7b82 */ /* 0x000e620000000800 */
[----:B------:R-:W2:Y:S01]  /*5e70*/  LDCU UR4, c[0x0][0xcd4] ;  /* 0x00019a80ff0477ac */ /* 0x000ea20008000800 */
[----:B------:R-:W-:-:S06]  /*5e80*/  ISETP.NE.AND.EX P1, PT, RZ, UR5, PT, P1 ;  /* 0x00000005ff007c0c */ /* 0x000fcc000bf25310 */
[----:B------:R-:W3:Y:S08]  /*5e90*/  S2UR UR7, SR_CTAID.X ;  /* 0x00000000000779c3 */ /* 0x000ef00000002500 */
[----:B------:R-:W4:Y:S01]  /*5ea0*/  S2UR UR6, SR_CTAID.Y ;  /* 0x00000000000679c3 */ /* 0x000f220000002600 */
[----:B--2---:R-:W-:-:S07]  /*5eb0*/  UISETP.NE.AND UP0, UPT, UR4, 0x1, UPT ;  /* 0x000000010400788c */ /* 0x004fce000bf05270 */
[----:B------:R-:W2:Y:S01]  /*5ec0*/  LDC R18, c[0x0][0xcc8] ;  /* 0x00033200ff127b82 */ /* 0x000ea20000000800 */
[----:B-1----:R-:W-:Y:S01]  /*5ed0*/  ISETP.GE.AND P0, PT, R11, 0x1, PT ;  /* 0x000000010b00780c */ /* 0x002fe20003f06270 */
[----:B---3--:R-:W-:Y:S02]  /*5ee0*/  IMAD.U32 R22, RZ, RZ, UR7 ;  /* 0x00000007ff167e24 */ /* 0x008fe4000f8e00ff */
[----:B----4-:R-:W-:-:S10]  /*5ef0*/  IMAD.U32 R19, RZ, RZ, UR6 ;  /* 0x00000006ff137e24 */ /* 0x010fd4000f8e00ff */
[----:B------:R-:W-:Y:S05]  /*5f00*/  @!P0 BRA `(.L_x_142) ;  /* 0x0000000000b88947 */ /* 0x000fea0003800000 */
[----:B------:R-:W1:Y:S01]  /*5f10*/  LDC.64 R6, c[0x0][0xcb8] ;  /* 0x00032e00ff067b82 */ /* 0x000e620000000a00 */
[----:B------:R-:W-:-:S07]  /*5f20*/  ISETP.NE.AND P0, PT, R11, 0x1, PT ;  /* 0x000000010b00780c */ /* 0x000fce0003f05270 */
[----:B------:R-:W3:Y:S08]  /*5f30*/  LDC.64 R8, c[0x0][0xcb0] ;  /* 0x00032c00ff087b82 */ /* 0x000ef00000000a00 */
[----:B------:R-:W4:Y:S08]  /*5f40*/  LDC R14, c[0x0][0x370] ;  /* 0x0000dc00ff0e7b82 */ /* 0x000f300000000800 */
[----:B------:R-:W5:Y:S01]  /*5f50*/  LDC.64 R4, c[0x0][0xcc0] ;  /* 0x00033000ff047b82 */ /* 0x000f620000000a00 */
[----:B-1----:R-:W-:-:S07]  /*5f60*/  ISETP.NE.AND P2, PT, R7, 0x1, PT ;  /* 0x000000010700780c */ /* 0x002fce0003f45270 */
[----:B------:R-:W5:Y:S01]  /*5f70*/  LDC R12, c[0x0][0x374] ;  /* 0x0000dd00ff0c7b82 */ /* 0x000f620000000800 */
[----:B---3--:R-:W-:Y:S01]  /*5f80*/  ISETP.NE.AND P3, PT, R8, 0x1, PT ;  /* 0x000000010800780c */ /* 0x008fe20003f65270 */
[----:B------:R-:W-:-:S05]  /*5f90*/  IMAD.HI.U32 R15, R22, R9, RZ ;  /* 0x00000009160f7227 */ /* 0x000fca00078e00ff */
[----:B------:R-:W-:Y:S01]  /*5fa0*/  SHF.R.U32.HI R15, RZ, R6, R15 ;  /* 0x00000006ff0f7219 */ /* 0x000fe2000001160f */
[----:B------:R-:W1:Y:S01]  /*5fb0*/  LDC R3, c[0x0][0xccc] ;  /* 0x00033300ff037b82 */ /* 0x000e620000000800 */
[----:B----4-:R-:W-:-:S05]  /*5fc0*/  IMAD.HI.U32 R13, R14, R9, RZ ;  /* 0x000000090e0d7227 */ /* 0x010fca00078e00ff */
[----:B------:R-:W-:Y:S02]  /*5fd0*/  @P3 SHF.R.U32.HI R14, RZ, R6, R13 ;  /* 0x00000006ff0e3219 */ /* 0x000fe4000001160d */
[----:B------:R-:W3:Y:S01]  /*5fe0*/  LDC R0, c[0x0][0xcd0] ;  /* 0x00033400ff007b82 */ /* 0x000ee20000000800 */
[----:B------:R-:W-:Y:S01]  /*5ff0*/  SEL R6, R22, R15, !P3 ;  /* 0x0000000f16067207 */ /* 0x000fe20005800000 */
[----:B-----5:R-:W-:-:S04]  /*6000*/  IMAD.HI.U32 R20, R12, R4, RZ ;  /* 0x000000040c147227 */ /* 0x020fc800078e00ff */
[----:B------:R-:W-:Y:S01]  /*6010*/  IMAD.HI.U32 R4, R19, R4, RZ ;  /* 0x0000000413047227 */ /* 0x000fe200078e00ff */
[----:B------:R-:W-:-:S03]  /*6020*/  @P2 SHF.R.U32.HI R12, RZ, R5, R20 ;  /* 0x00000005ff0c2219 */ /* 0x000fc60000011614 */
[----:B-1----:R-:W-:Y:S01]  /*6030*/  IMAD.HI.U32 R9, R14, R3, RZ ;  /* 0x000000030e097227 */ /* 0x002fe200078e00ff */
[----:B------:R-:W-:-:S03]  /*6040*/  SHF.R.U32.HI R4, RZ, R5, R4 ;  /* 0x00000005ff047219 */ /* 0x000fc60000011604 */
[----:B------:R-:W-:Y:S01]  /*6050*/  IMAD.HI.U32 R13, R12, R3, RZ ;  /* 0x000000030c0d7227 */ /* 0x000fe200078e00ff */
[----:B------:R-:W-:Y:S02]  /*6060*/  SEL R4, R19, R4, !P2 ;  /* 0x0000000413047207 */ /* 0x000fe40005000000 */
[-C--:B---3--:R-:W-:Y:S02]  /*6070*/  @P0 SHF.R.U32.HI R14, RZ, R0.reuse, R9 ;  /* 0x00000000ff0e0219 */ /* 0x088fe40000011609 */
[----:B------:R-:W-:-:S03]  /*6080*/  @P0 SHF.R.U32.HI R12, RZ, R0, R13 ;  /* 0x00000000ff0c0219 */ /* 0x000fc6000001160d */
[-C--:B------:R-:W-:Y:S02]  /*6090*/  IMAD R5, R14, R11.reuse, RZ ;  /* 0x0000000b0e057224 */ /* 0x080fe400078e02ff */
[----:B------:R-:W-:-:S05]  /*60a0*/  IMAD R12, R12, R11, RZ ;  /* 0x0000000b0c0c7224 */ /* 0x000fca00078e02ff */
[C---:B------:R-:W-:Y:S02]  /*60b0*/  ISETP.GE.AND P2, PT, R4.reuse, R12, PT ;  /* 0x0000000c0400720c */ /* 0x040fe40003f46270 */
[----:B------:R-:W-:Y:S02]  /*60c0*/  IADD3 R12, PT, PT, -R4, RZ, RZ ;  /* 0x000000ff040c7210 */ /* 0x000fe40007ffe1ff */
[----:B------:R-:W-:Y:S01]  /*60d0*/  ISETP.GE.OR P2, PT, R6, R5, P2 ;  /* 0x000000050600720c */ /* 0x000fe20001746670 */
[----:B------:R-:W-:-:S04]  /*60e0*/  IMAD.HI.U32 R5, R4, R3, RZ ;  /* 0x0000000304057227 */ /* 0x000fc800078e00ff */
[----:B------:R-:W-:Y:S01]  /*60f0*/  IMAD R12, R7, R12, R19 ;  /* 0x0000000c070c7224 */ /* 0x000fe200078e0213 */
[----:B------:R-:W-:-:S04]  /*6100*/  SHF.R.U32.HI R5, RZ, R0, R5 ;  /* 0x00000000ff057219 */ /* 0x000fc80000011605 */
[----:B------:R-:W-:-:S03]  /*6110*/  SEL R5, R4, R5, !P0 ;  /* 0x0000000504057207 */ /* 0x000fc60004000000 */
[----:B------:R-:W-:Y:S01]  /*6120*/  @!P2 IMAD.HI.U32 R9, R6, R3, RZ ;  /* 0x000000030609a227 */ /* 0x000fe200078e00ff */
[----:B------:R-:W-:-:S04]  /*6130*/  IADD3 R3, PT, PT, -R5, RZ, RZ ;  /* 0x000000ff05037210 */ /* 0x000fc80007ffe1ff */
[----:B------:R-:W-:Y:S01]  /*6140*/  @!P2 SHF.R.U32.HI R9, RZ, R0, R9 ;  /* 0x00000000ff09a219 */ /* 0x000fe20000011609 */
[----:B------:R-:W-:-:S03]  /*6150*/  IMAD R3, R11, R3, R4 ;  /* 0x000000030b037224 */ /* 0x000fc600078e0204 */
[----:B------:R-:W-:-:S05]  /*6160*/  @!P2 SEL R0, R6, R9, !P0 ;  /* 0x000000090600a207 */ /* 0x000fca0004000000 */
[--C-:B------:R-:W-:Y:S02]  /*6170*/  @!P2 IMAD.IADD R5, R5, 0x1, -R0.reuse ;  /* 0x000000010505a824 */ /* 0x100fe400078e0a00 */
[----:B------:R-:W-:Y:S01]  /*6180*/  @!P2 IMAD R0, R3, R14, R0 ;  /* 0x0000000e0300a224 */ /* 0x000fe200078e0200 */
[----:B------:R-:W-:Y:S01]  /*6190*/  IADD3 R3, PT, PT, -R6, RZ, RZ ;  /* 0x000000ff06037210 */ /* 0x000fe20007ffe1ff */
[----:B------:R-:W-:Y:S02]  /*61a0*/  @!P2 IMAD R4, R5, R11, R6 ;  /* 0x0000000b0504a224 */ /* 0x000fe400078e0206 */
[----:B------:R-:W-:Y:S02]  /*61b0*/  @!P2 IMAD.MOV.U32 R6, RZ, RZ, R0 ;  /* 0x000000ffff06a224 */ /* 0x000fe400078e0000 */
[----:B------:R-:W-:Y:S02]  /*61c0*/  IMAD R3, R8, R3, R22 ;  /* 0x0000000308037224 */ /* 0x000fe400078e0216 */
[----:B------:R-:W-:-:S02]  /*61d0*/  IMAD R19, R4, R7, R12 ;  /* 0x0000000704137224 */ /* 0x000fc400078e020c */
[----:B------:R-:W-:Y:S02]  /*61e0*/  IMAD R22, R6, R8, R3 ;  /* 0x0000000806167224 */ /* 0x000fe400078e0203 */
.L_x_142:
[----:B------:R-:W-:Y:S05]  /*61f0*/  BRA.U UP0, `(.L_x_143) ;  /* 0x00000001003c7547 */ /* 0x000fea000b800000 */
[----:B------:R-:W1:Y:S08]  /*6200*/  LDC.64 R8, c[0x0][0xcb0] ;  /* 0x00032c00ff087b82 */ /* 0x000e700000000a00 */
[----:B------:R-:W3:Y:S08]  /*6210*/  LDC.64 R4, c[0x0][0xcc0] ;  /* 0x00033000ff047b82 */ /* 0x000ef00000000a00 */
[----:B------:R-:W4:Y:S01]  /*6220*/  LDC.64 R6, c[0x0][0xcb8] ;  /* 0x00032e00ff067b82 */ /* 0x000f220000000a00 */
[----:B-1----:R-:W-:Y:S01]  /*6230*/  IMAD.HI.U32 R9, R22, R9, RZ ;  /* 0x0000000916097227 */ /* 0x002fe200078e00ff */
[----:B------:R-:W-:-:S03]  /*6240*/  ISETP.NE.AND P2, PT, R8, 0x1, PT ;  /* 0x000000010800780c */ /* 0x000fc60003f45270 */
[----:B---3--:R-:W-:-:S05]  /*6250*/  IMAD.HI.U32 R4, R19, R4, RZ ;  /* 0x0000000413047227 */ /* 0x008fca00078e00ff */
[----:B------:R-:W-:Y:S02]  /*6260*/  SHF.R.U32.HI R4, RZ, R5, R4 ;  /* 0x00000005ff047219 */ /* 0x000fe40000011604 */
[----:B----4-:R-:W-:Y:S02]  /*6270*/  SHF.R.U32.HI R9, RZ, R6, R9 ;  /* 0x00000006ff097219 */ /* 0x010fe40000011609 */
[----:B------:R-:W-:Y:S02]  /*6280*/  ISETP.NE.AND P0, PT, R7, 0x1, PT ;  /* 0x000000010700780c */ /* 0x000fe40003f05270 */
[----:B------:R-:W-:Y:S02]  /*6290*/  SEL R9, R22, R9, !P2 ;  /* 0x0000000916097207 */ /* 0x000fe40005000000 */
[----:B------:R-:W-:-:S05]  /*62a0*/  SEL R4, R19, R4, !P0 ;  /* 0x0000000413047207 */ /* 0x000fca0004000000 */
[----:B------:R-:W-:Y:S02]  /*62b0*/  IMAD.IADD R3, R4, 0x1, -R9 ;  /* 0x0000000104037824 */ /* 0x000fe400078e0a09 */
[----:B------:R-:W-:Y:S02]  /*62c0*/  IMAD.IADD R4, R9, 0x1, -R4 ;  /* 0x0000000109047824 */ /* 0x000fe400078e0a04 */
[----:B------:R-:W-:Y:S02]  /*62d0*/  IMAD R22, R3, R8, R22 ;  /* 0x0000000803167224 */ /* 0x000fe400078e0216 */
[----:B------:R-:W-:Y:S02]  /*62e0*/  IMAD R19, R4, R7, R19 ;  /* 0x0000000704137224 */ /* 0x000fe400078e0213 */
.L_x_143:
[----:B------:R-:W-:-:S08]  /*62f0*/  NOP ;  /* 0x0000000000007918 */ /* 0x000fd00000000000 */
[----:B------:R-:W1:Y:S02]  /*6300*/  USETMAXREG.TRY_ALLOC.CTAPOOL UP0, 0xe8 ;  /* 0x000000e8000079c8 */ /* 0x000e640008000600 */
[----:B-1----:R-:W-:Y:S05]  /*6310*/  BRA.U !UP0, `(.L_x_143) ;  /* 0xfffffffd08f47547 */ /* 0x002fea000b83ffff */
[----:B------:R-:W1:Y:S01]  /*6320*/  LDCU.64 UR44, c[0x0][0x358] ;  /* 0x00006b00ff2c77ac */ /* 0x000e620008000a00 */
[----:B------:R-:W-:Y:S01]  /*6330*/  PRMT R46, RZ, 0x7610, R46 ;  /* 0x00007610ff2e7816 */ /* 0x000fe2000000002e */
[----:B------:R-:W-:Y:S05]  /*6340*/  @P1 BRA `(.L_x_144) ;  /* 0x00000000002c1947 */ /* 0x000fea0003800000 */
[----:B------:R-:W3:Y:S02]  /*6350*/  LDCU.64 UR4, c[0x0][0x988] ;  /* 0x00013100ff0477ac */ /* 0x000ee40008000a00 */
[----:B---3--:R-:W-:-:S04]  /*6360*/  UISETP.NE.U32.AND UP0, UPT, UR4, URZ, UPT ;  /* 0x000000ff0400728c */ /* 0x008fc8000bf05070 */
[----:B------:R-:W-:-:S09]  /*6370*/  UISETP.NE.AND.EX UP0, UPT, UR5, URZ, UPT, UP0 ;  /* 0x000000ff0500728c */ /* 0x000fd2000bf05300 */
[----:B------:R-:W-:Y:S05]  /*6380*/  BRA.U !UP0, `(.L_x_145) ;  /* 0x0000000108107547 */ /* 0x000fea000b800000 */
[----:B------:R-:W1:Y:S02]  /*6390*/  LDC.64 R4, c[0x0][0x988] ;  /* 0x00026200ff047b82 */ /* 0x000e640000000a00 */
[----:B-1----:R3:W5:Y:S01]  /*63a0*/  LDG.E R45, desc[UR44][R4.64] ;  /* 0x0000002c042d7981 */ /* 0x002762000c1e1900 */
[----:B------:R-:W-:Y:S01]  /*63b0*/  HFMA2 R46, -RZ, RZ, 0, 5.9604644775390625e-08 ;  /* 0x00000001ff2e7431 */ /* 0x000fe200000001ff */
[----:B------:R-:W-:Y:S05]  /*63c0*/  BRA `(.L_x_144) ;  /* 0x00000000000c7947 */ /* 0x000fea0003800000 */
.L_x_145:
[----:B------:R-:W3:Y:S01]  /*63d0*/  LDCU UR4, c[0x0][0x980] ;  /* 0x00013000ff0477ac */ /* 0x000ee20008000800 */
[----:B------:R-:W-:Y:S01]  /*63e0*/  HFMA2 R46, -RZ, RZ, 0, 5.9604644775390625e-08 ;  /* 0x00000001ff2e7431 */ /* 0x000fe200000001ff */
[----:B---3--:R-:W-:-:S07]  /*63f0*/  MOV R45, UR4 ;  /* 0x00000004002d7c02 */ /* 0x008fce0008000f00 */
.L_x_144:
[----:B------:R-:W4:Y:S02]  /*6400*/  LDCU.64 UR4, c[0x0][0x9b0] ;  /* 0x00013600ff0477ac */ /* 0x000f240008000a00 */
[----:B----4-:R-:W-:-:S04]  /*6410*/  UISETP.NE.U32.AND UP0, UPT, UR4, URZ, UPT ;  /* 0x000000ff0400728c */ /* 0x010fc8000bf05070 */
[----:B------:R-:W-:-:S09]  /*6420*/  UISETP.NE.AND.EX UP0, UPT, UR5, URZ, UPT, UP0 ;  /* 0x000000ff0500728c */ /* 0x000fd2000bf05300 */
[----:B------:R-:W-:Y:S05]  /*6430*/  BRA.U UP0, `(.L_x_146) ;  /* 0x0000000100247547 */ /* 0x000fea000b800000 */
[----:B------:R-:W4:Y:S02]  /*6440*/  LDCU.64 UR4, c[0x0][0x9a8] ;  /* 0x00013500ff0477ac */ /* 0x000f240008000a00 */
[----:B----4-:R-:W-:-:S04]  /*6450*/  UISETP.NE.U32.AND UP0, UPT, UR4, URZ, UPT ;  /* 0x000000ff0400728c */ /* 0x010fc8000bf05070 */
[----:B------:R-:W-:-:S09]  /*6460*/  UISETP.NE.AND.EX UP0, UPT, UR5, URZ, UPT, UP0 ;  /* 0x000000ff0500728c */ /* 0x000fd2000bf05300 */
[----:B------:R-:W-:Y:S05]  /*6470*/  BRA.U !UP0, `(.L_x_147) ;  /* 0x00000001080c7547 */ /* 0x000fea000b800000 */
[----:B---3--:R-:W1:Y:S02]  /*6480*/  LDC.64 R4, c[0x0][0x9a8] ;  /* 0x00026a00ff047b82 */ /* 0x008e640000000a00 */
[----:B-1----:R4:W5:Y:S01]  /*6490*/  LDG.E R44, desc[UR44][R4.64] ;  /* 0x0000002c042c7981 */ /* 0x002962000c1e1900 */
[----:B------:R-:W-:Y:S05]  /*64a0*/  BRA `(.L_x_146) ;  /* 0x0000000000087947 */ /* 0x000fea0003800000 */
.L_x_147:
[----:B------:R-:W4:Y:S02]  /*64b0*/  LDCU UR4, c[0x0][0x9a0] ;  /* 0x00013400ff0477ac */ /* 0x000f240008000800 */
[----:B----4-:R-:W-:-:S07]  /*64c0*/  MOV R44, UR4 ;  /* 0x00000004002c7c02 */ /* 0x010fce0008000f00 */
.L_x_146:
[----:B------:R-:W1:Y:S01]  /*64d0*/  S2R R40, SR_CgaCtaId ;  /* 0x0000000000287919 */ /* 0x000e620000008800 */
[--C-:B---34-:R-:W-:Y:S01]  /*64e0*/  SHF.R.U32.HI R4, RZ, 0x4, R42.reuse ;  /* 0x00000004ff047819 */ /* 0x118fe2000001162a */
[----:B------:R-:W-:Y:S01]  /*64f0*/  IMAD.SHL.U32 R35, R42, 0x2, RZ ;  /* 0x000000022a237824 */ /* 0x000fe200078e00ff */
[----:B------:R-:W-:Y:S01]  /*6500*/  SHF.R.U32.HI R0, RZ, 0x6, R42 ;  /* 0x00000006ff007819 */ /* 0x000fe2000001162a */
[----:B------:R-:W-:Y:S01]  /*6510*/  IMAD.SHL.U32 R13, R10, 0x10, RZ ;  /* 0x000000100a0d7824 */ /* 0x000fe200078e00ff */
[C---:B------:R-:W-:Y:S01]  /*6520*/  LOP3.LUT R33, R42.reuse, 0x80, RZ, 0xc0, !PT ;  /* 0x000000802a217812 */ /* 0x040fe200078ec0ff */
[----:B------:R-:W-:Y:S01]  /*6530*/  IMAD.SHL.U32 R15, R42, 0x80, RZ ;  /* 0x000000802a0f7824 */ /* 0x000fe200078e00ff */
[----:B------:R-:W-:Y:S01]  /*6540*/  LOP3.LUT R4, R4, 0x8, RZ, 0xc0, !PT ;  /* 0x0000000804047812 */ /* 0x000fe200078ec0ff */
[C---:B------:R-:W-:Y:S01]  /*6550*/  IMAD.SHL.U32 R38, R42.reuse, 0x4, RZ ;  /* 0x000000042a267824 */ /* 0x040fe200078e00ff */
[----:B------:R-:W-:Y:S01]  /*6560*/  LOP3.LUT R33, R33, 0x1, R0, 0xf8, !PT ;  /* 0x0000000121217812 */ /* 0x000fe200078ef800 */
[----:B------:R-:W-:Y:S01]  /*6570*/  IMAD.SHL.U32 R0, R42, 0x20, RZ ;  /* 0x000000202a007824 */ /* 0x000fe200078e00ff */
[----:B------:R-:W-:Y:S01]  /*6580*/  LOP3.LUT R35, R4, 0x6, R35, 0xf8, !PT ;  /* 0x0000000604237812 */ /* 0x000fe200078ef823 */
[----:B------:R-:W3:Y:S01]  /*6590*/  LDC R26, c[0x0][0x370] ;  /* 0x0000dc00ff1a7b82 */ /* 0x000ee20000000800 */
[----:B------:R-:W-:Y:S01]  /*65a0*/  MOV R3, 0x400 ;  /* 0x0000040000037802 */ /* 0x000fe20000000f00 */
[----:B------:R-:W4:Y:S01]  /*65b0*/  LDCU.64 UR4, c[0x0][0x988] ;  /* 0x00013100ff0477ac */ /* 0x000f220008000a00 */
[----:B------:R-:W-:Y:S01]  /*65c0*/  LOP3.LUT R33, R33, 0x60, R0, 0xf8, !PT ;  /* 0x0000006021217812 */ /* 0x000fe200078ef800 */
[----:B------:R-:W-:Y:S01]  /*65d0*/  IMAD.MOV.U32 R30, RZ, RZ, RZ ;  /* 0x000000ffff1e7224 */ /* 0x000fe200078e00ff */
[--C-:B------:R-:W-:Y:S01]  /*65e0*/  SHF.R.U32.HI R7, RZ, 0x2, R42.reuse ;  /* 0x00000002ff077819 */ /* 0x100fe2000001162a */
[----:B------:R-:W-:Y:S01]  /*65f0*/  IMAD.MOV.U32 R51, RZ, RZ, RZ ;  /* 0x000000ffff337224 */ /* 0x000fe200078e00ff */
[----:B------:R-:W-:Y:S01]  /*6600*/  SHF.R.U32.HI R9, RZ, 0x3, R42 ;  /* 0x00000003ff097819 */ /* 0x000fe2000001162a */
[----:B------:R-:W2:Y:S01]  /*6610*/  LDC.64 R4, c[0x0][0x388] ;  /* 0x0000e200ff047b82 */ /* 0x000ea20000000a00 */
[----:B------:R-:W-:-:S02]  /*6620*/  LOP3.LUT R8, R42, 0x3, RZ, 0xc0, !PT ;  /* 0x000000032a087812 */ /* 0x000fc400078ec0ff */
[----:B------:R-:W-:Y:S02]  /*6630*/  CS2R R28, SRZ ;  /* 0x00000000001c7805 */ /* 0x000fe4000001ff00 */
[----:B------:R-:W-:Y:S01]  /*6640*/  LOP3.LUT R10, R7, 0x7, RZ, 0xc0, !PT ;  /* 0x00000007070a7812 */ /* 0x000fe200078ec0ff */
[----:B------:R-:W-:Y:S01]  /*6650*/  IMAD.MOV.U32 R49, RZ, RZ, RZ ;  /* 0x000000ffff317224 */ /* 0x000fe200078e00ff */
[----:B------:R-:W-:Y:S01]  /*6660*/  LOP3.LUT R9, R9, 0x1c, RZ, 0xc0, !PT ;  /* 0x0000001c09097812 */ /* 0x000fe200078ec0ff */
[----:B------:R-:W-:Y:S01]  /*6670*/  IMAD.MOV.U32 R27, RZ, RZ, RZ ;  /* 0x000000ffff1b7224 */ /* 0x000fe200078e00ff */
[----:B------:R-:W-:Y:S01]  /*6680*/  LOP3.LUT R37, R10, 0x30, R13, 0xf8, !PT ;  /* 0x000000300a257812 */ /* 0x000fe200078ef80d */
[----:B------:R-:W3:Y:S01]  /*6690*/  LDC R0, c[0x0][0x384] ;  /* 0x0000e100ff007b82 */ /* 0x000ee20000000800 */
[--C-:B------:R-:W-:Y:S01]  /*66a0*/  LOP3.LUT R31, R8, 0x4, R9.reuse, 0xf6, !PT ;  /* 0x00000004081f7812 */ /* 0x100fe200078ef609 */
[----:B------:R-:W-:Y:S01]  /*66b0*/  IMAD.IADD R9, R2, 0x1, R9 ;  /* 0x0000000102097824 */ /* 0x000fe200078e0209 */
[C---:B------:R-:W-:Y:S01]  /*66c0*/  LOP3.LUT R11, R15.reuse, 0x100, RZ, 0xc0, !PT ;  /* 0x000001000f0b7812 */ /* 0x040fe200078ec0ff */
[----:B----4-:R-:W-:Y:S01]  /*66d0*/  IMAD.U32 R53, RZ, RZ, UR4 ;  /* 0x00000004ff357e24 */ /* 0x010fe2000f8e00ff */
[----:B-1----:R-:W-:Y:S01]  /*66e0*/  LEA R40, R40, R3, 0x18 ;  /* 0x0000000328287211 */ /* 0x002fe200078ec0ff */
[----:B------:R-:W-:Y:S01]  /*66f0*/  IMAD.SHL.U32 R3, R42, 0x8, RZ ;  /* 0x000000082a037824 */ /* 0x000fe200078e00ff */
[----:B------:R-:W-:Y:S01]  /*6700*/  SHF.R.U32.HI R12, RZ, 0x1, R42 ;  /* 0x00000001ff0c7819 */ /* 0x000fe2000001162a */
[----:B------:R-:W1:Y:S01]  /*6710*/  S2UR UR43, SR_CTAID.Z ;  /* 0x00000000002b79c3 */ /* 0x000e620000002700 */
[----:B------:R-:W-:Y:S01]  /*6720*/  LOP3.LUT R15, R15, 0x80, RZ, 0xc0, !PT ;  /* 0x000000800f0f7812 */ /* 0x000fe200078ec0ff */
[C---:B------:R-:W-:Y:S01]  /*6730*/  VIADD R10, R40.reuse, 0x2c00 ;  /* 0x00002c00280a7836 */ /* 0x040fe20000000000 */
[----:B------:R-:W-:Y:S01]  /*6740*/  LOP3.LUT R3, R3, 0x38, RZ, 0xc0, !PT ;  /* 0x0000003803037812 */ /* 0x000fe200078ec0ff */
[----:B------:R-:W-:Y:S01]  /*6750*/  VIADD R43, R40, 0x3000 ;  /* 0x00003000282b7836 */ /* 0x000fe20000000000 */
[----:B------:R-:W-:Y:S01]  /*6760*/  LOP3.LUT R6, R15, 0x200, R38, 0xf8, !PT ;  /* 0x000002000f067812 */ /* 0x000fe200078ef826 */
[----:B------:R-:W-:Y:S01]  /*6770*/  IMAD R32, R9, 0x4, R10 ;  /* 0x0000000409207824 */ /* 0x000fe200078e020a */
[----:B------:R-:W-:Y:S01]  /*6780*/  LOP3.LUT R3, R3, 0x8, R42, 0x78, !PT ;  /* 0x0000000803037812 */ /* 0x000fe200078e782a */
[----:B--2---:R-:W-:Y:S01]  /*6790*/  VIADD R5, R5, 0xff ;  /* 0x000000ff05057836 */ /* 0x004fe20000000000 */
[----:B------:R-:W2:Y:S01]  /*67a0*/  LDC R25, c[0x0][0x374] ;  /* 0x0000dd00ff197b82 */ /* 0x000ea20000000800 */
[----:B------:R-:W-:Y:S01]  /*67b0*/  IMAD R31, R31, 0x4, R10 ;  /* 0x000000041f1f7824 */ /* 0x000fe200078e020a */
[----:B------:R-:W-:Y:S01]  /*67c0*/  LOP3.LUT R3, R3, 0x30, R12, 0x78, !PT ;  /* 0x0000003003037812 */ /* 0x000fe200078e780c */
[----:B------:R-:W-:Y:S01]  /*67d0*/  IMAD.SHL.U32 R10, R42, 0x40, RZ ;  /* 0x000000402a0a7824 */ /* 0x000fe200078e00ff */
[----:B------:R-:W-:Y:S01]  /*67e0*/  SHF.R.S32.HI R24, RZ, 0x1f, R5 ;  /* 0x0000001fff187819 */ /* 0x000fe20000011405 */
[----:B------:R-:W-:Y:S01]  /*67f0*/  VIADD R4, R4, 0x7f ;  /* 0x0000007f04047836 */ /* 0x000fe20000000000 */
[----:B------:R-:W-:Y:S01]  /*6800*/  LOP3.LUT R6, R6, 0x10, R13, 0xf8, !PT ;  /* 0x0000001006067812 */ /* 0x000fe200078ef80d */
[----:B---3--:R-:W-:Y:S01]  /*6810*/  VIADD R0, R0, 0x7f ;  /* 0x0000007f00007836 */ /* 0x008fe20000000000 */
[----:B------:R-:W-:Y:S01]  /*6820*/  LEA.HI R24, R24, R5, RZ, 0x8 ;  /* 0x0000000518187211 */ /* 0x000fe200078f40ff */
[C---:B------:R-:W-:Y:S01]  /*6830*/  VIADD R41, R40.reuse, 0x9000 ;  /* 0x0000900028297836 */ /* 0x040fe20000000000 */
[----:B------:R-:W-:Y:S01]  /*6840*/  LOP3.LUT R3, R3, 0x1c0, R10, 0xf8, !PT ;  /* 0x000001c003037812 */ /* 0x000fe200078ef80a */
[----:B------:R-:W-:Y:S01]  /*6850*/  VIADD R23, R40, 0x400 ;  /* 0x0000040028177836 */ /* 0x000fe20000000000 */
[----:B------:R-:W-:Y:S01]  /*6860*/  SHF.R.S32.HI R5, RZ, 0x1f, R0 ;  /* 0x0000001fff057819 */ /* 0x000fe20000011400 */
[----:B------:R-:W-:Y:S01]  /*6870*/  IMAD.U32 R52, RZ, RZ, UR5 ;  /* 0x00000005ff347e24 */ /* 0x000fe2000f8e00ff */
[----:B------:R-:W-:Y:S01]  /*6880*/  LOP3.LUT R6, R6, 0x6, R7, 0xf8, !PT ;  /* 0x0000000606067812 */ /* 0x000fe200078ef807 */
[----:B------:R-:W-:Y:S01]  /*6890*/  IMAD.SHL.U32 R7, R42, 0x10, RZ ;  /* 0x000000102a077824 */ /* 0x000fe200078e00ff */
[----:B------:R-:W-:Y:S01]  /*68a0*/  LEA.HI R36, R5, R0, RZ, 0x7 ;  /* 0x0000000005247211 */ /* 0x000fe200078f38ff */
[----:B------:R-:W-:Y:S01]  /*68b0*/  IMAD.U32 R54, RZ, RZ, UR4 ;  /* 0x00000004ff367e24 */ /* 0x000fe2000f8e00ff */
[----:B------:R-:W-:Y:S01]  /*68c0*/  LOP3.LUT R38, R3, 0x200, R38, 0xf8, !PT ;  /* 0x0000020003267812 */ /* 0x000fe200078ef826 */
[----:B------:R-:W-:Y:S01]  /*68d0*/  IMAD.U32 R55, RZ, RZ, UR5 ;  /* 0x00000005ff377e24 */ /* 0x000fe2000f8e00ff */
[----:B------:R-:W-:Y:S01]  /*68e0*/  SHF.R.S32.HI R3, RZ, 0x1f, R4 ;  /* 0x0000001fff037819 */ /* 0x000fe20000011404 */
[----:B------:R-:W-:Y:S01]  /*68f0*/  IMAD.SHL.U32 R36, R36, 0x4, RZ ;  /* 0x0000000424247824 */ /* 0x000fe200078e00ff */
[----:B------:R-:W-:Y:S01]  /*6900*/  LOP3.LUT R8, R11, 0x20, R12, 0xf8, !PT ;  /* 0x000000200b087812 */ /* 0x000fe200078ef80c */
[----:B------:R-:W-:Y:S01]  /*6910*/  VIADD R40, R40, 0x2400 ;  /* 0x0000240028287836 */ /* 0x000fe20000000000 */
[----:B------:R-:W-:Y:S01]  /*6920*/  LEA.HI R3, R3, R4, RZ, 0x7 ;  /* 0x0000000403037211 */ /* 0x000fe200078f38ff */
[----:B------:R-:W-:Y:S01]  /*6930*/  ULOP3.LUT UR39, UR38, 0x2, URZ, 0xc0, !UPT ;  /* 0x0000000226277892 */ /* 0x000fe2000f8ec0ff */
[--C-:B------:R-:W-:Y:S01]  /*6940*/  LOP3.LUT R8, R8, 0x20, R7.reuse, 0x78, !PT ;  /* 0x0000002008087812 */ /* 0x100fe200078e7807 */
[----:B------:R-:W-:Y:S01]  /*6950*/  ULOP3.LUT UR36, UR37, 0x2, URZ, 0xc0, !UPT ;  /* 0x0000000225247892 */ /* 0x000fe2000f8ec0ff */
[----:B------:R-:W-:Y:S01]  /*6960*/  LOP3.LUT R39, R6, 0x40, R7, 0xf8, !PT ;  /* 0x0000004006277812 */ /* 0x000fe200078ef807 */
[----:B------:R-:W-:Y:S01]  /*6970*/  ULOP3.LUT UR48, UR30, 0x2, URZ, 0xc0, !UPT ;  /* 0x000000021e307892 */ /* 0x000fe2000f8ec0ff */
[----:B------:R-:W-:Y:S01]  /*6980*/  LOP3.LUT P0, RZ, R42, 0x20, RZ, 0xc0, !PT ;  /* 0x000000202aff7812 */ /* 0x000fe2000780c0ff */
[----:B------:R-:W3:Y:S01]  /*6990*/  LDCU.64 UR50, c[0x0][0x348] ;  /* 0x00006900ff3277ac */ /* 0x000ee20008000a00 */
[----:B------:R-:W-:-:S02]  /*69a0*/  SHF.R.S32.HI R3, RZ, 0x7, R3 ;  /* 0x00000007ff037819 */ /* 0x000fc40000011403 */
[----:B------:R-:W-:Y:S01]  /*69b0*/  LOP3.LUT R36, R36, 0xfffffe00, RZ, 0xc0, !PT ;  /* 0xfffffe0024247812 */ /* 0x000fe200078ec0ff */
[----:B------:R-:W-:Y:S01]  /*69c0*/  UMOV UR47, URZ ;  /* 0x000000ff002f7c82 */ /* 0x000fe20008000000 */
[----:B------:R-:W-:Y:S01]  /*69d0*/  LOP3.LUT R39, R39, R8, RZ, 0xfc, !PT ;  /* 0x0000000827277212 */ /* 0x000fe200078efcff */
[----:B------:R-:W-:Y:S01]  /*69e0*/  UMOV UR46, URZ ;  /* 0x000000ff002e7c82 */ /* 0x000fe20008000000 */
[----:B------:R-:W-:Y:S01]  /*69f0*/  ISETP.LT.U32.AND P0, PT, R2, 0x4, !P0 ;  /* 0x000000040200780c */ /* 0x000fe20004701070 */
[----:B------:R-:W-:Y:S01]  /*6a00*/  IMAD R34, R3, R36, RZ ;  /* 0x0000002403227224 */ /* 0x000fe200078e02ff */
[----:B------:R-:W-:Y:S02]  /*6a10*/  LOP3.LUT R42, R42, 0x4, RZ, 0xc0, !PT ;  /* 0x000000042a2a7812 */ /* 0x000fe400078ec0ff */
[----:B------:R-:W-:Y:S02]  /*6a20*/  P2R R47, PR, RZ, 0x1 ;  /* 0x00000001ff2f7803 */ /* 0x000fe40000000000 */
[----:B------:R-:W-:-:S02]  /*6a30*/  SHF.R.S32.HI R24, RZ, 0x8, R24 ;  /* 0x00000008ff187819 */ /* 0x000fc40000011418 */
[----:B-12---:R-:W-:-:S07]  /*6a40*/  SHF.R.U32.HI R39, RZ, 0x1, R39 ;  /* 0x00000001ff277819 */ /* 0x006fce0000011627 */
.L_x_332:
[----:B------:R-:W-:-:S13]  /*6a50*/  LOP3.LUT P0, RZ, R43, 0x1b0, RZ, 0xc0, !PT ;  /* 0x000001b02bff7812 */ /* 0x000fda000780c0ff */
[----:B------:R-:W-:Y:S05]  /*6a60*/  @!P0 BRA `(.L_x_148) ;  /* 0x0000000000408947 */ /* 0x000fea0003800000 */
[----:B------:R-:W-:Y:S01]  /*6a70*/  MOV R14, 0x8 ;  /* 0x00000008000e7802 */ /* 0x000fe20000000f00 */
[----:B------:R-:W1:Y:S01]  /*6a80*/  LDCU.64 UR8, c[0x4][0x110] ;  /* 0x01002200ff0877ac */ /* 0x000e620008000a00 */
[----:B------:R-:W-:Y:S02]  /*6a90*/  HFMA2 R12, -RZ, RZ, 0, 5.9604644775390625e-08 ;  /* 0x00000001ff0c7431 */ /* 0x000fe400000001ff */
[----:B------:R-:W-:Y:S01]  /*6aa0*/  IMAD.MOV.U32 R8, RZ, RZ, 0x70 ;  /* 0x00000070ff087424 */ /* 0x000fe200078e00ff */
[----:B------:R-:W2:Y:S01]  /*6ab0*/  LDCU.64 UR6, c[0x4][0x118] ;  /* 0x01002300ff0677ac */ /* 0x000ea20008000a00 */
[----:B------:R-:W4:Y:S01]  /*6ac0*/  LDC.64 R14, c[0x4][R14] ;  /* 0x010000000e0e7b82 */ /* 0x000f220000000a00 */
[----:B------:R-:W-:Y:S01]  /*6ad0*/  IMAD.MOV.U32 R13, RZ, RZ, RZ ;  /* 0x000000ffff0d7224 */ /* 0x000fe200078e00ff */
[----:B------:R-:W3:Y:S01]  /*6ae0*/  LDCU.64 UR4, c[0x4][0x30] ;  /* 0x01000600ff0477ac */ /* 0x000ee20008000a00 */
[----:B-1----:R-:W-:Y:S01]  /*6af0*/  IMAD.U32 R4, RZ, RZ, UR8 ;  /* 0x00000008ff047e24 */ /* 0x002fe2000f8e00ff */
[----:B------:R-:W-:Y:S01]  /*6b00*/  MOV R5, UR9 ;  /* 0x0000000900057c02 */ /* 0x000fe20008000f00 */
[----:B--2---:R-:W-:Y:S01]  /*6b10*/  IMAD.U32 R6, RZ, RZ, UR6 ;  /* 0x00000006ff067e24 */ /* 0x004fe2000f8e00ff */
[----:B------:R-:W-:Y:S01]  /*6b20*/  MOV R7, UR7 ;  /* 0x0000000700077c02 */ /* 0x000fe20008000f00 */
[----:B---3--:R-:W-:Y:S01]  /*6b30*/  IMAD.U32 R10, RZ, RZ, UR4 ;  /* 0x00000004ff0a7e24 */ /* 0x008fe2000f8e00ff */
[----:B------:R-:W-:-:S02]  /*6b40*/  MOV R11, UR5 ;  /* 0x00000005000b7c02 */ /* 0x000fc40008000f00 */
[----:B------:R-:W-:-:S07]  /*6b50*/  LEPC R20, `(.L_x_148) ;  /* 0x000000001014794e */ /* 0x000fce0000000000 */
[----:B----45:R-:W-:Y:S05]  /*6b60*/  CALL.ABS.NOINC R14 ;  /* 0x000000000e007343 */ /* 0x030fea0003c00000 */
.L_x_148:
        /* <DEDUP_REMOVED lines=18> */
.L_x_149:
[----:B------:R-:W1:Y:S02]  /*6c90*/  LDCU UR4, c[0x0][0x38c] ;  /* 0x00007180ff0477ac */ /* 0x000e640008000800 */
[----:B-1----:R-:W-:-:S09]  /*6ca0*/  UISETP.GE.AND UP0, UPT, UR4, 0x1, UPT ;  /* 0x000000010400788c */ /* 0x002fd2000bf06270 */
[----:B------:R-:W-:Y:S05]  /*6cb0*/  BRA.U !UP0, `(.L_x_150) ;  /* 0x0000003108c87547 */ /* 0x000fea000b800000 */
[----:B------:R-:W-:Y:S01]  /*6cc0*/  MOV R62, R24 ;  /* 0x00000018003e7202 */ /* 0x000fe20000000f00 */
[----:B------:R-:W-:Y:S01]  /*6cd0*/  IMAD.MOV.U32 R61, RZ, RZ, R49 ;  /* 0x000000ffff3d7224 */ /* 0x000fe200078e0031 */
[----:B------:R-:W-:Y:S01]  /*6ce0*/  MOV R63, R51 ;  /* 0x00000033003f7202 */ /* 0x000fe20000000f00 */
[----:B------:R-:W-:Y:S01]  /*6cf0*/  IMAD.MOV.U32 R59, RZ, RZ, R51 ;  /* 0x000000ffff3b7224 */ /* 0x000fe200078e0033 */
[----:B------:R-:W-:Y:S01]  /*6d00*/  MOV R60, R30 ;  /* 0x0000001e003c7202 */ /* 0x000fe20000000f00 */
[----:B------:R-:W-:Y:S01]  /*6d10*/  IMAD.MOV.U32 R57, RZ, RZ, R49 ;  /* 0x000000ffff397224 */ /* 0x000fe200078e0031 */
[----:B------:R-:W-:Y:S02]  /*6d20*/  MOV R58, R29 ;  /* 0x0000001d003a7202 */ /* 0x000fe40000000f00 */
.L_x_228:
[----:B-1----:R-:W-:Y:S01]  /*6d30*/  IMAD.U32 R0, RZ, RZ, UR39 ;  /* 0x00000027ff007e24 */ /* 0x002fe2000f8e00ff */
[----:B------:R-:W-:Y:S05]  /*6d40*/  YIELD ;  /* 0x0000000000007946 */ /* 0x000fea0003800000 */
[----:B------:R-:W-:-:S04]  /*6d50*/  ISETP.NE.AND P0, PT, R0, 0x2, PT ;  /* 0x000000020000780c */ /* 0x000fc80003f05270 */
[----:B------:R-:W-:-:S09]  /*6d60*/  P2R R64, PR, RZ, 0x1 ;  /* 0x00000001ff407803 */ /* 0x000fd20000000000 */
[----:B------:R-:W-:Y:S05]  /*6d70*/  @!P0 BRA `(.L_x_151) ;  /* 0x0000000000048947 */ /* 0x000fea0003800000 */
[----:B---3--:R-:W-:Y:S05]  /*6d80*/  BPT.TRAP 0x1 ;  /* 0x000000040000795c */ /* 0x008fea0000300000 */
.L_x_151:
[----:B------:R-:W1:Y:S01]  /*6d90*/  S2R R50, SR_CgaCtaId ;  /* 0x0000000000327919 */ /* 0x000e620000008800 */
[----:B------:R-:W-:-:S04]  /*6da0*/  MOV R3, 0x400 ;  /* 0x0000040000037802 */ /* 0x000fc80000000f00 */
[----:B-1----:R-:W-:Y:S02]  /*6db0*/  LEA R50, R50, R3, 0x18 ;  /* 0x0000000332327211 */ /* 0x002fe400078ec0ff */
[----:B------:R-:W-:-:S03]  /*6dc0*/  SHF.L.U32 R3, R60, 0x1f, RZ ;  /* 0x0000001f3c037819 */ /* 0x000fc600000006ff */
[----:B------:R-:W-:-:S04]  /*6dd0*/  IMAD R0, R59, 0x8, R50 ;  /* 0x000000083b007824 */ /* 0x000fc800078e0232 */
[----:B------:R1:W2:Y:S01]  /*6de0*/  SYNCS.PHASECHK.TRANS64.TRYWAIT P1, [R0+URZ], R3 ;  /* 0x00000003000075a7 */ /* 0x0002a200080211ff */
[----:B------:R-:W-:Y:S05]  /*6df0*/  @!P0 BRA `(.L_x_152) ;  /* 0x0000000000048947 */ /* 0x000fea0003800000 */
[----:B---3--:R-:W-:Y:S05]  /*6e00*/  BPT.TRAP 0x1 ;  /* 0x000000040000795c */ /* 0x008fea0000300000 */
.L_x_152:
[----:B------:R-:W-:Y:S01]  /*6e10*/  BSSY B0, `(.L_x_153) ;  /* 0x0000005000007945 */ /* 0x000fe20003800000 */
[----:B------:R-:W-:-:S03]  /*6e20*/  ISETP.NE.AND P0, PT, RZ, UR36, PT ;  /* 0x00000024ff007c0c */ /* 0x000fc6000bf05270 */
[----:B--2---:R-:W-:Y:S10]  /*6e30*/  @P1 BRA `(.L_x_154) ;  /* 0x0000000000081947 */ /* 0x004ff40003800000 */
[----:B------:R-:W2:Y:S02]  /*6e40*/  SYNCS.PHASECHK.TRANS64.TRYWAIT P1, [R0+URZ], R3 ;  /* 0x00000003000075a7 */ /* 0x000ea400080211ff */
[----:B--2---:R-:W-:Y:S05]  /*6e50*/  @!P1 BRA `(.L_x_155) ;  /* 0x000000c800489947 */ /* 0x004fea0003800000 */
.L_x_154:
[----:B---3--:R-:W-:Y:S05]  /*6e60*/  BSYNC B0 ;  /* 0x0000000000007941 */ /* 0x008fea0003800000 */
.L_x_153:
[----:B------:R-:W-:Y:S05]  /*6e70*/  @P0 BRA `(.L_x_156) ;  /* 0x0000000000040947 */ /* 0x000fea0003800000 */
[----:B------:R-:W-:Y:S05]  /*6e80*/  BPT.TRAP 0x1 ;  /* 0x000000040000795c */ /* 0x000fea0000300000 */
.L_x_156:
[----:B-12---:R-:W-:Y:S02]  /*6e90*/  LEA R0, R57, R50, 0x3 ;  /* 0x0000003239007211 */ /* 0x006fe400078e18ff */
[----:B------:R-:W-:-:S04]  /*6ea0*/  SHF.L.U32 R3, R58, 0x1f, RZ ;  /* 0x0000001f3a037819 */ /* 0x000fc800000006ff */
[----:B------:R1:W2:Y:S01]  /*6eb0*/  SYNCS.PHASECHK.TRANS64.TRYWAIT P1, [R0+URZ+0x30], R3 ;  /* 0x00003003000075a7 */ /* 0x0002a200080211ff */
[----:B------:R-:W-:Y:S05]  /*6ec0*/  @P0 BRA `(.L_x_157) ;  /* 0x0000000000040947 */ /* 0x000fea0003800000 */
[----:B------:R-:W-:Y:S05]  /*6ed0*/  BPT.TRAP 0x1 ;  /* 0x000000040000795c */ /* 0x000fea0000300000 */
.L_x_157:
[----:B--2---:R-:W-:Y:S05]  /*6ee0*/  @P1 BRA `(.L_x_158) ;  /* 0x0000000000081947 */ /* 0x004fea0003800000 */
[----:B------:R-:W2:Y:S02]  /*6ef0*/  SYNCS.PHASECHK.TRANS64.TRYWAIT P0, [R0+URZ+0x30], R3 ;  /* 0x00003003000075a7 */ /* 0x000ea400080011ff */
[----:B--2---:R-:W-:Y:S05]  /*6f00*/  @!P0 BRA `(.L_x_159) ;  /* 0x000000c800308947 */ /* 0x004fea0003800000 */
.L_x_158:
[----:B------:R-:W-:Y:S05]  /*6f10*/  WARPSYNC.ALL ;  /* 0x0000000000007948 */ /* 0x000fea0003800000 */
[----:B------:R-:W-:Y:S01]  /*6f20*/  MOV R48, 0x8 ;  /* 0x0000000800307802 */ /* 0x000fe20000000f00 */
[----:B------:R-:W3:Y:S01]  /*6f30*/  LDCU.64 UR8, c[0x4][0xc8] ;  /* 0x01001900ff0877ac */ /* 0x000ee20008000a00 */
[----:B------:R-:W-:Y:S02]  /*6f40*/  HFMA2 R12, -RZ, RZ, 0, 5.9604644775390625e-08 ;  /* 0x00000001ff0c7431 */ /* 0x000fe400000001ff */
[----:B------:R-:W-:Y:S01]  /*6f50*/  IMAD.MOV.U32 R8, RZ, RZ, 0xd46 ;  /* 0x00000d46ff087424 */ /* 0x000fe200078e00ff */
[----:B------:R4:W1:Y:S01]  /*6f60*/  LDC.64 R14, c[0x4][R48] ;  /* 0x01000000300e7b82 */ /* 0x0008620000000a00 */
[----:B------:R-:W2:Y:S01]  /*6f70*/  LDCU.64 UR6, c[0x4][0xd0] ;  /* 0x01001a00ff0677ac */ /* 0x000ea20008000a00 */
[----:B------:R-:W-:Y:S01]  /*6f80*/  IMAD.MOV.U32 R13, RZ, RZ, RZ ;  /* 0x000000ffff0d7224 */ /* 0x000fe200078e00ff */
[----:B------:R-:W2:Y:S01]  /*6f90*/  LDCU.64 UR4, c[0x4][0x40] ;  /* 0x01000800ff0477ac */ /* 0x000ea20008000a00 */
[----:B---3--:R-:W-:Y:S01]  /*6fa0*/  IMAD.U32 R4, RZ, RZ, UR8 ;  /* 0x00000008ff047e24 */ /* 0x008fe2000f8e00ff */
[----:B------:R-:W-:Y:S01]  /*6fb0*/  MOV R5, UR9 ;  /* 0x0000000900057c02 */ /* 0x000fe20008000f00 */
[----:B--2---:R-:W-:Y:S01]  /*6fc0*/  IMAD.U32 R6, RZ, RZ, UR6 ;  /* 0x00000006ff067e24 */ /* 0x004fe2000f8e00ff */
[----:B------:R-:W-:Y:S01]  /*6fd0*/  MOV R7, UR7 ;  /* 0x0000000700077c02 */ /* 0x000fe20008000f00 */
[----:B------:R-:W-:Y:S01]  /*6fe0*/  IMAD.U32 R10, RZ, RZ, UR4 ;  /* 0x00000004ff0a7e24 */ /* 0x000fe2000f8e00ff */
[----:B------:R-:W-:-:S02]  /*6ff0*/  MOV R11, UR5 ;  /* 0x00000005000b7c02 */ /* 0x000fc40008000f00 */
[----:B------:R-:W-:-:S07]  /*7000*/  LEPC R20, `(.L_x_160) ;  /* 0x000000001014794e */ /* 0x000fce0000000000 */
[----:B-1--45:R-:W-:Y:S05]  /*7010*/  CALL.ABS.NOINC R14 ;  /* 0x000000000e007343 */ /* 0x032fea0003c00000 */
.L_x_160:
[----:B------:R-:W-:Y:S01]  /*7020*/  MOV R56, 0x0 ;  /* 0x0000000000387802 */ /* 0x000fe20000000f00 */
[----:B------:R-:W1:Y:S01]  /*7030*/  LDCU.64 UR4, c[0x4][0xd8] ;  /* 0x01001b00ff0477ac */ /* 0x000e620008000a00 */
[----:B------:R-:W-:Y:S02]  /*7040*/  CS2R R6, SRZ ;  /* 0x0000000000067805 */ /* 0x000fe4000001ff00 */
[----:B------:R2:W3:Y:S01]  /*7050*/  LDC.64 R8, c[0x4][R56] ;  /* 0x0100000038087b82 */ /* 0x0004e20000000a00 */
[----:B-1----:R-:W-:Y:S02]  /*7060*/  IMAD.U32 R4, RZ, RZ, UR4 ;  /* 0x00000004ff047e24 */ /* 0x002fe4000f8e00ff */
[----:B------:R-:W-:-:S05]  /*7070*/  IMAD.U32 R5, RZ, RZ, UR5 ;  /* 0x00000005ff057e24 */ /* 0x000fca000f8e00ff */
[----:B------:R-:W-:-:S07]  /*7080*/  LEPC R20, `(.L_x_161) ;  /* 0x000000001014794e */ /* 0x000fce0000000000 */
[----:B--23--:R-:W-:Y:S05]  /*7090*/  CALL.ABS.NOINC R8 ;  /* 0x0000000008007343 */ /* 0x00cfea0003c00000 */
.L_x_161:
[----:B------:R-:W-:Y:S05]  /*70a0*/  BPT.TRAP 0x1 ;  /* 0x000000040000795c */ /* 0x000fea0000300000 */
[----:B------:R1:W2:Y:S01]  /*70b0*/  LDC.64 R14, c[0x4][R48] ;  /* 0x01000000300e7b82 */ /* 0x0002a20000000a00 */
[----:B------:R-:W3:Y:S01]  /*70c0*/  LDCU.64 UR8, c[0x4][0xc8] ;  /* 0x01001900ff0877ac */ /* 0x000ee20008000a00 */
[----:B------:R-:W-:Y:S02]  /*70d0*/  HFMA2 R12, -RZ, RZ, 0, 5.9604644775390625e-08 ;  /* 0x00000001ff0c7431 */ /* 0x000fe400000001ff */
[----:B------:R-:W-:Y:S01]  /*70e0*/  IMAD.MOV.U32 R8, RZ, RZ, 0xd46 ;  /* 0x00000d46ff087424 */ /* 0x000fe200078e00ff */
[----:B------:R-:W4:Y:S01]  /*70f0*/  LDCU.64 UR6, c[0x4][0xd0] ;  /* 0x01001a00ff0677ac */ /* 0x000f220008000a00 */
[----:B------:R-:W-:Y:S01]  /*7100*/  IMAD.MOV.U32 R13, RZ, RZ, RZ ;  /* 0x000000ffff0d7224 */ /* 0x000fe200078e00ff */
[----:B------:R-:W5:Y:S01]  /*7110*/  LDCU.64 UR4, c[0x4][0x40] ;  /* 0x01000800ff0477ac */ /* 0x000f620008000a00 */
[----:B---3--:R-:W-:Y:S02]  /*7120*/  MOV R4, UR8 ;  /* 0x0000000800047c02 */ /* 0x008fe40008000f00 */
[----:B------:R-:W-:Y:S01]  /*7130*/  MOV R5, UR9 ;  /* 0x0000000900057c02 */ /* 0x000fe20008000f00 */
[----:B----4-:R-:W-:Y:S01]  /*7140*/  IMAD.U32 R6, RZ, RZ, UR6 ;  /* 0x00000006ff067e24 */ /* 0x010fe2000f8e00ff */
[----:B------:R-:W-:Y:S01]  /*7150*/  MOV R7, UR7 ;  /* 0x0000000700077c02 */ /* 0x000fe20008000f00 */
[----:B-----5:R-:W-:Y:S01]  /*7160*/  IMAD.U32 R10, RZ, RZ, UR4 ;  /* 0x00000004ff0a7e24 */ /* 0x020fe2000f8e00ff */
[----:B-1----:R-:W-:-:S02]  /*7170*/  MOV R11, UR5 ;  /* 0x00000005000b7c02 */ /* 0x002fc40008000f00 */
[----:B------:R-:W-:-:S07]  /*7180*/  LEPC R20, `(.L_x_162) ;  /* 0x000000001014794e */ /* 0x000fce0000000000 */
[----:B--2---:R-:W-:Y:S05]  /*7190*/  CALL.ABS.NOINC R14 ;  /* 0x000000000e007343 */ /* 0x004fea0003c00000 */
.L_x_162:
[----:B------:R1:W2:Y:S01]  /*71a0*/  LDC.64 R8, c[0x4][R56] ;  /* 0x0100000038087b82 */ /* 0x0002a20000000a00 */
[----:B------:R-:W3:Y:S01]  /*71b0*/  LDCU.64 UR4, c[0x4][0xd8] ;  /* 0x01001b00ff0477ac */ /* 0x000ee20008000a00 */
[----:B------:R-:W-:Y:S01]  /*71c0*/  CS2R R6, SRZ ;  /* 0x0000000000067805 */ /* 0x000fe2000001ff00 */
[----:B---3--:R-:W-:Y:S01]  /*71d0*/  IMAD.U32 R4, RZ, RZ, UR4 ;  /* 0x00000004ff047e24 */ /* 0x008fe2000f8e00ff */
[----:B------:R-:W-:-:S04]  /*71e0*/  MOV R5, UR5 ;  /* 0x0000000500057c02 */ /* 0x000fc80008000f00 */
[----:B------:R-:W-:-:S07]  /*71f0*/  LEPC R20, `(.L_x_163) ;  /* 0x000000001014794e */ /* 0x000fce0000000000 */
[----:B-12---:R-:W-:Y:S05]  /*7200*/  CALL.ABS.NOINC R8 ;  /* 0x0000000008007343 */ /* 0x006fea0003c00000 */
.L_x_163:
        /* <DEDUP_REMOVED lines=16> */
.L_x_164:
[----:B------:R1:W2:Y:S01]  /*7310*/  LDC.64 R8, c[0x4][R56] ;  /* 0x0100000038087b82 */ /* 0x0002a20000000a00 */
[----:B------:R-:W3:Y:S01]  /*7320*/  LDCU.64 UR4, c[0x4][0xd8] ;  /* 0x01001b00ff0477ac */ /* 0x000ee20008000a00 */
[----:B------:R-:W-:Y:S01]  /*7330*/  CS2R R6, SRZ ;  /* 0x0000000000067805 */ /* 0x000fe2000001ff00 */
[----:B---3--:R-:W-:Y:S01]  /*7340*/  IMAD.U32 R4, RZ, RZ, UR4 ;  /* 0x00000004ff047e24 */ /* 0x008fe2000f8e00ff */
[----:B------:R-:W-:-:S04]  /*7350*/  MOV R5, UR5 ;  /* 0x0000000500057c02 */ /* 0x000fc80008000f00 */
[----:B------:R-:W-:-:S07]  /*7360*/  LEPC R20, `(.L_x_165) ;  /* 0x000000001014794e */ /* 0x000fce0000000000 */
[----:B-12---:R-:W-:Y:S05]  /*7370*/  CALL.ABS.NOINC R8 ;  /* 0x0000000008007343 */ /* 0x006fea0003c00000 */
.L_x_165:
        /* <DEDUP_REMOVED lines=16> */
.L_x_166:
[----:B------:R1:W2:Y:S01]  /*7480*/  LDC.64 R8, c[0x4][R56] ;  /* 0x0100000038087b82 */ /* 0x0002a20000000a00 */
[----:B------:R-:W3:Y:S01]  /*7490*/  LDCU.64 UR4, c[0x4][0xd8] ;  /* 0x01001b00ff0477ac */ /* 0x000ee20008000a00 */
[----:B------:R-:W-:Y:S01]  /*74a0*/  CS2R R6, SRZ ;  /* 0x0000000000067805 */ /* 0x000fe2000001ff00 */
[----:B---3--:R-:W-:Y:S01]  /*74b0*/  IMAD.U32 R4, RZ, RZ, UR4 ;  /* 0x00000004ff047e24 */ /* 0x008fe2000f8e00ff */
[----:B------:R-:W-:-:S04]  /*74c0*/  MOV R5, UR5 ;  /* 0x0000000500057c02 */ /* 0x000fc80008000f00 */
[----:B------:R-:W-:-:S07]  /*74d0*/  LEPC R20, `(.L_x_167) ;  /* 0x000000001014794e */ /* 0x000fce0000000000 */
[----:B-12---:R-:W-:Y:S05]  /*74e0*/  CALL.ABS.NOINC R8 ;  /* 0x0000000008007343 */ /* 0x006fea0003c00000 */
.L_x_167:
        /* <DEDUP_REMOVED lines=16> */
.L_x_168:
[----:B------:R1:W2:Y:S01]  /*75f0*/  LDC.64 R8, c[0x4][R56] ;  /* 0x0100000038087b82 */ /* 0x0002a20000000a00 */
[----:B------:R-:W3:Y:S01]  /*7600*/  LDCU.64 UR4, c[0x4][0xd8] ;  /* 0x01001b00ff0477ac */ /* 0x000ee20008000a00 */
[----:B------:R-:W-:Y:S01]  /*7610*/  CS2R R6, SRZ ;  /* 0x0000000000067805 */ /* 0x000fe2000001ff00 */
[----:B---3--:R-:W-:Y:S01]  /*7620*/  IMAD.U32 R4, RZ, RZ, UR4 ;  /* 0x00000004ff047e24 */ /* 0x008fe2000f8e00ff */
[----:B------:R-:W-:-:S04]  /*7630*/  MOV R5, UR5 ;  /* 0x0000000500057c02 */ /* 0x000fc80008000f00 */
[----:B------:R-:W-:-:S07]  /*7640*/  LEPC R20, `(.L_x_169) ;  /* 0x000000001014794e */ /* 0x000fce0000000000 */
[----:B-12---:R-:W-:Y:S05]  /*7650*/  CALL.ABS.NOINC R8 ;  /* 0x0000000008007343 */ /* 0x006fea0003c00000 */
.L_x_169:
        /* <DEDUP_REMOVED lines=16> */
.L_x_170:
[----:B------:R1:W2:Y:S01]  /*7760*/  LDC.64 R8, c[0x4][R56] ;  /* 0x0100000038087b82 */ /* 0x0002a20000000a00 */
[----:B------:R-:W3:Y:S01]  /*7770*/  LDCU.64 UR4, c[0x4][0xd8] ;  /* 0x01001b00ff0477ac */ /* 0x000ee20008000a00 */
[----:B------:R-:W-:Y:S01]  /*7780*/  CS2R R6, SRZ ;  /* 0x0000000000067805 */ /* 0x000fe2000001ff00 */
[----:B---3--:R-:W-:Y:S01]  /*7790*/  IMAD.U32 R4, RZ, RZ, UR4 ;  /* 0x00000004ff047e24 */ /* 0x008fe2000f8e00ff */
[----:B------:R-:W-:-:S04]  /*77a0*/  MOV R5, UR5 ;  /* 0x0000000500057c02 */ /* 0x000fc80008000f00 */
[----:B------:R-:W-:-:S07]  /*77b0*/  LEPC R20, `(.L_x_171) ;  /* 0x000000001014794e */ /* 0x000fce0000000000 */
[----:B-12---:R-:W-:Y:S05]  /*77c0*/  CALL.ABS.NOINC R8 ;  /* 0x0000000008007343 */ /* 0x006fea0003c00000 */
.L_x_171:
        /* <DEDUP_REMOVED lines=16> */
.L_x_172:
[----:B------:R1:W2:Y:S01]  /*78d0*/  LDC.64 R8, c[0x4][R56] ;  /* 0x0100000038087b82 */ /* 0x0002a20000000a00 */
[----:B------:R-:W3:Y:S01]  /*78e0*/  LDCU.64 UR4, c[0x4][0xd8] ;  /* 0x01001b00ff0477ac */ /* 0x000ee20008000a00 */
[----:B------:R-:W-:Y:S01]  /*78f0*/  CS2R R6, SRZ ;  /* 0x0000000000067805 */ /* 0x000fe2000001ff00 */
[----:B---3--:R-:W-:Y:S01]  /*7900*/  IMAD.U32 R4, RZ, RZ, UR4 ;  /* 0x00000004ff047e24 */ /* 0x008fe2000f8e00ff */
[----:B------:R-:W-:-:S04]  /*7910*/  MOV R5, UR5 ;  /* 0x0000000500057c02 */ /* 0x000fc80008000f00 */
[----:B------:R-:W-:-:S07]  /*7920*/  LEPC R20, `(.L_x_173) ;  /* 0x000000001014794e */ /* 0x000fce0000000000 */
[----:B-12---:R-:W-:Y:S05]  /*7930*/  CALL.ABS.NOINC R8 ;  /* 0x0000000008007343 */ /* 0x006fea0003c00000 */
.L_x_173:
        /* <DEDUP_REMOVED lines=16> */
.L_x_174:
[----:B------:R1:W2:Y:S01]  /*7a40*/  LDC.64 R8, c[0x4][R56] ;  /* 0x0100000038087b82 */ /* 0x0002a20000000a00 */
[----:B------:R-:W3:Y:S01]  /*7a50*/  LDCU.64 UR4, c[0x4][0xd8] ;  /* 0x01001b00ff0477ac */ /* 0x000ee20008000a00 */
[----:B------:R-:W-:Y:S01]  /*7a60*/  CS2R R6, SRZ ;  /* 0x0000000000067805 */ /* 0x000fe2000001ff00 */
[----:B---3--:R-:W-:Y:S01]  /*7a70*/  IMAD.U32 R4, RZ, RZ, UR4 ;  /* 0x00000004ff047e24 */ /* 0x008fe2000f8e00ff */
[----:B------:R-:W-:-:S04]  /*7a80*/  MOV R5, UR5 ;  /* 0x0000000500057c02 */ /* 0x000fc80008000f00 */
[----:B------:R-:W-:-:S07]  /*7a90*/  LEPC R20, `(.L_x_175) ;  /* 0x000000001014794e */ /* 0x000fce0000000000 */
[----:B-12---:R-:W-:Y:S05]  /*7aa0*/  CALL.ABS.NOINC R8 ;  /* 0x0000000008007343 */ /* 0x006fea0003c00000 */
.L_x_175:
        /* <DEDUP_REMOVED lines=16> */
.L_x_176:
[----:B------:R1:W2:Y:S01]  /*7bb0*/  LDC.64 R8, c[0x4][R56] ;  /* 0x0100000038087b82 */ /* 0x0002a20000000a00 */
[----:B------:R-:W3:Y:S01]  /*7bc0*/  LDCU.64 UR4, c[0x4][0xd8] ;  /* 0x01001b00ff0477ac */ /* 0x000ee20008000a00 */
[----:B------:R-:W-:Y:S01]  /*7bd0*/  CS2R R6, SRZ ;  /* 0x0000000000067805 */ /* 0x000fe2000001ff00 */
[----:B---3--:R-:W-:Y:S01]  /*7be0*/  IMAD.U32 R4, RZ, RZ, UR4 ;  /* 0x00000004ff047e24 */ /* 0x008fe2000f8e00ff */
[----:B------:R-:W-:-:S04]  /*7bf0*/  MOV R5, UR5 ;  /* 0x0000000500057c02 */ /* 0x000fc80008000f00 */
[----:B------:R-:W-:-:S07]  /*7c00*/  LEPC R20, `(.L_x_177) ;  /* 0x000000001014794e */ /* 0x000fce0000000000 */
[----:B-12---:R-:W-:Y:S05]  /*7c10*/  CALL.ABS.NOINC R8 ;  /* 0x0000000008007343 */ /* 0x006fea0003c00000 */
.L_x_177:
        /* <DEDUP_REMOVED lines=16> */
.L_x_178:
[----:B------:R1:W2:Y:S01]  /*7d20*/  LDC.64 R8, c[0x4][R56] ;  /* 0x0100000038087b82 */ /* 0x0002a20000000a00 */
[----:B------:R-:W3:Y:S01]  /*7d30*/  LDCU.64 UR4, c[0x4][0xd8] ;  /* 0x01001b00ff0477ac */ /* 0x000ee20008000a00 */
[----:B------:R-:W-:Y:S01]  /*7d40*/  CS2R R6, SRZ ;  /* 0x0000000000067805 */ /* 0x000fe2000001ff00 */
[----:B---3--:R-:W-:Y:S01]  /*7d50*/  IMAD.U32 R4, RZ, RZ, UR4 ;  /* 0x00000004ff047e24 */ /* 0x008fe2000f8e00ff */
[----:B------:R-:W-:-:S04]  /*7d60*/  MOV R5, UR5 ;  /* 0x0000000500057c02 */ /* 0x000fc80008000f00 */
[----:B------:R-:W-:-:S07]  /*7d70*/  LEPC R20, `(.L_x_179) ;  /* 0x000000001014794e */ /* 0x000fce0000000000 */
[----:B-12---:R-:W-:Y:S05]  /*7d80*/  CALL.ABS.NOINC R8 ;  /* 0x0000000008007343 */ /* 0x006fea0003c00000 */
.L_x_179:
        /* <DEDUP_REMOVED lines=16> */
.L_x_180:
[----:B------:R1:W2:Y:S01]  /*7e90*/  LDC.64 R8, c[0x4][R56] ;  /* 0x0100000038087b82 */ /* 0x0002a20000000a00 */
[----:B------:R-:W3:Y:S01]  /*7ea0*/  LDCU.64 UR4, c[0x4][0xd8] ;  /* 0x01001b00ff0477ac */ /* 0x000ee20008000a00 */
[----:B------:R-:W-:Y:S01]  /*7eb0*/  CS2R R6, SRZ ;  /* 0x0000000000067805 */ /* 0x000fe2000001ff00 */
[----:B---3--:R-:W-:Y:S01]  /*7ec0*/  IMAD.U32 R4, RZ, RZ, UR4 ;  /* 0x00000004ff047e24 */ /* 0x008fe2000f8e00ff */
[----:B------:R-:W-:-:S04]  /*7ed0*/  MOV R5, UR5 ;  /* 0x0000000500057c02 */ /* 0x000fc80008000f00 */
[----:B------:R-:W-:-:S07]  /*7ee0*/  LEPC R20, `(.L_x_181) ;  /* 0x000000001014794e */ /* 0x000fce0000000000 */
[----:B-12---:R-:W-:Y:S05]  /*7ef0*/  CALL.ABS.NOINC R8 ;  /* 0x0000000008007343 */ /* 0x006fea0003c00000 */
.L_x_181:
        /* <DEDUP_REMOVED lines=16> */
.L_x_182:
[----:B------:R1:W2:Y:S01]  /*8000*/  LDC.64 R8, c[0x4][R56] ;  /* 0x0100000038087b82 */ /* 0x0002a20000000a00 */
[----:B------:R-:W3:Y:S01]  /*8010*/  LDCU.64 UR4, c[0x4][0xd8] ;  /* 0x01001b00ff0477ac */ /* 0x000ee20008000a00 */
[----:B------:R-:W-:Y:S01]  /*8020*/  CS2R R6, SRZ ;  /* 0x0000000000067805 */ /* 0x000fe2000001ff00 */
[----:B---3--:R-:W-:Y:S01]  /*8030*/  IMAD.U32 R4, RZ, RZ, UR4 ;  /* 0x00000004ff047e24 */ /* 0x008fe2000f8e00ff */
[----:B------:R-:W-:-:S04]  /*8040*/  MOV R5, UR5 ;  /* 0x0000000500057c02 */ /* 0x000fc80008000f00 */
[----:B------:R-:W-:-:S07]  /*8050*/  LEPC R20, `(.L_x_183) ;  /* 0x000000001014794e */ /* 0x000fce0000000000 */
[----:B-12---:R-:W-:Y:S05]  /*8060*/  CALL.ABS.NOINC R8 ;  /* 0x0000000008007343 */ /* 0x006fea0003c00000 */
.L_x_183:
        /* <DEDUP_REMOVED lines=16> */
.L_x_184:
[----:B------:R1:W2:Y:S01]  /*8170*/  LDC.64 R8, c[0x4][R56] ;  /* 0x0100000038087b82 */ /* 0x0002a20000000a00 */
[----:B------:R-:W3:Y:S01]  /*8180*/  LDCU.64 UR4, c[0x4][0xd8] ;  /* 0x01001b00ff0477ac */ /* 0x000ee20008000a00 */
[----:B------:R-:W-:Y:S01]  /*8190*/  CS2R R6, SRZ ;  /* 0x0000000000067805 */ /* 0x000fe2000001ff00 */
[----:B---3--:R-:W-:Y:S01]  /*81a0*/  IMAD.U32 R4, RZ, RZ, UR4 ;  /* 0x00000004ff047e24 */ /* 0x008fe2000f8e00ff */
[----:B------:R-:W-:-:S04]  /*81b0*/  MOV R5, UR5 ;  /* 0x0000000500057c02 */ /* 0x000fc80008000f00 */
[----:B------:R-:W-:-:S07]  /*81c0*/  LEPC R20, `(.L_x_185) ;  /* 0x000000001014794e */ /* 0x000fce0000000000 */
[----:B-12---:R-:W-:Y:S05]  /*81d0*/  CALL.ABS.NOINC R8 ;  /* 0x0000000008007343 */ /* 0x006fea0003c00000 */
.L_x_185:
        /* <DEDUP_REMOVED lines=16> */
.L_x_186:
[----:B------:R1:W2:Y:S01]  /*82e0*/  LDC.64 R8, c[0x4][R56] ;  /* 0x0100000038087b82 */ /* 0x0002a20000000a00 */
[----:B------:R-:W3:Y:S01]  /*82f0*/  LDCU.64 UR4, c[0x4][0xd8] ;  /* 0x01001b00ff0477ac */ /* 0x000ee20008000a00 */
[----:B------:R-:W-:Y:S01]  /*8300*/  CS2R R6, SRZ ;  /* 0x0000000000067805 */ /* 0x000fe2000001ff00 */
[----:B---3--:R-:W-:Y:S01]  /*8310*/  IMAD.U32 R4, RZ, RZ, UR4 ;  /* 0x00000004ff047e24 */ /* 0x008fe2000f8e00ff */
[----:B------:R-:W-:-:S04]  /*8320*/  MOV R5, UR5 ;  /* 0x0000000500057c02 */ /* 0x000fc80008000f00 */
[----:B------:R-:W-:-:S07]  /*8330*/  LEPC R20, `(.L_x_187) ;  /* 0x000000001014794e */ /* 0x000fce0000000000 */
[----:B-12---:R-:W-:Y:S05]  /*8340*/  CALL.ABS.NOINC R8 ;  /* 0x0000000008007343 */ /* 0x006fea0003c00000 */
.L_x_187:
        /* <DEDUP_REMOVED lines=16> */
.L_x_188:
[----:B------:R1:W2:Y:S01]  /*8450*/  LDC.64 R8, c[0x4][R56] ;  /* 0x0100000038087b82 */ /* 0x0002a20000000a00 */
[----:B------:R-:W3:Y:S01]  /*8460*/  LDCU.64 UR4, c[0x4][0xd8] ;  /* 0x01001b00ff0477ac */ /* 0x000ee20008000a00 */
[----:B------:R-:W-:Y:S01]  /*8470*/  CS2R R6, SRZ ;  /* 0x0000000000067805 */ /* 0x000fe2000001ff00 */
[----:B---3--:R-:W-:Y:S01]  /*8480*/  IMAD.U32 R4, RZ, RZ, UR4 ;  /* 0x00000004ff047e24 */ /* 0x008fe2000f8e00ff */
[----:B------:R-:W-:-:S04]  /*8490*/  MOV R5, UR5 ;  /* 0x0000000500057c02 */ /* 0x000fc80008000f00 */
[----:B------:R-:W-:-:S07]  /*84a0*/  LEPC R20, `(.L_x_189) ;  /* 0x000000001014794e */ /* 0x000fce0000000000 */
[----:B-12---:R-:W-:Y:S05]  /*84b0*/  CALL.ABS.NOINC R8 ;  /* 0x0000000008007343 */ /* 0x006fea0003c00000 */
.L_x_189:
        /* <DEDUP_REMOVED lines=16> */
.L_x_190:
[----:B------:R1:W2:Y:S01]  /*85c0*/  LDC.64 R8, c[0x4][R56] ;  /* 0x0100000038087b82 */ /* 0x0002a20000000a00 */
[----:B------:R-:W3:Y:S01]  /*85d0*/  LDCU.64 UR4, c[0x4][0xd8] ;  /* 0x01001b00ff0477ac */ /* 0x000ee20008000a00 */
[----:B------:R-:W-:Y:S01]  /*85e0*/  CS2R R6, SRZ ;  /* 0x0000000000067805 */ /* 0x000fe2000001ff00 */
[----:B---3--:R-:W-:Y:S01]  /*85f0*/  IMAD.U32 R4, RZ, RZ, UR4 ;  /* 0x00000004ff047e24 */ /* 0x008fe2000f8e00ff */
[----:B------:R-:W-:-:S04]  /*8600*/  MOV R5, UR5 ;  /* 0x0000000500057c02 */ /* 0x000fc80008000f00 */
[----:B------:R-:W-:-:S07]  /*8610*/  LEPC R20, `(.L_x_191) ;  /* 0x000000001014794e */ /* 0x000fce0000000000 */
[----:B-12---:R-:W-:Y:S05]  /*8620*/  CALL.ABS.NOINC R8 ;  /* 0x0000000008007343 */ /* 0x006fea0003c00000 */
.L_x_191:
[----:B------:R-:W-:Y:S05]  /*8630*/  BPT.TRAP 0x1 ;  /* 0x000000040000795c */ /* 0x000fea0000300000 */
[----:B------:R1:W2:Y:S01]  /*8640*/  LDC.64 R14, c[0x4][R48] ;  /* 0x01000000300e7b82 */ /* 0x0002a20000000a00 */
[----:B------:R-:W-:Y:S05]  /*8650*/  WARPSYNC.ALL ;  /* 0x0000000000007948 */ /* 0x000fea0003800000 */
[----:B------:R-:W3:Y:S01]  /*8660*/  LDCU.64 UR8, c[0x4][0xc8] ;  /* 0x01001900ff0877ac */ /* 0x000ee20008000a00 */
[----:B------:R-:W-:Y:S02]  /*8670*/  HFMA2 R12, -RZ, RZ, 0, 5.9604644775390625e-08 ;  /* 0x00000001ff0c7431 */ /* 0x000fe400000001ff */
[----:B------:R-:W-:Y:S01]  /*8680*/  IMAD.MOV.U32 R8, RZ, RZ, 0xd46 ;  /* 0x00000d46ff087424 */ /* 0x000fe200078e00ff */
[----:B------:R-:W4:Y:S01]  /*8690*/  LDCU.64 UR6, c[0x4][0xd0] ;  /* 0x01001a00ff0677ac */ /* 0x000f220008000a00 */
[----:B------:R-:W-:Y:S01]  /*86a0*/  IMAD.MOV.U32 R13, RZ, RZ, RZ ;  /* 0x000000ffff0d7224 */ /* 0x000fe200078e00ff */
[----:B------:R-:W5:Y:S01]  /*86b0*/  LDCU.64 UR4, c[0x4][0x40] ;  /* 0x01000800ff0477ac */ /* 0x000f620008000a00 */
[----:B---3--:R-:W-:-:S02]  /*86c0*/  MOV R4, UR8 ;  /* 0x0000000800047c02 */ /* 0x008fc40008000f00 */
[----:B------:R-:W-:Y:S01]  /*86d0*/  MOV R5, UR9 ;  /* 0x0000000900057c02 */ /* 0x000fe20008000f00 */
[----:B----4-:R-:W-:Y:S01]  /*86e0*/  IMAD.U32 R6, RZ, RZ, UR6 ;  /* 0x00000006ff067e24 */ /* 0x010fe2000f8e00ff */
[----:B------:R-:W-:Y:S01]  /*86f0*/  MOV R7, UR7 ;  /* 0x0000000700077c02 */ /* 0x000fe20008000f00 */
[----:B-----5:R-:W-:Y:S01]  /*8700*/  IMAD.U32 R10, RZ, RZ, UR4 ;  /* 0x00000004ff0a7e24 */ /* 0x020fe2000f8e00ff */
[----:B-1----:R-:W-:Y:S02]  /*8710*/  MOV R11, UR5 ;  /* 0x00000005000b7c02 */ /* 0x002fe40008000f00 */
[----:B------:R-:W-:-:S07]  /*8720*/  LEPC R20, `(.L_x_192) ;  /* 0x000000001014794e */ /* 0x000fce0000000000 */
[----:B--2---:R-:W-:Y:S05]  /*8730*/  CALL.ABS.NOINC R14 ;  /* 0x000000000e007343 */ /* 0x004fea0003c00000 */
.L_x_192:
[----:B------:R1:W2:Y:S01]  /*8740*/  LDC.64 R8, c[0x4][R56] ;  /* 0x0100000038087b82 */ /* 0x0002a20000000a00 */
[----:B------:R-:W3:Y:S01]  /*8750*/  LDCU.64 UR4, c[0x4][0xd8] ;  /* 0x01001b00ff0477ac */ /* 0x000ee20008000a00 */
[----:B------:R-:W-:Y:S01]  /*8760*/  CS2R R6, SRZ ;  /* 0x0000000000067805 */ /* 0x000fe2000001ff00 */
[----:B---3--:R-:W-:Y:S01]  /*8770*/  IMAD.U32 R4, RZ, RZ, UR4 ;  /* 0x00000004ff047e24 */ /* 0x008fe2000f8e00ff */
[----:B------:R-:W-:-:S04]  /*8780*/  MOV R5, UR5 ;  /* 0x0000000500057c02 */ /* 0x000fc80008000f00 */
[----:B------:R-:W-:-:S07]  /*8790*/  LEPC R20, `(.L_x_193) ;  /* 0x000000001014794e */ /* 0x000fce0000000000 */
[----:B-12---:R-:W-:Y:S05]  /*87a0*/  CALL.ABS.NOINC R8 ;  /* 0x0000000008007343 */ /* 0x006fea0003c00000 */
.L_x_193:
        /* <DEDUP_REMOVED lines=16> */
.L_x_194:
[----:B------:R1:W2:Y:S01]  /*88b0*/  LDC.64 R8, c[0x4][R56] ;  /* 0x0100000038087b82 */ /* 0x0002a20000000a00 */
[----:B------:R-:W3:Y:S01]  /*88c0*/  LDCU.64 UR4, c[0x4][0xd8] ;  /* 0x01001b00ff0477ac */ /* 0x000ee20008000a00 */
[----:B------:R-:W-:Y:S01]  /*88d0*/  CS2R R6, SRZ ;  /* 0x0000000000067805 */ /* 0x000fe2000001ff00 */
[----:B---3--:R-:W-:Y:S01]  /*88e0*/  IMAD.U32 R4, RZ, RZ, UR4 ;  /* 0x00000004ff047e24 */ /* 0x008fe2000f8e00ff */
[----:B------:R-:W-:-:S04]  /*88f0*/  MOV R5, UR5 ;  /* 0x0000000500057c02 */ /* 0x000fc80008000f00 */
[----:B------:R-:W-:-:S07]  /*8900*/  LEPC R20, `(.L_x_195) ;  /* 0x000000001014794e */ /* 0x000fce0000000000 */
[----:B-12---:R-:W-:Y:S05]  /*8910*/  CALL.ABS.NOINC R8 ;  /* 0x0000000008007343 */ /* 0x006fea0003c00000 */
.L_x_195:
        /* <DEDUP_REMOVED lines=16> */
.L_x_196:
[----:B------:R1:W2:Y:S01]  /*8a20*/  LDC.64 R8, c[0x4][R56] ;  /* 0x0100000038087b82 */ /* 0x0002a20000000a00 */
[----:B------:R-:W3:Y:S01]  /*8a30*/  LDCU.64 UR4, c[0x4][0xd8] ;  /* 0x01001b00ff0477ac */ /* 0x000ee20008000a00 */
[----:B------:R-:W-:Y:S01]  /*8a40*/  CS2R R6, SRZ ;  /* 0x0000000000067805 */ /* 0x000fe2000001ff00 */
[----:B---3--:R-:W-:Y:S01]  /*8a50*/  IMAD.U32 R4, RZ, RZ, UR4 ;  /* 0x00000004ff047e24 */ /* 0x008fe2000f8e00ff */
[----:B------:R-:W-:-:S04]  /*8a60*/  MOV R5, UR5 ;  /* 0x0000000500057c02 */ /* 0x000fc80008000f00 */
[----:B------:R-:W-:-:S07]  /*8a70*/  LEPC R20, `(.L_x_197) ;  /* 0x000000001014794e */ /* 0x000fce0000000000 */
[----:B-12---:R-:W-:Y:S05]  /*8a80*/  CALL.ABS.NOINC R8 ;  /* 0x0000000008007343 */ /* 0x006fea0003c00000 */
.L_x_197:
        /* <DEDUP_REMOVED lines=16> */
.L_x_198:
[----:B------:R1:W2:Y:S01]  /*8b90*/  LDC.64 R8, c[0x4][R56] ;  /* 0x0100000038087b82 */ /* 0x0002a20000000a00 */
[----:B------:R-:W3:Y:S01]  /*8ba0*/  LDCU.64 UR4, c[0x4][0xd8] ;  /* 0x01001b00ff0477ac */ /* 0x000ee20008000a00 */
[----:B------:R-:W-:Y:S01]  /*8bb0*/  CS2R R6, SRZ ;  /* 0x0000000000067805 */ /* 0x000fe2000001ff00 */
[----:B---3--:R-:W-:Y:S01]  /*8bc0*/  IMAD.U32 R4, RZ, RZ, UR4 ;  /* 0x00000004ff047e24 */ /* 0x008fe2000f8e00ff */
[----:B------:R-:W-:-:S04]  /*8bd0*/  MOV R5, UR5 ;  /* 0x0000000500057c02 */ /* 0x000fc80008000f00 */
[----:B------:R-:W-:-:S07]  /*8be0*/  LEPC R20, `(.L_x_199) ;  /* 0x000000001014794e */ /* 0x000fce0000000000 */
[----:B-12---:R-:W-:Y:S05]  /*8bf0*/  CALL.ABS.NOINC R8 ;  /* 0x0000000008007343 */ /* 0x006fea0003c00000 */
.L_x_199:
        /* <DEDUP_REMOVED lines=16> */
.L_x_200:
[----:B------:R1:W2:Y:S01]  /*8d00*/  LDC.64 R8, c[0x4][R56] ;  /* 0x0100000038087b82 */ /* 0x0002a20000000a00 */
[----:B------:R-:W3:Y:S01]  /*8d10*/  LDCU.64 UR4, c[0x4][0xd8] ;  /* 0x01001b00ff0477ac */ /* 0x000ee20008000a00 */
[----:B------:R-:W-:Y:S01]  /*8d20*/  CS2R R6, SRZ ;  /* 0x0000000000067805 */ /* 0x000fe2000001ff00 */
[----:B---3--:R-:W-:Y:S01]  /*8d30*/  IMAD.U32 R4, RZ, RZ, UR4 ;  /* 0x00000004ff047e24 */ /* 0x008fe2000f8e00ff */
[----:B------:R-:W-:-:S04]  /*8d40*/  MOV R5, UR5 ;  /* 0x0000000500057c02 */ /* 0x000fc80008000f00 */
[----:B------:R-:W-:-:S07]  /*8d50*/  LEPC R20, `(.L_x_201) ;  /* 0x000000001014794e */ /* 0x000fce0000000000 */
[----:B-12---:R-:W-:Y:S05]  /*8d60*/  CALL.ABS.NOINC R8 ;  /* 0x0000000008007343 */ /* 0x006fea0003c00000 */
.L_x_201:
        /* <DEDUP_REMOVED lines=16> */
.L_x_202:
[----:B------:R1:W2:Y:S01]  /*8e70*/  LDC.64 R8, c[0x4][R56] ;  /* 0x0100000038087b82 */ /* 0x0002a20000000a00 */
[----:B------:R-:W3:Y:S01]  /*8e80*/  LDCU.64 UR4, c[0x4][0xd8] ;  /* 0x01001b00ff0477ac */ /* 0x000ee20008000a00 */
[----:B------:R-:W-:Y:S01]  /*8e90*/  CS2R R6, SRZ ;  /* 0x0000000000067805 */ /* 0x000fe2000001ff00 */
[----:B---3--:R-:W-:Y:S01]  /*8ea0*/  IMAD.U32 R4, RZ, RZ, UR4 ;  /* 0x00000004ff047e24 */ /* 0x008fe2000f8e00ff */
[----:B------:R-:W-:-:S04]  /*8eb0*/  MOV R5, UR5 ;  /* 0x0000000500057c02 */ /* 0x000fc80008000f00 */
[----:B------:R-:W-:-:S07]  /*8ec0*/  LEPC R20, `(.L_x_203) ;  /* 0x000000001014794e */ /* 0x000fce0000000000 */
[----:B-12---:R-:W-:Y:S05]  /*8ed0*/  CALL.ABS.NOINC R8 ;  /* 0x0000000008007343 */ /* 0x006fea0003c00000 */
.L_x_203:
        /* <DEDUP_REMOVED lines=16> */
.L_x_204:
[----:B------:R1:W2:Y:S01]  /*8fe0*/  LDC.64 R8, c[0x4][R56] ;  /* 0x0100000038087b82 */ /* 0x0002a20000000a00 */
[----:B------:R-:W3:Y:S01]  /*8ff0*/  LDCU.64 UR4, c[0x4][0xd8] ;  /* 0x01001b00ff0477ac */ /* 0x000ee20008000a00 */
[----:B------:R-:W-:Y:S01]  /*9000*/  CS2R R6, SRZ ;  /* 0x0000000000067805 */ /* 0x000fe2000001ff00 */
[----:B---3--:R-:W-:Y:S01]  /*9010*/  IMAD.U32 R4, RZ, RZ, UR4 ;  /* 0x00000004ff047e24 */ /* 0x008fe2000f8e00ff */
[----:B------:R-:W-:-:S04]  /*9020*/  MOV R5, UR5 ;  /* 0x0000000500057c02 */ /* 0x000fc80008000f00 */
[----:B------:R-:W-:-:S07]  /*9030*/  LEPC R20, `(.L_x_205) ;  /* 0x000000001014794e */ /* 0x000fce0000000000 */
[----:B-12---:R-:W-:Y:S05]  /*9040*/  CALL.ABS.NOINC R8 ;  /* 0x0000000008007343 */ /* 0x006fea0003c00000 */
.L_x_205:
        /* <DEDUP_REMOVED lines=16> */
.L_x_206:
[----:B------:R1:W2:Y:S01]  /*9150*/  LDC.64 R8, c[0x4][R56] ;  /* 0x0100000038087b82 */ /* 0x0002a20000000a00 */
[----:B------:R-:W3:Y:S01]  /*9160*/  LDCU.64 UR4, c[0x4][0xd8] ;  /* 0x01001b00ff0477ac */ /* 0x000ee20008000a00 */
[----:B------:R-:W-:Y:S01]  /*9170*/  CS2R R6, SRZ ;  /* 0x0000000000067805 */ /* 0x000fe2000001ff00 */
[----:B---3--:R-:W-:Y:S01]  /*9180*/  IMAD.U32 R4, RZ, RZ, UR4 ;  /* 0x00000004ff047e24 */ /* 0x008fe2000f8e00ff */
[----:B------:R-:W-:-:S04]  /*9190*/  MOV R5, UR5 ;  /* 0x0000000500057c02 */ /* 0x000fc80008000f00 */
[----:B------:R-:W-:-:S07]  /*91a0*/  LEPC R20, `(.L_x_207) ;  /* 0x000000001014794e */ /* 0x000fce0000000000 */
[----:B-12---:R-:W-:Y:S05]  /*91b0*/  CALL.ABS.NOINC R8 ;  /* 0x0000000008007343 */ /* 0x006fea0003c00000 */
.L_x_207:
        /* <DEDUP_REMOVED lines=16> */
.L_x_208:
[----:B------:R1:W2:Y:S01]  /*92c0*/  LDC.64 R8, c[0x4][R56] ;  /* 0x0100000038087b82 */ /* 0x0002a20000000a00 */
[----:B------:R-:W3:Y:S01]  /*92d0*/  LDCU.64 UR4, c[0x4][0xd8] ;  /* 0x01001b00ff0477ac */ /* 0x000ee20008000a00 */
[----:B------:R-:W-:Y:S01]  /*92e0*/  CS2R R6, SRZ ;  /* 0x0000000000067805 */ /* 0x000fe2000001ff00 */
[----:B---3--:R-:W-:Y:S01]  /*92f0*/  IMAD.U32 R4, RZ, RZ, UR4 ;  /* 0x00000004ff047e24 */ /* 0x008fe2000f8e00ff */
[----:B------:R-:W-:-:S04]  /*9300*/  MOV R5, UR5 ;  /* 0x0000000500057c02 */ /* 0x000fc80008000f00 */
[----:B------:R-:W-:-:S07]  /*9310*/  LEPC R20, `(.L_x_209) ;  /* 0x000000001014794e */ /* 0x000fce0000000000 */
[----:B-12---:R-:W-:Y:S05]  /*9320*/  CALL.ABS.NOINC R8 ;  /* 0x0000000008007343 */ /* 0x006fea0003c00000 */
.L_x_209:
        /* <DEDUP_REMOVED lines=16> */
.L_x_210:
[----:B------:R1:W2:Y:S01]  /*9430*/  LDC.64 R8, c[0x4][R56] ;  /* 0x0100000038087b82 */ /* 0x0002a20000000a00 */
[----:B------:R-:W3:Y:S01]  /*9440*/  LDCU.64 UR4, c[0x4][0xd8] ;  /* 0x01001b00ff0477ac */ /* 0x000ee20008000a00 */
[----:B------:R-:W-:Y:S01]  /*9450*/  CS2R R6, SRZ ;  /* 0x0000000000067805 */ /* 0x000fe2000001ff00 */
[----:B---3--:R-:W-:Y:S01]  /*9460*/  IMAD.U32 R4, RZ, RZ, UR4 ;  /* 0x00000004ff047e24 */ /* 0x008fe2000f8e00ff */
[----:B------:R-:W-:-:S04]  /*9470*/  MOV R5, UR5 ;  /* 0x0000000500057c02 */ /* 0x000fc80008000f00 */
[----:B------:R-:W-:-:S07]  /*9480*/  LEPC R20, `(.L_x_211) ;  /* 0x000000001014794e */ /* 0x000fce0000000000 */
[----:B-12---:R-:W-:Y:S05]  /*9490*/  CALL.ABS.NOINC R8 ;  /* 0x0000000008007343 */ /* 0x006fea0003c00000 */
.L_x_211:
        /* <DEDUP_REMOVED lines=16> */
.L_x_212:
[----:B------:R1:W2:Y:S01]  /*95a0*/  LDC.64 R8, c[0x4][R56] ;  /* 0x0100000038087b82 */ /* 0x0002a20000000a00 */
[----:B------:R-:W3:Y:S01]  /*95b0*/  LDCU.64 UR4, c[0x4][0xd8] ;  /* 0x01001b00ff0477ac */ /* 0x000ee20008000a00 */
[----:B------:R-:W-:Y:S01]  /*95c0*/  CS2R R6, SRZ ;  /* 0x0000000000067805 */ /* 0x000fe2000001ff00 */
[----:B---3--:R-:W-:Y:S01]  /*95d0*/  IMAD.U32 R4, RZ, RZ, UR4 ;  /* 0x00000004ff047e24 */ /* 0x008fe2000f8e00ff */
[----:B------:R-:W-:-:S04]  /*95e0*/  MOV R5, UR5 ;  /* 0x0000000500057c02 */ /* 0x000fc80008000f00 */
[----:B------:R-:W-:-:S07]  /*95f0*/  LEPC R20, `(.L_x_213) ;  /* 0x000000001014794e */ /* 0x000fce0000000000 */
[----:B-12---:R-:W-:Y:S05]  /*9600*/  CALL.ABS.NOINC R8 ;  /* 0x0000000008007343 */ /* 0x006fea0003c00000 */
.L_x_213:
        /* <DEDUP_REMOVED lines=16> */
.L_x_214:
[----:B------:R1:W2:Y:S01]  /*9710*/  LDC.64 R8, c[0x4][R56] ;  /* 0x0100000038087b82 */ /* 0x0002a20000000a00 */
[----:B------:R-:W3:Y:S01]  /*9720*/  LDCU.64 UR4, c[0x4][0xd8] ;  /* 0x01001b00ff0477ac */ /* 0x000ee20008000a00 */
[----:B------:R-:W-:Y:S01]  /*9730*/  CS2R R6, SRZ ;  /* 0x0000000000067805 */ /* 0x000fe2000001ff00 */
[----:B---3--:R-:W-:Y:S01]  /*9740*/  IMAD.U32 R4, RZ, RZ, UR4 ;  /* 0x00000004ff047e24 */ /* 0x008fe2000f8e00ff */
[----:B------:R-:W-:-:S04]  /*9750*/  MOV R5, UR5 ;  /* 0x0000000500057c02 */ /* 0x000fc80008000f00 */
[----:B------:R-:W-:-:S07]  /*9760*/  LEPC R20, `(.L_x_215) ;  /* 0x000000001014794e */ /* 0x000fce0000000000 */
[----:B-12---:R-:W-:Y:S05]  /*9770*/  CALL.ABS.NOINC R8 ;  /* 0x0000000008007343 */ /* 0x006fea0003c00000 */
.L_x_215:
        /* <DEDUP_REMOVED lines=16> */
.L_x_216:
[----:B------:R1:W2:Y:S01]  /*9880*/  LDC.64 R8, c[0x4][R56] ;  /* 0x0100000038087b82 */ /* 0x0002a20000000a00 */
[----:B------:R-:W3:Y:S01]  /*9890*/  LDCU.64 UR4, c[0x4][0xd8] ;  /* 0x01001b00ff0477ac */ /* 0x000ee20008000a00 */
[----:B------:R-:W-:Y:S01]  /*98a0*/  CS2R R6, SRZ ;  /* 0x0000000000067805 */ /* 0x000fe2000001ff00 */
[----:B---3--:R-:W-:Y:S01]  /*98b0*/  IMAD.U32 R4, RZ, RZ, UR4 ;  /* 0x00000004ff047e24 */ /* 0x008fe2000f8e00ff */
[----:B------:R-:W-:-:S04]  /*98c0*/  MOV R5, UR5 ;  /* 0x0000000500057c02 */ /* 0x000fc80008000f00 */
[----:B------:R-:W-:-:S07]  /*98d0*/  LEPC R20, `(.L_x_217) ;  /* 0x000000001014794e */ /* 0x000fce0000000000 */
[----:B-12---:R-:W-:Y:S05]  /*98e0*/  CALL.ABS.NOINC R8 ;  /* 0x0000000008007343 */ /* 0x006fea0003c00000 */
.L_x_217:
        /* <DEDUP_REMOVED lines=16> */
.L_x_218:
[----:B------:R1:W2:Y:S01]  /*99f0*/  LDC.64 R8, c[0x4][R56] ;  /* 0x0100000038087b82 */ /* 0x0002a20000000a00 */
[----:B------:R-:W3:Y:S01]  /*9a00*/  LDCU.64 UR4, c[0x4][0xd8] ;  /* 0x01001b00ff0477ac */ /* 0x000ee20008000a00 */
[----:B------:R-:W-:Y:S01]  /*9a10*/  CS2R R6, SRZ ;  /* 0x0000000000067805 */ /* 0x000fe2000001ff00 */
[----:B---3--:R-:W-:Y:S01]  /*9a20*/  IMAD.U32 R4, RZ, RZ, UR4 ;  /* 0x00000004ff047e24 */ /* 0x008fe2000f8e00ff */
[----:B------:R-:W-:-:S04]  /*9a30*/  MOV R5, UR5 ;  /* 0x0000000500057c02 */ /* 0x000fc80008000f00 */
[----:B------:R-:W-:-:S07]  /*9a40*/  LEPC R20, `(.L_x_219) ;  /* 0x000000001014794e */ /* 0x000fce0000000000 */
[----:B-12---:R-:W-:Y:S05]  /*9a50*/  CALL.ABS.NOINC R8 ;  /* 0x0000000008007343 */ /* 0x006fea0003c00000 */
.L_x_219:
        /* <DEDUP_REMOVED lines=16> */
.L_x_220:
[----:B------:R1:W2:Y:S01]  /*9b60*/  LDC.64 R8, c[0x4][R56] ;  /* 0x0100000038087b82 */ /* 0x0002a20000000a00 */
[----:B------:R-:W3:Y:S01]  /*9b70*/  LDCU.64 UR4, c[0x4][0xd8] ;  /* 0x01001b00ff0477ac */ /* 0x000ee20008000a00 */
[----:B------:R-:W-:Y:S01]  /*9b80*/  CS2R R6, SRZ ;  /* 0x0000000000067805 */ /* 0x000fe2000001ff00 */
[----:B---3--:R-:W-:Y:S01]  /*9b90*/  IMAD.U32 R4, RZ, RZ, UR4 ;  /* 0x00000004ff047e24 */ /* 0x008fe2000f8e00ff */
[----:B------:R-:W-:-:S04]  /*9ba0*/  MOV R5, UR5 ;  /* 0x0000000500057c02 */ /* 0x000fc80008000f00 */
[----:B------:R-:W-:-:S07]  /*9bb0*/  LEPC R20, `(.L_x_221) ;  /* 0x000000001014794e */ /* 0x000fce0000000000 */
[----:B-12---:R-:W-:Y:S05]  /*9bc0*/  CALL.ABS.NOINC R8 ;  /* 0x0000000008007343 */ /* 0x006fea0003c00000 */
.L_x_221:
        /* <DEDUP_REMOVED lines=16> */
.L_x_222:
[----:B------:R1:W2:Y:S01]  /*9cd0*/  LDC.64 R8, c[0x4][R56] ;  /* 0x0100000038087b82 */ /* 0x0002a20000000a00 */
[----:B------:R-:W3:Y:S01]  /*9ce0*/  LDCU.64 UR4, c[0x4][0xd8] ;  /* 0x01001b00ff0477ac */ /* 0x000ee20008000a00 */
[----:B------:R-:W-:Y:S01]  /*9cf0*/  CS2R R6, SRZ ;  /* 0x0000000000067805 */ /* 0x000fe2000001ff00 */
[----:B---3--:R-:W-:Y:S01]  /*9d00*/  IMAD.U32 R4, RZ, RZ, UR4 ;  /* 0x00000004ff047e24 */ /* 0x008fe2000f8e00ff */
[----:B------:R-:W-:-:S04]  /*9d10*/  MOV R5, UR5 ;  /* 0x0000000500057c02 */ /* 0x000fc80008000f00 */
[----:B------:R-:W-:-:S07]  /*9d20*/  LEPC R20, `(.L_x_223) ;  /* 0x000000001014794e */ /* 0x000fce0000000000 */
[----:B-12---:R-:W-:Y:S05]  /*9d30*/  CALL.ABS.NOINC R8 ;  /* 0x0000000008007343 */ /* 0x006fea0003c00000 */
.L_x_223:
[----:B------:R-:W-:Y:S05]  /*9d40*/  BPT.TRAP 0x1 ;  /* 0x000000040000795c */ /* 0x000fea0000300000 */
[----:B------:R-:W-:Y:S01]  /*9d50*/  ISETP.NE.AND P6, PT, R64, RZ, PT ;  /* 0x000000ff4000720c */ /* 0x000fe20003fc5270 */
[----:B------:R-:W-:Y:S05]  /*9d60*/  WARPSYNC.ALL ;  /* 0x0000000000007948 */ /* 0x000fea0003800000 */
[----:B------:R-:W-:Y:S07]  /*9d70*/  BAR.SYNC.DEFER_BLOCKING 0x7, 0x100 ;  /* 0x01c4000000007b1d */ /* 0x000fee0000010000 */
[----:B------:R-:W-:Y:S05]  /*9d80*/  @!P6 BRA `(.L_x_224) ;  /* 0x000000000004e947 */ /* 0x000fea0003800000 */
[----:B------:R-:W-:Y:S05]  /*9d90*/  BPT.TRAP 0x1 ;  /* 0x000000040000795c */ /* 0x000fea0000300000 */
.L_x_224:
[----:B------:R-:W-:Y:S01]  /*9da0*/  IMAD R0, R63, 0x8, R50 ;  /* 0x000000083f007824 */ /* 0x000fe200078e0232 */
[----:B------:R-:W-:-:S04]  /*9db0*/  UISETP.GT.U32.AND UP0, UPT, UR38, 0x1, UPT ;  /* 0x000000012600788c */ /* 0x000fc8000bf04070 */
[----:B------:R-:W-:-:S04]  /*9dc0*/  IADD3 R0, PT, PT, R0, 0x18, RZ ;  /* 0x0000001800007810 */ /* 0x000fc80007ffe0ff */
[----:B------:R-:W-:-:S04]  /*9dd0*/  PRMT R0, RZ, 0x654, R0 ;  /* 0x00000654ff007816 */ /* 0x000fc80000000000 */
[----:B------:R1:W-:Y:S01]  /*9de0*/  SYNCS.ARRIVE.TRANS64.RED.A1T0 RZ, [R0+URZ], RZ ;  /* 0x000000ff00ff79a7 */ /* 0x0003e200081004ff */
[----:B------:R-:W-:Y:S05]  /*9df0*/  BRA.U UP0, `(.L_x_225) ;  /* 0x0000000100047547 */ /* 0x000fea000b800000 */
[----:B------:R-:W-:Y:S05]  /*9e00*/  BPT.TRAP 0x1 ;  /* 0x000000040000795c */ /* 0x000fea0000300000 */
.L_x_225:
[----:B------:R-:W-:Y:S01]  /*9e10*/  UISETP.NE.AND UP0, UPT, UR36, URZ, UPT ;  /* 0x000000ff2400728c */ /* 0x000fe2000bf05270 */
[----:B------:R-:W-:Y:S02]  /*9e20*/  IADD3 R59, PT, PT, R59, 0x1, RZ ;  /* 0x000000013b3b7810 */ /* 0x000fe40007ffe0ff */
[----:B------:R-:W-:-:S06]  /*9e30*/  IADD3 R63, PT, PT, R63, 0x1, RZ ;  /* 0x000000013f3f7810 */ /* 0x000fcc0007ffe0ff */
[----:B------:R-:W-:Y:S05]  /*9e40*/  BRA.U UP0, `(.L_x_226) ;  /* 0x0000000100047547 */ /* 0x000fea000b800000 */
[----:B------:R-:W-:Y:S05]  /*9e50*/  BPT.TRAP 0x1 ;  /* 0x000000040000795c */ /* 0x000fea0000300000 */
.L_x_226:
[----:B-1----:R-:W-:Y:S01]  /*9e60*/  IMAD R0, R61, 0x8, R50 ;  /* 0x000000083d007824 */ /* 0x002fe200078e0232 */
[----:B------:R-:W-:-:S04]  /*9e70*/  UISETP.GT.U32.AND UP0, UPT, UR37, 0x1, UPT ;  /* 0x000000012500788c */ /* 0x000fc8000bf04070 */
[----:B------:R-:W-:-:S04]  /*9e80*/  IADD3 R0, PT, PT, R0, 0x48, RZ ;  /* 0x0000004800007810 */ /* 0x000fc80007ffe0ff */
[----:B------:R-:W-:-:S04]  /*9e90*/  PRMT R0, RZ, 0x654, R0 ;  /* 0x00000654ff007816 */ /* 0x000fc80000000000 */
[----:B------:R1:W-:Y:S01]  /*9ea0*/  SYNCS.ARRIVE.TRANS64.RED.A1T0 RZ, [R0+URZ], RZ ;  /* 0x000000ff00ff79a7 */ /* 0x0003e200081004ff */
[----:B------:R-:W-:Y:S05]  /*9eb0*/  BRA.U UP0, `(.L_x_227) ;  /* 0x0000000100047547 */ /* 0x000fea000b800000 */
[----:B------:R-:W-:Y:S05]  /*9ec0*/  BPT.TRAP 0x1 ;  /* 0x000000040000795c */ /* 0x000fea0000300000 */
.L_x_227:
[C---:B------:R-:W-:Y:S01]  /*9ed0*/  ISETP.GT.AND P0, PT, R62.reuse, 0x1, PT ;  /* 0x000000013e00780c */ /* 0x040fe20003f04270 */
[----:B------:R-:W-:Y:S01]  /*9ee0*/  VIADD R57, R57, 0x1 ;  /* 0x0000000139397836 */ /* 0x000fe20000000000 */
[----:B------:R-:W-:Y:S01]  /*9ef0*/  ISETP.NE.AND P4, PT, R59, 0x3, PT ;  /* 0x000000033b00780c */ /* 0x000fe20003f85270 */
[----:B------:R-:W-:Y:S01]  /*9f00*/  VIADD R61, R61, 0x1 ;  /* 0x000000013d3d7836 */ /* 0x000fe20000000000 */
[----:B------:R-:W-:Y:S01]  /*9f10*/  ISETP.NE.AND P1, PT, R63, 0x3, PT ;  /* 0x000000033f00780c */ /* 0x000fe20003f25270 */
[----:B------:R-:W-:Y:S01]  /*9f20*/  VIADD R62, R62, 0xffffffff ;  /* 0xffffffff3e3e7836 */ /* 0x000fe20000000000 */
[----:B------:R-:W-:Y:S02]  /*9f30*/  SEL R3, RZ, 0x1, P4 ;  /* 0x00000001ff037807 */ /* 0x000fe40002000000 */
[----:B------:R-:W-:Y:S02]  /*9f40*/  ISETP.NE.AND P3, PT, R57, 0x3, PT ;  /* 0x000000033900780c */ /* 0x000fe40003f65270 */
[----:B------:R-:W-:-:S02]  /*9f50*/  LOP3.LUT R60, R60, R3, RZ, 0x3c, !PT ;  /* 0x000000033c3c7212 */ /* 0x000fc400078e3cff */
[----:B------:R-:W-:Y:S02]  /*9f60*/  SEL R3, RZ, 0x1, P3 ;  /* 0x00000001ff037807 */ /* 0x000fe40001800000 */
[----:B------:R-:W-:Y:S02]  /*9f70*/  ISETP.NE.AND P2, PT, R61, 0x3, PT ;  /* 0x000000033d00780c */ /* 0x000fe40003f45270 */
[----:B------:R-:W-:Y:S02]  /*9f80*/  LOP3.LUT R58, R58, R3, RZ, 0x3c, !PT ;  /* 0x000000033a3a7212 */ /* 0x000fe400078e3cff */
[----:B------:R-:W-:Y:S02]  /*9f90*/  SEL R63, R63, RZ, P1 ;  /* 0x000000ff3f3f7207 */ /* 0x000fe40000800000 */
[----:B------:R-:W-:Y:S02]  /*9fa0*/  SEL R59, R59, RZ, P4 ;  /* 0x000000ff3b3b7207 */ /* 0x000fe40002000000 */
[----:B------:R-:W-:-:S02]  /*9fb0*/  SEL R57, R57, RZ, P3 ;  /* 0x000000ff39397207 */ /* 0x000fc40001800000 */
[----:B------:R-:W-:Y:S01]  /*9fc0*/  SEL R61, R61, RZ, P2 ;  /* 0x000000ff3d3d7207 */ /* 0x000fe20001000000 */
[----:B------:R-:W-:Y:S06]  /*9fd0*/  @P0 BRA `(.L_x_228) ;  /* 0xffffffcc00540947 */ /* 0x000fec000383ffff */
.L_x_150:
[C---:B------:R-:W-:Y:S01]  /*9fe0*/  ISETP.GE.U32.AND P1, PT, R24.reuse, 0x3, PT ;  /* 0x000000031800780c */ /* 0x040fe20003f26070 */
[C---:B------:R-:W-:Y:S01]  /*9ff0*/  IMAD.IADD R51, R24.reuse, 0x1, R51 ;  /* 0x0000000118337824 */ /* 0x040fe200078e0233 */
[----:B------:R-:W-:Y:S01]  /*a000*/  UMOV UR4, 0xffffffff ;  /* 0xffffffff00047882 */ /* 0x000fe20000000000 */
[----:B------:R-:W-:-:S03]  /*a010*/  IMAD.IADD R49, R24, 0x1, R49 ;  /* 0x0000000118317824 */ /* 0x000fc600078e0231 */
[----:B------:R-:W-:Y:S02]  /*a020*/  ISETP.GT.U32.AND P2, PT, R51, 0x2, PT ;  /* 0x000000023300780c */ /* 0x000fe40003f44070 */
[----:B------:R-:W-:Y:S02]  /*a030*/  ISETP.GT.U32.AND P0, PT, R49, 0x2, PT ;  /* 0x000000023100780c */ /* 0x000fe40003f04070 */
[C---:B------:R-:W-:Y:S02]  /*a040*/  ISETP.LT.U32.AND P2, PT, R24.reuse, 0x3, P2 ;  /* 0x000000031800780c */ /* 0x040fe40001741070 */
[----:B------:R-:W-:Y:S01]  /*a050*/  ISETP.LT.U32.AND P0, PT, R24, 0x3, P0 ;  /* 0x000000031800780c */ /* 0x000fe20000701070 */
[----:B------:R-:W-:Y:S01]  /*a060*/  @P1 IMAD.HI.U32 R3, R51, -0x55555555, RZ ;  /* 0xaaaaaaab33031827 */ /* 0x000fe200078e00ff */
[----:B------:R-:W-:Y:S02]  /*a070*/  SEL R5, RZ, 0x1, !P2 ;  /* 0x00000001ff057807 */ /* 0x000fe40005000000 */
[----:B------:R-:W-:Y:S01]  /*a080*/  SEL R4, RZ, 0x1, !P0 ;  /* 0x00000001ff047807 */ /* 0x000fe20004000000 */
[----:B-1----:R-:W-:Y:S01]  /*a090*/  @P1 IMAD.HI.U32 R0, R49, -0x55555555, RZ ;  /* 0xaaaaaaab31001827 */ /* 0x002fe200078e00ff */
[----:B------:R-:W-:-:S02]  /*a0a0*/  LOP3.LUT R30, R30, R5, RZ, 0x3c, !PT ;  /* 0x000000051e1e7212 */ /* 0x000fc400078e3cff */
[----:B------:R-:W-:Y:S02]  /*a0b0*/  LOP3.LUT R29, R29, R4, RZ, 0x3c, !PT ;  /* 0x000000041d1d7212 */ /* 0x000fe400078e3cff */
[----:B------:R-:W-:Y:S02]  /*a0c0*/  @P1 SHF.R.U32.HI R3, RZ, 0x1, R3 ;  /* 0x00000001ff031819 */ /* 0x000fe40000011603 */
[----:B------:R-:W-:Y:S02]  /*a0d0*/  @P1 SHF.R.U32.HI R0, RZ, 0x1, R0 ;  /* 0x00000001ff001819 */ /* 0x000fe40000011600 */
[----:B------:R-:W-:Y:S02]  /*a0e0*/  LOP3.LUT P0, RZ, R23, 0x3f0, RZ, 0xc0, !PT ;  /* 0x000003f017ff7812 */ /* 0x000fe4000780c0ff */
[----:B------:R-:W-:Y:S02]  /*a0f0*/  @P1 LOP3.LUT R30, R30, 0x1, R3, 0x78, !PT ;  /* 0x000000011e1e1812 */ /* 0x000fe400078e7803 */
[----:B------:R-:W-:Y:S01]  /*a100*/  @P1 LOP3.LUT R29, R29, 0x1, R0, 0x78, !PT ;  /* 0x000000011d1d1812 */ /* 0x000fe200078e7800 */
[----:B------:R-:W-:Y:S08]  /*a110*/  BRA.DIV UR4, `(.L_x_229) ;  /* 0x0000009604c07947 */ /* 0x000ff0000b800000 */
.L_x_373:
[----:B------:R-:W-:Y:S02]  /*a120*/  SHF.L.U32 R50, R22, 0x7, RZ ;  /* 0x0000000716327819 */ /* 0x000fe400000006ff */
[----:B------:R-:W-:Y:S01]  /*a130*/  SHF.L.U32 R48, R19, 0x7, RZ ;  /* 0x0000000713307819 */ /* 0x000fe200000006ff */
        /* <DEDUP_REMOVED lines=17> */
.L_x_230:
[----:B------:R-:W-:Y:S01]  /*a250*/  LOP3.LUT P0, RZ, R40, 0x90, RZ, 0xc0, !PT ;  /* 0x0000009028ff7812 */ /* 0x000fe2000780c0ff */
[----:B------:R-:W-:-:S12]  /*a260*/  BSSY.RECONVERGENT B6, `(.L_x_231) ;  /* 0x0000012000067945 */ /* 0x000fd80003800200 */
        /* <DEDUP_REMOVED lines=17> */
.L_x_232:
[----:B---3--:R-:W-:Y:S05]  /*a380*/  BSYNC.RECONVERGENT B6 ;  /* 0x0000000000067941 */ /* 0x008fea0003800200 */
.L_x_231:
[----:B------:R-:W1:Y:S01]  /*a390*/  LDC.64 R4, c[0x0][0x990] ;  /* 0x00026400ff047b82 */ /* 0x000e620000000a00 */
[----:B------:R-:W2:Y:S01]  /*a3a0*/  LDCU UR5, c[0x0][0x384] ;  /* 0x00007080ff0577ac */ /* 0x000ea20008000800 */
[----:B------:R-:W3:Y:S01]  /*a3b0*/  LDCU UR4, c[0x0][0x388] ;  /* 0x00007100ff0477ac */ /* 0x000ee20008000800 */
[----:B--2---:R-:W-:Y:S02]  /*a3c0*/  IADD3 R11, PT, PT, -R50, UR5, -R37 ;  /* 0x00000005320b7c10 */ /* 0x004fe4000fffe925 */
[----:B---3--:R-:W-:Y:S02]  /*a3d0*/  IADD3 R10, PT, PT, -R48, UR4, -R35 ;  /* 0x00000004300a7c10 */ /* 0x008fe4000fffe923 */
[----:B-1----:R-:W-:-:S04]  /*a3e0*/  ISETP.NE.U32.AND P0, PT, R4, RZ, PT ;  /* 0x000000ff0400720c */ /* 0x002fc80003f05070 */
[----:B------:R-:W-:-:S13]  /*a3f0*/  ISETP.NE.AND.EX P0, PT, R5, RZ, PT, P0 ;  /* 0x000000ff0500720c */ /* 0x000fda0003f05300 */
[----:B------:R-:W-:Y:S05]  /*a400*/  @!P0 BRA `(.L_x_233) ;  /* 0x0000000000348947 */ /* 0x000fea0003800000 */
[----:B------:R-:W-:Y:S01]  /*a410*/  ISETP.NE.U32.AND P0, PT, R54, RZ, PT ;  /* 0x000000ff3600720c */ /* 0x000fe20003f05070 */
[----:B------:R-:W-:Y:S03]  /*a420*/  BSSY.RECONVERGENT B0, `(.L_x_233) ;  /* 0x000000b000007945 */ /* 0x000fe60003800200 */
[----:B------:R-:W-:-:S13]  /*a430*/  ISETP.NE.AND.EX P0, PT, R55, RZ, PT, P0 ;  /* 0x000000ff3700720c */ /* 0x000fda0003f05300 */
[----:B------:R-:W-:Y:S05]  /*a440*/  @!P0 BRA `(.L_x_234) ;  /* 0x0000000000148947 */ /* 0x000fea0003800000 */
[----:B------:R-:W-:-:S04]  /*a450*/  IMAD R0, R4, UR43, RZ ;  /* 0x0000002b04007c24 */ /* 0x000fc8000f8e02ff */
[----:B------:R-:W-:-:S05]  /*a460*/  IMAD.WIDE R6, R0, 0x4, R54 ;  /* 0x0000000400067825 */ /* 0x000fca00078e0236 */
[----:B-----5:R1:W5:Y:S01]  /*a470*/  LDG.E R45, desc[UR44][R6.64] ;  /* 0x0000002c062d7981 */ /* 0x020362000c1e1900 */
[----:B------:R-:W-:Y:S01]  /*a480*/  MOV R46, 0x1 ;  /* 0x00000001002e7802 */ /* 0x000fe20000000f00 */
[----:B------:R-:W-:Y:S05]  /*a490*/  BRA `(.L_x_235) ;  /* 0x00000000000c7947 */ /* 0x000fea0003800000 */
.L_x_234:
[----:B------:R-:W1:Y:S01]  /*a4a0*/  LDCU UR4, c[0x0][0x980] ;  /* 0x00013000ff0477ac */ /* 0x000e620008000800 */
[----:B------:R-:W-:Y:S01]  /*a4b0*/  HFMA2 R46, -RZ, RZ, 0, 5.9604644775390625e-08 ;  /* 0x00000001ff2e7431 */ /* 0x000fe200000001ff */
[----:B-1---5:R-:W-:-:S07]  /*a4c0*/  MOV R45, UR4 ;  /* 0x00000004002d7c02 */ /* 0x022fce0008000f00 */
.L_x_235:
[----:B------:R-:W-:Y:S05]  /*a4d0*/  BSYNC.RECONVERGENT B0 ;  /* 0x0000000000007941 */ /* 0x000fea0003800200 */
.L_x_233:
[----:B-1----:R-:W1:Y:S02]  /*a4e0*/  LDC.64 R6, c[0x0][0x9b0] ;  /* 0x00026c00ff067b82 */ /* 0x002e640000000a00 */
[----:B-1----:R-:W-:-:S04]  /*a4f0*/  ISETP.NE.U32.AND P0, PT, R6, RZ, PT ;  /* 0x000000ff0600720c */ /* 0x002fc80003f05070 */
[----:B------:R-:W-:-:S13]  /*a500*/  ISETP.NE.AND.EX P0, PT, R7, RZ, PT, P0 ;  /* 0x000000ff0700720c */ /* 0x000fda0003f05300 */
[----:B------:R-:W-:Y:S05]  /*a510*/  @!P0 BRA `(.L_x_236) ;  /* 0x00000000002c8947 */ /* 0x000fea0003800000 */
[----:B------:R-:W1:Y:S02]  /*a520*/  LDCU.64 UR4, c[0x0][0x9a8] ;  /* 0x00013500ff0477ac */ /* 0x000e640008000a00 */
[----:B-1----:R-:W-:-:S04]  /*a530*/  UISETP.NE.U32.AND UP0, UPT, UR4, URZ, UPT ;  /* 0x000000ff0400728c */ /* 0x002fc8000bf05070 */
[----:B------:R-:W-:-:S09]  /*a540*/  UISETP.NE.AND.EX UP0, UPT, UR5, URZ, UPT, UP0 ;  /* 0x000000ff0500728c */ /* 0x000fd2000bf05300 */
[----:B------:R-:W-:Y:S05]  /*a550*/  BRA.U !UP0, `(.L_x_237) ;  /* 0x0000000108147547 */ /* 0x000fea000b800000 */
[----:B------:R-:W1:Y:S01]  /*a560*/  LDC.64 R8, c[0x0][0x9a8] ;  /* 0x00026a00ff087b82 */ /* 0x000e620000000a00 */
[----:B------:R-:W-:-:S04]  /*a570*/  IMAD R3, R6, UR43, RZ ;  /* 0x0000002b06037c24 */ /* 0x000fc8000f8e02ff */
[----:B-1----:R-:W-:-:S05]  /*a580*/  IMAD.WIDE R8, R3, 0x4, R8 ;  /* 0x0000000403087825 */ /* 0x002fca00078e0208 */
[----:B-----5:R1:W5:Y:S01]  /*a590*/  LDG.E R44, desc[UR44][R8.64] ;  /* 0x0000002c082c7981 */ /* 0x020362000c1e1900 */
[----:B------:R-:W-:Y:S05]  /*a5a0*/  BRA `(.L_x_236) ;  /* 0x0000000000087947 */ /* 0x000fea0003800000 */
.L_x_237:
[----:B------:R-:W1:Y:S02]  /*a5b0*/  LDCU UR4, c[0x0][0x9a0] ;  /* 0x00013400ff0477ac */ /* 0x000e640008000800 */
[----:B-1---5:R-:W-:-:S07]  /*a5c0*/  MOV R44, UR4 ;  /* 0x00000004002c7c02 */ /* 0x022fce0008000f00 */
.L_x_236:
[----:B------:R-:W2:Y:S01]  /*a5d0*/  LDCU.128 UR4, c[0x0][0x9d0] ;  /* 0x00013a00ff0477ac */ /* 0x000ea20008000c00 */
[----:B------:R-:W-:-:S04]  /*a5e0*/  USHF.R.S32.HI UR8, URZ, 0x1f, UR43 ;  /* 0x0000001fff087899 */ /* 0x000fc8000801142b */
[----:B--2---:R-:W-:Y:S02]  /*a5f0*/  UIMAD UR8, UR8, UR6, URZ ;  /* 0x00000006080872a4 */ /* 0x004fe4000f8e02ff */
[----:B------:R-:W-:Y:S02]  /*a600*/  UIMAD.WIDE.U32 UR10, UR43, UR6, URZ ;  /* 0x000000062b0a72a5 */ /* 0x000fe4000f8e00ff */
[----:B------:R-:W-:Y:S02]  /*a610*/  UIMAD UR7, UR43, UR7, UR8 ;  /* 0x000000072b0772a4 */ /* 0x000fe4000f8e0208 */
[----:B------:R-:W-:Y:S02]  /*a620*/  ULEA UR4, UP0, UR10, UR4, 0x2 ;  /* 0x000000040a047291 */ /* 0x000fe4000f8010ff */
[----:B------:R-:W-:-:S04]  /*a630*/  UIADD3 UR7, UPT, UPT, UR11, UR7, URZ ;  /* 0x000000070b077290 */ /* 0x000fc8000fffe0ff */
[----:B------:R-:W-:Y:S01]  /*a640*/  ULEA.HI.X UR5, UR10, UR5, UR7, 0x2, UP0 ;  /* 0x000000050a057291 */ /* 0x000fe200080f1407 */
[----:B------:R-:W-:-:S05]  /*a650*/  IMAD.U32 R6, RZ, RZ, UR4 ;  /* 0x00000004ff067e24 */ /* 0x000fca000f8e00ff */
[----:B------:R-:W-:-:S05]  /*a660*/  IMAD.U32 R7, RZ, RZ, UR5 ;  /* 0x00000005ff077e24 */ /* 0x000fca000f8e00ff */
[----:B-1----:R1:W5:Y:S01]  /*a670*/  LDG.E R9, desc[UR44][R6.64] ;  /* 0x0000002c06097981 */ /* 0x002362000c1e1900 */
[----:B------:R-:W-:Y:S01]  /*a680*/  ISETP.NE.U32.AND P3, PT, R54, RZ, PT ;  /* 0x000000ff3600720c */ /* 0x000fe20003f65070 */
[----:B------:R-:W-:Y:S01]  /*a690*/  BSSY.RECONVERGENT B0, `(.L_x_238) ;  /* 0x0000014000007945 */ /* 0x000fe20003800200 */
[----:B------:R-:W-:Y:S02]  /*a6a0*/  ISETP.NE.U32.AND P2, PT, R4, RZ, PT ;  /* 0x000000ff0400720c */ /* 0x000fe40003f45070 */
[----:B------:R-:W-:Y:S02]  /*a6b0*/  ISETP.NE.AND.EX P3, PT, R55, RZ, PT, P3 ;  /* 0x000000ff3700720c */ /* 0x000fe40003f65330 */
[C---:B------:R-:W-:Y:S02]  /*a6c0*/  ISETP.NE.AND.EX P1, PT, R5.reuse, RZ, PT, P2 ;  /* 0x000000ff0500720c */ /* 0x040fe40003f25320 */
[----:B------:R-:W-:Y:S02]  /*a6d0*/  PLOP3.LUT P4, PT, PT, PT, PT, 0x8, 0x80 ;  /* 0x000000000080781c */ /* 0x000fe40003f8e170 */
[----:B------:R-:W-:-:S02]  /*a6e0*/  ISETP.NE.AND.EX P0, PT, R5, RZ, PT, P2 ;  /* 0x000000ff0500720c */ /* 0x000fc40003f05320 */
[----:B------:R-:W-:-:S07]  /*a6f0*/  P2R R20, PR, RZ, 0x10 ;  /* 0x00000010ff147803 */ /* 0x000fce0000000000 */
[----:B------:R-:W-:Y:S05]  /*a700*/  @P3 BRA P1, `(.L_x_239) ;  /* 0x0000000000303947 */ /* 0x000fea0000800000 */
[----:B------:R-:W-:-:S13]  /*a710*/  ISETP.NE.AND.EX P2, PT, R5, RZ, PT, P2 ;  /* 0x000000ff0500720c */ /* 0x000fda0003f45320 */
[----:B-----5:R-:W-:-:S04]  /*a720*/  @!P2 FSETP.EQ.AND P1, PT, R45, RZ, PT ;  /* 0x000000ff2d00a20b */ /* 0x020fc80003f22000 */
[----:B------:R-:W-:Y:S01]  /*a730*/  P2R R20, PR, RZ, 0x2 ;  /* 0x00000002ff147803 */ /* 0x000fe20000000000 */
[----:B------:R-:W-:Y:S08]  /*a740*/  @!P2 BRA `(.L_x_239) ;  /* 0x000000000020a947 */ /* 0x000ff00003800000 */
[----:B------:R-:W-:-:S13]  /*a750*/  LOP3.LUT P1, RZ, R46, 0xff, RZ, 0xc0, !PT ;  /* 0x000000ff2eff7812 */ /* 0x000fda000782c0ff */
[----:B------:R-:W-:Y:S01]  /*a760*/  @!P1 ISETP.NE.U32.AND P2, PT, R53, RZ, PT ;  /* 0x000000ff3500920c */ /* 0x000fe20003f45070 */
[----:B------:R-:W-:Y:S02]  /*a770*/  @!P1 IMAD.MOV.U32 R54, RZ, RZ, R53 ;  /* 0x000000ffff369224 */ /* 0x000fe400078e0035 */
[----:B------:R-:W-:Y:S01]  /*a780*/  @!P1 IMAD.MOV.U32 R55, RZ, RZ, R52 ;  /* 0x000000ffff379224 */ /* 0x000fe200078e0034 */
[----:B------:R-:W-:-:S04]  /*a790*/  @!P1 ISETP.NE.AND.EX P2, PT, R52, RZ, PT, P2 ;  /* 0x000000ff3400920c */ /* 0x000fc80003f45320 */
[----:B------:R-:W-:Y:S02]  /*a7a0*/  @!P1 PLOP3.LUT P3, PT, P2, PT, PT, 0x8, 0x80 ;  /* 0x000000000080981c */ /* 0x000fe4000176e170 */
[----:B------:R-:W-:-:S04]  /*a7b0*/  @P1 FSETP.EQ.AND P3, PT, R45, RZ, PT ;  /* 0x000000ff2d00120b */ /* 0x000fc80003f62000 */
[----:B------:R-:W-:-:S09]  /*a7c0*/  P2R R20, PR, RZ, 0x8 ;  /* 0x00000008ff147803 */ /* 0x000fd20000000000 */
.L_x_239:
[----:B------:R-:W-:Y:S05]  /*a7d0*/  BSYNC.RECONVERGENT B0 ;  /* 0x0000000000007941 */ /* 0x000fea0003800200 */
.L_x_238:
[----:B-1----:R-:W-:Y:S01]  /*a7e0*/  IMAD.MOV.U32 R6, RZ, RZ, RZ ;  /* 0x000000ffff067224 */ /* 0x002fe200078e00ff */
[----:B-----5:R-:W-:Y:S01]  /*a7f0*/  @!P0 FSETP.EQ.AND P6, PT, R45, RZ, PT ;  /* 0x000000ff2d00820b */ /* 0x020fe20003fc2000 */
[----:B------:R-:W-:Y:S01]  /*a800*/  @!P0 IMAD.MOV.U32 R12, RZ, RZ, R52 ;  /* 0x000000ffff0c8224 */ /* 0x000fe200078e0034 */
[----:B------:R-:W-:Y:S01]  /*a810*/  @!P0 MOV R13, R53 ;  /* 0x00000035000d8202 */ /* 0x000fe20000000f00 */
[----:B------:R-:W-:Y:S01]  /*a820*/  @!P0 IMAD.MOV.U32 R14, RZ, RZ, R55 ;  /* 0x000000ffff0e8224 */ /* 0x000fe200078e0037 */
[----:B------:R-:W-:Y:S01]  /*a830*/  @!P0 MOV R15, R54 ;  /* 0x00000036000f8202 */ /* 0x000fe20000000f00 */
[----:B------:R-:W-:Y:S08]  /*a840*/  @!P0 BRA `(.L_x_240) ;  /* 0x0000000000408947 */ /* 0x000ff00003800000 */
[----:B------:R-:W1:Y:S01]  /*a850*/  LDCU.64 UR6, c[0x0][0x988] ;  /* 0x00013100ff0677ac */ /* 0x000e620008000a00 */
[----:B------:R-:W-:Y:S01]  /*a860*/  LOP3.LUT P0, RZ, R46, 0xff, RZ, 0xc0, !PT ;  /* 0x000000ff2eff7812 */ /* 0x000fe2000780c0ff */
[----:B------:R-:W2:Y:S01]  /*a870*/  LDCU.64 UR4, c[0x0][0x988] ;  /* 0x00013100ff0477ac */ /* 0x000ea20008000a00 */
[----:B-1----:R-:W-:-:S04]  /*a880*/  UISETP.NE.U32.AND UP0, UPT, UR6, URZ, UPT ;  /* 0x000000ff0600728c */ /* 0x002fc8000bf05070 */
[----:B------:R-:W-:Y:S01]  /*a890*/  UISETP.NE.AND.EX UP0, UPT, UR7, URZ, UPT, UP0 ;  /* 0x000000ff0700728c */ /* 0x000fe2000bf05300 */
[----:B--2---:R-:W-:Y:S01]  /*a8a0*/  IMAD.U32 R13, RZ, RZ, UR4 ;  /* 0x00000004ff0d7e24 */ /* 0x004fe2000f8e00ff */
[----:B------:R-:W-:Y:S01]  /*a8b0*/  MOV R15, UR4 ;  /* 0x00000004000f7c02 */ /* 0x000fe20008000f00 */
[----:B------:R-:W-:-:S04]  /*a8c0*/  IMAD.U32 R12, RZ, RZ, UR5 ;  /* 0x00000005ff0c7e24 */ /* 0x000fc8000f8e00ff */
[----:B------:R-:W-:Y:S01]  /*a8d0*/  @P0 MOV R12, R52 ;  /* 0x00000034000c0202 */ /* 0x000fe20000000f00 */
[----:B------:R-:W-:Y:S01]  /*a8e0*/  IMAD.U32 R14, RZ, RZ, UR5 ;  /* 0x00000005ff0e7e24 */ /* 0x000fe2000f8e00ff */
[----:B------:R-:W-:Y:S01]  /*a8f0*/  PLOP3.LUT P6, PT, PT, PT, UP0, 0x80, 0x8 ;  /* 0x000000000008781c */ /* 0x000fe20003fcf008 */
[----:B------:R-:W-:Y:S01]  /*a900*/  @P0 IMAD.MOV.U32 R13, RZ, RZ, R53 ;  /* 0x000000ffff0d0224 */ /* 0x000fe200078e0035 */
[----:B------:R-:W-:Y:S01]  /*a910*/  @P0 MOV R14, R55 ;  /* 0x00000037000e0202 */ /* 0x000fe20000000f00 */
[----:B------:R-:W-:Y:S01]  /*a920*/  @P0 IMAD.MOV.U32 R15, RZ, RZ, R54 ;  /* 0x000000ffff0f0224 */ /* 0x000fe200078e0036 */
[----:B------:R-:W-:Y:S02]  /*a930*/  PLOP3.LUT P6, PT, P6, PT, PT, 0x8, 0x80 ;  /* 0x000000000080781c */ /* 0x000fe400037ce170 */
[----:B------:R-:W-:-:S13]  /*a940*/  @P0 FSETP.EQ.AND P6, PT, R45, RZ, PT ;  /* 0x000000ff2d00020b */ /* 0x000fda0003fc2000 */
.L_x_240:
[----:B------:R-:W-:Y:S01]  /*a950*/  ISETP.NE.AND P0, PT, R20, RZ, PT ;  /* 0x000000ff1400720c */ /* 0x000fe20003f05270 */
[----:B------:R-:W-:Y:S01]  /*a960*/  BSSY B1, `(.L_x_241) ;  /* 0x0000029000017945 */ /* 0x000fe20003800000 */
[----:B------:R-:W-:Y:S01]  /*a970*/  HFMA2 R7, -RZ, RZ, 0, 0 ;  /* 0x00000000ff077431 */ /* 0x000fe200000001ff */
[----:B------:R-:W-:Y:S01]  /*a980*/  CS2R R4, SRZ ;  /* 0x0000000000047805 */ /* 0x000fe2000001ff00 */
[----:B------:R-:W-:-:S09]  /*a990*/  FMUL R3, R9, 0.16666667163372039795 ;  /* 0x3e2aaaab09037820 */ /* 0x000fd20000400000 */
[----:B------:R-:W-:Y:S05]  /*a9a0*/  @P0 BRA `(.L_x_242) ;  /* 0x0000000000900947 */ /* 0x000fea0003800000 */
[----:B------:R-:W-:-:S13]  /*a9b0*/  ISETP.NE.AND P0, PT, RZ, UR48, PT ;  /* 0x00000030ff007c0c */ /* 0x000fda000bf05270 */
[----:B------:R-:W-:Y:S05]  /*a9c0*/  @P0 BRA `(.L_x_243) ;  /* 0x0000000000040947 */ /* 0x000fea0003800000 */
[----:B------:R-:W-:Y:S05]  /*a9d0*/  BPT.TRAP 0x1 ;  /* 0x000000040000795c */ /* 0x000fea0000300000 */
.L_x_243:
[----:B------:R-:W1:Y:S01]  /*a9e0*/  S2R R0, SR_CgaCtaId ;  /* 0x0000000000007919 */ /* 0x000e620000008800 */
[----:B------:R-:W-:Y:S01]  /*a9f0*/  MOV R5, 0x400 ;  /* 0x0000040000057802 */ /* 0x000fe20000000f00 */
[----:B------:R-:W-:Y:S01]  /*aa00*/  @!P6 IMAD R21, R27, 0x800, R38 ;  /* 0x000008001b15e824 */ /* 0x000fe200078e0226 */
[----:B------:R-:W-:Y:S01]  /*aa10*/  BSSY B0, `(.L_x_244) ;  /* 0x0000008000007945 */ /* 0x000fe20003800000 */
[----:B------:R-:W-:Y:S02]  /*aa20*/  MOV R6, RZ ;  /* 0x000000ff00067202 */ /* 0x000fe40000000f00 */
[----:B-1----:R-:W-:Y:S02]  /*aa30*/  LEA R4, R0, R5, 0x18 ;  /* 0x0000000500047211 */ /* 0x002fe400078ec0ff */
[----:B------:R-:W-:-:S03]  /*aa40*/  SHF.L.U32 R5, R28, 0x1f, RZ ;  /* 0x0000001f1c057819 */ /* 0x000fc600000006ff */
[--C-:B------:R-:W-:Y:S02]  /*aa50*/  IMAD R8, R27, 0x8, R4.reuse ;  /* 0x000000081b087824 */ /* 0x100fe400078e0204 */
[----:B------:R-:W-:Y:S02]  /*aa60*/  @!P6 IMAD.U32 R21, R21, 0x2, R4 ;  /* 0x000000021515e824 */ /* 0x000fe400078e0004 */
[----:B------:R-:W1:Y:S02]  /*aa70*/  SYNCS.PHASECHK.TRANS64.TRYWAIT P1, [R8+URZ+0x60], R5 ;  /* 0x00006005080075a7 */ /* 0x000e6400080211ff */
[----:B-1----:R-:W-:Y:S05]  /*aa80*/  @!P1 BRA `(.L_x_245) ;  /* 0x0000008c00849947 */ /* 0x002fea0003800000 */
.L_x_374:
[----:B------:R-:W-:Y:S05]  /*aa90*/  BSYNC B0 ;  /* 0x0000000000007941 */ /* 0x000fea0003800000 */
.L_x_244:
[----:B------:R-:W-:Y:S01]  /*aaa0*/  HFMA2 R7, -RZ, RZ, 0, 0 ;  /* 0x00000000ff077431 */ /* 0x000fe200000001ff */
[----:B-1----:R-:W-:Y:S01]  /*aab0*/  CS2R R4, SRZ ;  /* 0x0000000000047805 */ /* 0x002fe2000001ff00 */
[----:B------:R-:W-:Y:S05]  /*aac0*/  @!P6 WARPSYNC.ALL ;  /* 0x000000000000e948 */ /* 0x000fea0003800000 */
[----:B------:R1:W2:Y:S04]  /*aad0*/  @!P6 LDSM.16.MT88.2 R4, [R21+0xc00] ;  /* 0x000c00001504e83b */ /* 0x0002a80000004100 */
[----:B------:R1:W3:Y:S01]  /*aae0*/  @!P6 LDSM.16.MT88.2 R6, [R21+0x400] ;  /* 0x000400001506e83b */ /* 0x0002e20000004100 */
[----:B------:R-:W-:Y:S01]  /*aaf0*/  @!PT LDS RZ, [RZ] ;  /* 0x00000000fffff984 */ /* 0x000fe20000000800 */
[----:B------:R-:W-:Y:S01]  /*ab00*/  @!PT LDS RZ, [RZ] ;  /* 0x00000000fffff984 */ /* 0x000fe20000000800 */
[----:B------:R-:W-:Y:S01]  /*ab10*/  @!PT LDS RZ, [RZ] ;  /* 0x00000000fffff984 */ /* 0x000fe20000000800 */
[----:B------:R-:W-:Y:S01]  /*ab20*/  @!PT LDS RZ, [RZ] ;  /* 0x00000000fffff984 */ /* 0x000fe20000000800 */
[----:B------:R4:W-:Y:S06]  /*ab30*/  MEMBAR.ALL.CTA ;  /* 0x0000000000007992 */ /* 0x0009ec0000008000 */
[----:B----4-:R-:W4:Y:S01]  /*ab40*/  FENCE.VIEW.ASYNC.S ;  /* 0x00000000000073c6 */ /* 0x010f220000000000 */
[----:B------:R-:W-:Y:S05]  /*ab50*/  @P0 BRA `(.L_x_246) ;  /* 0x0000000000040947 */ /* 0x000fea0003800000 */
[----:B------:R-:W-:Y:S05]  /*ab60*/  BPT.TRAP 0x1 ;  /* 0x000000040000795c */ /* 0x000fea0000300000 */
.L_x_246:
[----:B-1----:R-:W-:Y:S02]  /*ab70*/  VIADD R21, R8, 0x70 ;  /* 0x0000007008157836 */ /* 0x002fe40000000000 */
[----:B------:R-:W-:-:S03]  /*ab80*/  VIADD R27, R27, 0x1 ;  /* 0x000000011b1b7836 */ /* 0x000fc60000000000 */
[----:B------:R-:W-:Y:S02]  /*ab90*/  PRMT R21, R0, 0x654, R21 ;  /* 0x0000065400157816 */ /* 0x000fe40000000015 */
[C---:B------:R-:W-:Y:S02]  /*aba0*/  ISETP.NE.AND P0, PT, R27.reuse, 0x2, PT ;  /* 0x000000021b00780c */ /* 0x040fe40003f05270 */
[----:B----4-:R1:W-:Y:S02]  /*abb0*/  SYNCS.ARRIVE.TRANS64.RED.A1T0 RZ, [R21+URZ], RZ ;  /* 0x000000ff15ff79a7 */ /* 0x0103e400081004ff */
[----:B------:R-:W-:Y:S02]  /*abc0*/  SEL R27, R27, RZ, P0 ;  /* 0x000000ff1b1b7207 */ /* 0x000fe40000000000 */
[----:B-1----:R-:W-:-:S04]  /*abd0*/  SEL R21, RZ, 0x1, P0 ;  /* 0x00000001ff157807 */ /* 0x002fc80000000000 */
[----:B------:R-:W-:Y:S02]  /*abe0*/  LOP3.LUT R28, R28, R21, RZ, 0x3c, !PT ;  /* 0x000000151c1c7212 */ /* 0x000fe400078e3cff */
.L_x_242:
[----:B------:R-:W-:Y:S05]  /*abf0*/  BSYNC B1 ;  /* 0x0000000000017941 */ /* 0x000fea0003800000 */
.L_x_241:
[----:B------:R-:W-:Y:S01]  /*ac00*/  ISETP.NE.AND P4, PT, R17, RZ, PT ;  /* 0x000000ff1100720c */ /* 0x000fe20003f85270 */
[----:B------:R-:W-:Y:S01]  /*ac10*/  FMUL R8, RZ, R44 ;  /* 0x0000002cff087220 */ /* 0x000fe20000400000 */
[C---:B---3--:R-:W-:Y:S02]  /*ac20*/  SHF.L.U32 R53, R6.reuse, 0x10, RZ ;  /* 0x0000001006357819 */ /* 0x048fe400000006ff */
[----:B------:R-:W-:Y:S02]  /*ac30*/  SHF.L.U32 R21, R7, 0x10, RZ ;  /* 0x0000001007157819 */ /* 0x000fe400000006ff */
[----:B------:R-:W-:Y:S01]  /*ac40*/  LOP3.LUT R55, R6, 0xffff0000, RZ, 0xc0, !PT ;  /* 0xffff000006377812 */ /* 0x000fe200078ec0ff */
[C-C-:B------:R-:W-:Y:S02]  /*ac50*/  FFMA R53, R45.reuse, R53, R8.reuse ;  /* 0x000000352d357223 */ /* 0x140fe40000000008 */
[--C-:B------:R-:W-:Y:S01]  /*ac60*/  FFMA R52, R45, R21, R8.reuse ;  /* 0x000000152d347223 */ /* 0x100fe20000000008 */
[----:B------:R-:W-:Y:S01]  /*ac70*/  LOP3.LUT R21, R7, 0xffff0000, RZ, 0xc0, !PT ;  /* 0xffff000007157812 */ /* 0x000fe200078ec0ff */
[----:B------:R-:W-:-:S03]  /*ac80*/  FFMA R60, R45, R55, R8 ;  /* 0x000000372d3c7223 */ /* 0x000fc60000000008 */
[----:B------:R-:W-:Y:S01]  /*ac90*/  FMNMX3.NAN R54, RZ, |R53|, |R52|, !PT ;  /* 0x40000035ff367276 */ /* 0x000fe20007820434 */
[----:B------:R-:W-:Y:S06]  /*aca0*/  @P4 BRA `(.L_x_247) ;  /* 0x0000000000044947 */ /* 0x000fec0003800000 */
[----:B------:R-:W-:-:S04]  /*acb0*/  DEPBAR.LE SB0, 0x1 ;  /* 0x000080400000791a */ /* 0x000fc80000000000 */
.L_x_247:
[----:B------:R-:W-:Y:S05]  /*acc0*/  WARPSYNC.ALL ;  /* 0x0000000000007948 */ /* 0x000fea0003800000 */
[----:B------:R-:W1:Y:S01]  /*acd0*/  SHFL.BFLY PT, R65, R54, 0x4, 0x1f ;  /* 0x0c801f0036417f89 */ /* 0x000e6200000e0000 */
[--C-:B------:R-:W-:Y:S01]  /*ace0*/  FFMA R21, R45, R21, R8.reuse ;  /* 0x000000152d157223 */ /* 0x100fe20000000008 */
[C---:B--2---:R-:W-:Y:S01]  /*acf0*/  IMAD.U32 R59, R5.reuse, 0x10000, RZ ;  /* 0x00010000053b7824 */ /* 0x044fe200078e00ff */
[C---:B------:R-:W-:Y:S01]  /*ad00*/  LOP3.LUT R61, R4.reuse, 0xffff0000, RZ, 0xc0, !PT ;  /* 0xffff0000043d7812 */ /* 0x040fe200078ec0ff */
[----:B------:R-:W-:Y:S01]  /*ad10*/  IMAD.U32 R57, R4, 0x10000, RZ ;  /* 0x0001000004397824 */ /* 0x000fe200078e00ff */
[----:B------:R-:W-:Y:S01]  /*ad20*/  LOP3.LUT R55, R5, 0xffff0000, RZ, 0xc0, !PT ;  /* 0xffff000005377812 */ /* 0x000fe200078ec0ff */
[C-C-:B------:R-:W-:Y:S01]  /*ad30*/  FFMA R56, R45.reuse, R59, R8.reuse ;  /* 0x0000003b2d387223 */ /* 0x140fe20000000008 */
[----:B------:R-:W-:Y:S01]  /*ad40*/  FMNMX3.NAN R0, RZ, |R60|, |R21|, !PT ;  /* 0x4000003cff007276 */ /* 0x000fe20007820415 */
[C-C-:B------:R-:W-:Y:S01]  /*ad50*/  FFMA R57, R45.reuse, R57, R8.reuse ;  /* 0x000000392d397223 */ /* 0x140fe20000000008 */
[C-C-:B------:R-:W-:Y:S01]  /*ad60*/  FFMA R58, R45.reuse, R61, R8.reuse ;  /* 0x0000003d2d3a7223 */ /* 0x140fe20000000008 */
[----:B------:R-:W-:Y:S01]  /*ad70*/  FFMA R55, R45, R55, R8 ;  /* 0x000000372d377223 */ /* 0x000fe20000000008 */
[----:B------:R-:W-:Y:S01]  /*ad80*/  BAR.SYNC.DEFER_BLOCKING 0x1, 0x100 ;  /* 0x0044000000007b1d */ /* 0x000fe20000010000 */
[----:B------:R-:W-:-:S02]  /*ad90*/  ISETP.GT.U32.AND P3, PT, R2, 0x3, PT ;  /* 0x000000030200780c */ /* 0x000fc40003f64070 */
[----:B------:R-:W-:Y:S02]  /*ada0*/  FMNMX3.NAN R64, RZ, |R57|, |R56|, !PT ;  /* 0x40000039ff407276 */ /* 0x000fe40007820438 */
[----:B------:R-:W-:Y:S01]  /*adb0*/  FMNMX3.NAN R62, RZ, |R58|, |R55|, !PT ;  /* 0x4000003aff3e7276 */ /* 0x000fe20007820437 */
[----:B------:R-:W2:Y:S01]  /*adc0*/  LDCU.64 UR4, c[0x0][0x9c8] ;  /* 0x00013900ff0477ac */ /* 0x000ea20008000a00 */
[----:B------:R-:W-:Y:S01]  /*add0*/  ISETP.NE.AND P2, PT, R47, RZ, PT ;  /* 0x000000ff2f00720c */ /* 0x000fe20003f45270 */
[----:B------:R-:W3:Y:S01]  /*ade0*/  SHFL.BFLY PT, R59, R0, 0x4, 0x1f ;  /* 0x0c801f00003b7f89 */ /* 0x000ee200000e0000 */
[----:B------:R-:W-:Y:S03]  /*adf0*/  BSSY.RECONVERGENT B0, `(.L_x_248) ;  /* 0x0000085000007945 */ /* 0x000fe60003800200 */
[----:B------:R-:W4:Y:S01]  /*ae00*/  SHFL.BFLY PT, R63, R64, 0x4, 0x1f ;  /* 0x0c801f00403f7f89 */ /* 0x000f2200000e0000 */
[----:B-1----:R-:W-:-:S03]  /*ae10*/  FMNMX.NAN R65, R54, |R65|, !PT ;  /* 0x4000004136417209 */ /* 0x002fc60007820000 */
[----:B------:R-:W1:Y:S04]  /*ae20*/  SHFL.BFLY PT, R61, R62, 0x4, 0x1f ;  /* 0x0c801f003e3d7f89 */ /* 0x000e6800000e0000 */
[----:B------:R-:W5:Y:S01]  /*ae30*/  SHFL.BFLY PT, R68, R65, 0x8, 0x1f ;  /* 0x0d001f0041447f89 */ /* 0x000f6200000e0000 */
[----:B---3--:R-:W-:Y:S02]  /*ae40*/  FMNMX.NAN R59, R0, |R59|, !PT ;  /* 0x4000003b003b7209 */ /* 0x008fe40007820000 */
[----:B----4-:R-:W-:-:S03]  /*ae50*/  FMNMX.NAN R63, R64, |R63|, !PT ;  /* 0x4000003f403f7209 */ /* 0x010fc60007820000 */
[----:B------:R-:W3:Y:S01]  /*ae60*/  SHFL.BFLY PT, R66, R59, 0x8, 0x1f ;  /* 0x0d001f003b427f89 */ /* 0x000ee200000e0000 */
[----:B-1----:R-:W-:-:S03]  /*ae70*/  FMNMX.NAN R61, R62, |R61|, !PT ;  /* 0x4000003d3e3d7209 */ /* 0x002fc60007820000 */
[----:B------:R-:W1:Y:S01]  /*ae80*/  SHFL.BFLY PT, R54, R63, 0x8, 0x1f ;  /* 0x0d001f003f367f89 */ /* 0x000e6200000e0000 */
[----:B-----5:R-:W-:-:S03]  /*ae90*/  FMNMX.NAN R68, R65, |R68|, !PT ;  /* 0x4000004441447209 */ /* 0x020fc60007820000 */
[----:B------:R-:W4:Y:S04]  /*aea0*/  SHFL.BFLY PT, R0, R61, 0x8, 0x1f ;  /* 0x0d001f003d007f89 */ /* 0x000f2800000e0000 */
[----:B------:R-:W5:Y:S01]  /*aeb0*/  SHFL.BFLY PT, R69, R68, 0xc, 0x1f ;  /* 0x0d801f0044457f89 */ /* 0x000f6200000e0000 */
[----:B---3--:R-:W-:Y:S02]  /*aec0*/  FMNMX.NAN R66, R59, |R66|, !PT ;  /* 0x400000423b427209 */ /* 0x008fe40007820000 */
[----:B-1----:R-:W-:-:S03]  /*aed0*/  FMNMX.NAN R54, R63, |R54|, !PT ;  /* 0x400000363f367209 */ /* 0x002fc60007820000 */
[----:B------:R-:W1:Y:S01]  /*aee0*/  SHFL.BFLY PT, R67, R66, 0xc, 0x1f ;  /* 0x0d801f0042437f89 */ /* 0x000e6200000e0000 */
[----:B----4-:R-:W-:-:S03]  /*aef0*/  FMNMX.NAN R0, R61, |R0|, !PT ;  /* 0x400000003d007209 */ /* 0x010fc60007820000 */
[----:B------:R-:W3:Y:S01]  /*af00*/  SHFL.BFLY PT, R65, R54, 0xc, 0x1f ;  /* 0x0d801f0036417f89 */ /* 0x000ee200000e0000 */
[----:B-----5:R-:W-:-:S03]  /*af10*/  FMNMX.NAN R69, R68, |R69|, !PT ;  /* 0x4000004544457209 */ /* 0x020fc60007820000 */
[----:B------:R-:W4:Y:S04]  /*af20*/  SHFL.BFLY PT, R59, R0, 0xc, 0x1f ;  /* 0x0d801f00003b7f89 */ /* 0x000f2800000e0000 */
[----:B------:R-:W5:Y:S01]  /*af30*/  SHFL.BFLY PT, R64, R69, 0x10, 0x1f ;  /* 0x0e001f0045407f89 */ /* 0x000f6200000e0000 */
[----:B-1----:R-:W-:Y:S02]  /*af40*/  FMNMX.NAN R67, R66, |R67|, !PT ;  /* 0x4000004342437209 */ /* 0x002fe40007820000 */
[----:B---3--:R-:W-:-:S03]  /*af50*/  FMNMX.NAN R65, R54, |R65|, !PT ;  /* 0x4000004136417209 */ /* 0x008fc60007820000 */
        /* <DEDUP_REMOVED lines=29> */
[----:B------:R-:W-:Y:S01]  /*b130*/  @!P3 STS [R32], R65 ;  /* 0x000000412000b388 */ /* 0x000fe20000000800 */
[----:B------:R-:W-:Y:S01]  /*b140*/  BAR.SYNC.DEFER_BLOCKING 0x1, 0x100 ;  /* 0x0044000000007b1d */ /* 0x000fe20000010000 */
[----:B-1----:R-:W-:Y:S02]  /*b150*/  FMNMX.NAN R59, R0, |R59|, !PT ;  /* 0x4000003b003b7209 */ /* 0x002fe40007820000 */
[----:B---3--:R-:W-:Y:S02]  /*b160*/  FMNMX.NAN R61, R64, |R61|, !PT ;  /* 0x4000003d403d7209 */ /* 0x008fe40007820000 */
[----:B----4-:R-:W-:Y:S01]  /*b170*/  FMNMX.NAN R63, R62, |R63|, !PT ;  /* 0x4000003f3e3f7209 */ /* 0x010fe20007820000 */
[----:B------:R-:W1:Y:S02]  /*b180*/  LDS R54, [R31] ;  /* 0x000000001f367984 */ /* 0x000e640000000800 */
[----:B------:R-:W-:Y:S06]  /*b190*/  BAR.SYNC.DEFER_BLOCKING 0x1, 0x100 ;  /* 0x0044000000007b1d */ /* 0x000fec0000010000 */
[----:B------:R-:W-:Y:S02]  /*b1a0*/  @!P3 STS [R32], R59 ;  /* 0x0000003b2000b388 */ /* 0x000fe40000000800 */
[----:B------:R-:W-:Y:S01]  /*b1b0*/  BAR.SYNC.DEFER_BLOCKING 0x1, 0x100 ;  /* 0x0044000000007b1d */ /* 0x000fe20000010000 */
[----:B-1----:R-:W-:-:S05]  /*b1c0*/  FMNMX.NAN R54, R65, |R54|, !PT ;  /* 0x4000003641367209 */ /* 0x002fca0007820000 */
[----:B------:R-:W-:-:S05]  /*b1d0*/  FMUL R54, R3, R54 ;  /* 0x0000003603367220 */ /* 0x000fca0000400000 */
[----:B------:R-:W-:Y:S01]  /*b1e0*/  F2FP.SATFINITE.E4M3.F32.PACK_AB_MERGE_C R54, RZ, R54, RZ ;  /* 0x00000036ff36723e */ /* 0x000fe200048070ff */
[----:B------:R-:W1:Y:S01]  /*b1f0*/  LDS R0, [R31] ;  /* 0x000000001f007984 */ /* 0x000e620000000800 */
[----:B------:R-:W-:Y:S06]  /*b200*/  BAR.SYNC.DEFER_BLOCKING 0x1, 0x100 ;  /* 0x0044000000007b1d */ /* 0x000fec0000010000 */
[----:B------:R-:W-:Y:S02]  /*b210*/  @!P3 STS [R32], R61 ;  /* 0x0000003d2000b388 */ /* 0x000fe40000000800 */
[----:B------:R-:W-:Y:S01]  /*b220*/  BAR.SYNC.DEFER_BLOCKING 0x1, 0x100 ;  /* 0x0044000000007b1d */ /* 0x000fe20000010000 */
[----:B-1----:R-:W-:-:S02]  /*b230*/  FMNMX.NAN R66, R59, |R0|, !PT ;  /* 0x400000003b427209 */ /* 0x002fc40007820000 */
[----:B------:R-:W-:-:S03]  /*b240*/  LOP3.LUT R0, R54, 0xff, RZ, 0xc0, !PT ;  /* 0x000000ff36007812 */ /* 0x000fc600078ec0ff */
[----:B------:R-:W-:Y:S01]  /*b250*/  FMUL R59, R3, R66 ;  /* 0x00000042033b7220 */ /* 0x000fe20000400000 */
[----:B------:R-:W-:-:S04]  /*b260*/  F2FP.F16.E4M3.UNPACK_B R0, R0 ;  /* 0x00000000ff00723e */ /* 0x000fc800020006ff */
[----:B------:R-:W-:Y:S01]  /*b270*/  F2FP.SATFINITE.E4M3.F32.PACK_AB_MERGE_C R59, RZ, R59, RZ ;  /* 0x0000003bff3b723e */ /* 0x000fe200048070ff */
[----:B------:R-:W-:-:S03]  /*b280*/  HADD2.F32 R66, -RZ, R0.H0_H0 ;  /* 0x20000000ff427230 */ /* 0x000fc60000004100 */
[----:B------:R-:W-:Y:S01]  /*b290*/  LOP3.LUT R0, R59, 0xff, RZ, 0xc0, !PT ;  /* 0x000000ff3b007812 */ /* 0x000fe200078ec0ff */
[----:B------:R-:W1:Y:S02]  /*b2a0*/  LDS R64, [R31] ;  /* 0x000000001f407984 */ /* 0x000e640000000800 */
[----:B------:R-:W-:Y:S01]  /*b2b0*/  MUFU.RCP R66, R66 ;  /* 0x0000004200427308 */ /* 0x000fe20000001000 */
[----:B------:R-:W-:Y:S01]  /*b2c0*/  F2FP.F16.E4M3.UNPACK_B R0, R0 ;  /* 0x00000000ff00723e */ /* 0x000fe200020006ff */
[----:B------:R-:W-:Y:S04]  /*b2d0*/  BAR.SYNC.DEFER_BLOCKING 0x1, 0x100 ;  /* 0x0044000000007b1d */ /* 0x000fe80000010000 */
[----:B------:R-:W-:-:S06]  /*b2e0*/  HADD2.F32 R68, -RZ, R0.H0_H0 ;  /* 0x20000000ff447230 */ /* 0x000fcc0000004100 */
[----:B------:R-:W3:Y:S01]  /*b2f0*/  MUFU.RCP R68, R68 ;  /* 0x0000004400447308 */ /* 0x000ee20000001000 */
[----:B------:R-:W-:Y:S01]  /*b300*/  @!P3 STS [R32], R63 ;  /* 0x0000003f2000b388 */ /* 0x000fe20000000800 */
[----:B---3--:R-:W-:Y:S01]  /*b310*/  FMUL R65, R9, R68 ;  /* 0x0000004409417220 */ /* 0x008fe20000400000 */
[----:B------:R-:W-:Y:S01]  /*b320*/  IMAD R68, R34, UR43, RZ ;  /* 0x0000002b22447c24 */ /* 0x000fe2000f8e02ff */
[----:B------:R-:W-:Y:S01]  /*b330*/  BAR.SYNC.DEFER_BLOCKING 0x1, 0x100 ;  /* 0x0044000000007b1d */ /* 0x000fe20000010000 */
[----:B-1----:R-:W-:-:S05]  /*b340*/  FMNMX.NAN R64, R61, |R64|, !PT ;  /* 0x400000403d407209 */ /* 0x002fca0007820000 */
[----:B------:R-:W-:-:S05]  /*b350*/  FMUL R61, R3, R64 ;  /* 0x00000040033d7220 */ /* 0x000fca0000400000 */
[----:B------:R-:W-:Y:S01]  /*b360*/  F2FP.SATFINITE.E4M3.F32.PACK_AB_MERGE_C R61, RZ, R61, RZ ;  /* 0x0000003dff3d723e */ /* 0x000fe200048070ff */
[----:B------:R-:W1:Y:S02]  /*b370*/  LDS R62, [R31] ;  /* 0x000000001f3e7984 */ /* 0x000e640000000800 */
[----:B-1----:R-:W-:Y:S02]  /*b380*/  FMNMX.NAN R62, R63, |R62|, !PT ;  /* 0x4000003e3f3e7209 */ /* 0x002fe40007820000 */
[----:B------:R-:W-:-:S03]  /*b390*/  LOP3.LUT R63, R61, 0xff, RZ, 0xc0, !PT ;  /* 0x000000ff3d3f7812 */ /* 0x000fc600078ec0ff */
[----:B------:R-:W-:Y:S01]  /*b3a0*/  FMUL R62, R3, R62 ;  /* 0x0000003e033e7220 */ /* 0x000fe20000400000 */
[----:B------:R-:W-:-:S04]  /*b3b0*/  F2FP.F16.E4M3.UNPACK_B R0, R63 ;  /* 0x0000003fff00723e */ /* 0x000fc800020006ff */
[----:B------:R-:W-:Y:S01]  /*b3c0*/  F2FP.SATFINITE.E4M3.F32.PACK_AB_MERGE_C R62, RZ, R62, RZ ;  /* 0x0000003eff3e723e */ /* 0x000fe200048070ff */
[----:B------:R-:W-:-:S03]  /*b3d0*/  HADD2.F32 R64, -RZ, R0.H0_H0 ;  /* 0x20000000ff407230 */ /* 0x000fc60000004100 */
[----:B------:R-:W-:-:S03]  /*b3e0*/  LOP3.LUT R63, R62, 0xff, RZ, 0xc0, !PT ;  /* 0x000000ff3e3f7812 */ /* 0x000fc600078ec0ff */
[----:B------:R-:W1:Y:S01]  /*b3f0*/  MUFU.RCP R64, R64 ;  /* 0x0000004000407308 */ /* 0x000e620000001000 */
[----:B------:R-:W-:Y:S01]  /*b400*/  F2FP.F16.E4M3.UNPACK_B R0, R63 ;  /* 0x0000003fff00723e */ /* 0x000fe200020006ff */
[----:B------:R-:W-:-:S04]  /*b410*/  FMUL R63, R9, R66 ;  /* 0x00000042093f7220 */ /* 0x000fc80000400000 */
[----:B------:R-:W-:Y:S01]  /*b420*/  HADD2.F32 R69, -RZ, R0.H0_H0 ;  /* 0x20000000ff457230 */ /* 0x000fe20000004100 */
[----:B------:R-:W-:-:S03]  /*b430*/  FMNMX.NAN R63, R63, 3.40282346638528859812e+38, PT ;  /* 0x7f7fffff3f3f7809 */ /* 0x000fc60003820000 */
[----:B------:R-:W3:Y:S02]  /*b440*/  MUFU.RCP R66, R69 ;  /* 0x0000004500427308 */ /* 0x000ee40000001000 */
[-C--:B------:R-:W-:Y:S01]  /*b450*/  FMUL R0, R53, R63.reuse ;  /* 0x0000003f35007220 */ /* 0x080fe20000400000 */
[----:B------:R-:W-:Y:S01]  /*b460*/  FMNMX.NAN R53, R65, 3.40282346638528859812e+38, PT ;  /* 0x7f7fffff41357809 */ /* 0x000fe20003820000 */
[----:B------:R-:W-:Y:S01]  /*b470*/  FMUL R63, R52, R63 ;  /* 0x0000003f343f7220 */ /* 0x000fe20000400000 */
[----:B------:R-:W-:Y:S01]  /*b480*/  SHF.R.S32.HI R65, RZ, 0x1f, R68 ;  /* 0x0000001fff417819 */ /* 0x000fe20000011444 */
[----:B------:R-:W-:Y:S01]  /*b490*/  BAR.SYNC.DEFER_BLOCKING 0x1, 0x100 ;  /* 0x0044000000007b1d */ /* 0x000fe20000010000 */
[----:B--2---:R-:W-:Y:S01]  /*b4a0*/  IADD3 R52, P1, P0, R68, UR4, R33 ;  /* 0x0000000444347c10 */ /* 0x004fe2000f83e021 */
[-C--:B------:R-:W-:Y:S01]  /*b4b0*/  FMUL R67, R60, R53.reuse ;  /* 0x000000353c437220 */ /* 0x080fe20000400000 */
[----:B------:R-:W-:Y:S01]  /*b4c0*/  FMUL R60, R21, R53 ;  /* 0x00000035153c7220 */ /* 0x000fe20000400000 */
[----:B------:R-:W-:Y:S01]  /*b4d0*/  VIMNMX R53, PT, PT, R11, R10, PT ;  /* 0x0000000a0b357248 */ /* 0x000fe20003fe0100 */
[----:B-1----:R-:W-:Y:S01]  /*b4e0*/  FMUL R64, R9, R64 ;  /* 0x0000004009407220 */ /* 0x002fe20000400000 */
[----:B------:R-:W-:-:S02]  /*b4f0*/  IADD3.X R21, PT, PT, R65, UR5, RZ, P1, P0 ;  /* 0x0000000541157c10 */ /* 0x000fc40008fe04ff */
[----:B------:R-:W-:Y:S02]  /*b500*/  ISETP.LT.OR P0, PT, R53, 0x1, !P2 ;  /* 0x000000013500780c */ /* 0x000fe40005701670 */
[----:B------:R-:W-:Y:S01]  /*b510*/  FMNMX.NAN R64, R64, 3.40282346638528859812e+38, PT ;  /* 0x7f7fffff40407809 */ /* 0x000fe20003820000 */
[----:B---3--:R-:W-:Y:S01]  /*b520*/  FMUL R66, R9, R66 ;  /* 0x0000004209427220 */ /* 0x008fe20000400000 */
[----:B------:R-:W-:-:S03]  /*b530*/  ISETP.NE.AND P2, PT, R42, RZ, PT ;  /* 0x000000ff2a00720c */ /* 0x000fc60003f45270 */
[-C--:B------:R-:W-:Y:S01]  /*b540*/  FMUL R57, R57, R64.reuse ;  /* 0x0000004039397220 */ /* 0x080fe20000400000 */
[----:B------:R-:W-:Y:S01]  /*b550*/  FMNMX.NAN R66, R66, 3.40282346638528859812e+38, PT ;  /* 0x7f7fffff42427809 */ /* 0x000fe20003820000 */
[----:B------:R-:W-:Y:S01]  /*b560*/  FMUL R56, R56, R64 ;  /* 0x0000004038387220 */ /* 0x000fe20000400000 */
[----:B------:R-:W-:Y:S02]  /*b570*/  FSEL R65, R67, R0, !P2 ;  /* 0x0000000043417208 */ /* 0x000fe40005000000 */
[----:B------:R-:W-:Y:S01]  /*b580*/  FSEL R64, R60, R63, !P2 ;  /* 0x0000003f3c407208 */ /* 0x000fe20005000000 */
[-C--:B------:R-:W-:Y:S01]  /*b590*/  FMUL R58, R58, R66.reuse ;  /* 0x000000423a3a7220 */ /* 0x080fe20000400000 */
[----:B------:R-:W-:Y:S01]  /*b5a0*/  FMUL R55, R55, R66 ;  /* 0x0000004237377220 */ /* 0x000fe20000400000 */
[----:B------:R-:W-:Y:S06]  /*b5b0*/  @P0 BRA `(.L_x_249) ;  /* 0x0000000000200947 */ /* 0x000fec0003800000 */
[----:B------:R-:W-:-:S05]  /*b5c0*/  SHF.L.U32 R66, R22, 0x9, RZ ;  /* 0x0000000916427819 */ /* 0x000fca00000006ff */
[----:B------:R-:W-:-:S05]  /*b5d0*/  IMAD R66, R19, R36, R66 ;  /* 0x0000002413427224 */ /* 0x000fca00078e0242 */
[----:B------:R-:W-:-:S04]  /*b5e0*/  IADD3 R68, P0, PT, R66, R52, RZ ;  /* 0x0000003442447210 */ /* 0x000fc80007f1e0ff */
[----:B------:R-:W-:-:S05]  /*b5f0*/  LEA.HI.X.SX32 R69, R66, R21, 0x1, P0 ;  /* 0x0000001542457211 */ /* 0x000fca00000f0eff */
[----:B------:R1:W-:Y:S04]  /*b600*/  STG.E.U8 desc[UR44][R68.64], R54 ;  /* 0x0000003644007986 */ /* 0x0003e8000c10112c */
[----:B------:R1:W-:Y:S04]  /*b610*/  STG.E.U8 desc[UR44][R68.64+0x10], R59 ;  /* 0x0000103b44007986 */ /* 0x0003e8000c10112c */
[----:B------:R1:W-:Y:S04]  /*b620*/  STG.E.U8 desc[UR44][R68.64+0x100], R61 ;  /* 0x0001003d44007986 */ /* 0x0003e8000c10112c */
[----:B------:R1:W-:Y:S02]  /*b630*/  STG.E.U8 desc[UR44][R68.64+0x110], R62 ;  /* 0x0001103e44007986 */ /* 0x0003e4000c10112c */
.L_x_249:
[----:B------:R-:W-:Y:S05]  /*b640*/  BSYNC.RECONVERGENT B0 ;  /* 0x0000000000007941 */ /* 0x000fea0003800200 */
.L_x_248:
[----:B-1----:R-:W-:Y:S01]  /*b650*/  FSEL R54, R55, R56, !P2 ;  /* 0x0000003837367208 */ /* 0x002fe20005000000 */
[----:B------:R-:W1:Y:S01]  /*b660*/  SHFL.BFLY PT, R64, R64, 0x4, 0x1f ;  /* 0x0c801f0040407f89 */ /* 0x000e6200000e0000 */
[----:B------:R-:W-:Y:S01]  /*b670*/  FSEL R59, R58, R57, !P2 ;  /* 0x000000393a3b7208 */ /* 0x000fe20005000000 */
[----:B------:R-:W2:Y:S01]  /*b680*/  S2UR UR5, SR_CgaCtaId ;  /* 0x00000000000579c3 */ /* 0x000ea20000008800 */
[----:B------:R-:W-:Y:S01]  /*b690*/  UMOV UR4, 0x400 ;  /* 0x0000040000047882 */ /* 0x000fe20000000000 */
[----:B------:R-:W3:Y:S01]  /*b6a0*/  SHFL.BFLY PT, R65, R65, 0x4, 0x1f ;  /* 0x0c801f0041417f89 */ /* 0x000ee200000e0000 */
[----:B------:R-:W-:Y:S03]  /*b6b0*/  BSSY.RECONVERGENT B0, `(.L_x_250) ;  /* 0x000002d000007945 */ /* 0x000fe60003800200 */
[----:B------:R-:W4:Y:S04]  /*b6c0*/  SHFL.BFLY PT, R54, R54, 0x4, 0x1f ;  /* 0x0c801f0036367f89 */ /* 0x000f2800000e0000 */
[----:B------:R-:W5:Y:S01]  /*b6d0*/  SHFL.BFLY PT, R59, R59, 0x4, 0x1f ;  /* 0x0c801f003b3b7f89 */ /* 0x000f6200000e0000 */
[----:B-1----:R-:W-:-:S02]  /*b6e0*/  FSEL R63, R63, R64, !P2 ;  /* 0x000000403f3f7208 */ /* 0x002fc40005000000 */
[----:B------:R-:W-:Y:S01]  /*b6f0*/  FSEL R60, R64, R60, !P2 ;  /* 0x0000003c403c7208 */ /* 0x000fe20005000000 */
[----:B--2---:R-:W-:Y:S01]  /*b700*/  ULEA UR4, UR5, UR4, 0x18 ;  /* 0x0000000405047291 */ /* 0x004fe2000f8ec0ff */
[----:B---3--:R-:W-:Y:S02]  /*b710*/  FSEL R0, R0, R65, !P2 ;  /* 0x0000004100007208 */ /* 0x008fe40005000000 */
[----:B------:R-:W-:Y:S02]  /*b720*/  FSEL R67, R65, R67, !P2 ;  /* 0x0000004341437208 */ /* 0x000fe40005000000 */
[----:B----4-:R-:W-:Y:S02]  /*b730*/  FSEL R56, R56, R54, !P2 ;  /* 0x0000003638387208 */ /* 0x010fe40005000000 */
[----:B------:R-:W-:Y:S02]  /*b740*/  FSEL R55, R54, R55, !P2 ;  /* 0x0000003736377208 */ /* 0x000fe40005000000 */
[----:B------:R-:W-:-:S02]  /*b750*/  F2FP.SATFINITE.E2M1.F32.PACK_AB_MERGE_C R60, R60, R63, RZ ;  /* 0x0000003f3c3c723e */ /* 0x000fc400042070ff */
[----:B-----5:R-:W-:Y:S02]  /*b760*/  FSEL R57, R57, R59, !P2 ;  /* 0x0000003b39397208 */ /* 0x020fe40005000000 */
[----:B------:R-:W-:Y:S02]  /*b770*/  FSEL R58, R59, R58, !P2 ;  /* 0x0000003a3b3a7208 */ /* 0x000fe40005000000 */
[----:B------:R-:W-:Y:S02]  /*b780*/  F2FP.SATFINITE.E2M1.F32.PACK_AB_MERGE_C R55, R55, R56, RZ ;  /* 0x000000383737723e */ /* 0x000fe400042070ff */
[----:B------:R-:W-:Y:S02]  /*b790*/  F2FP.SATFINITE.E2M1.F32.PACK_AB_MERGE_C R0, R67, R0, RZ ;  /* 0x000000004300723e */ /* 0x000fe400042070ff */
[----:B------:R-:W-:Y:S02]  /*b7a0*/  PRMT R59, R60, 0x7604, RZ ;  /* 0x000076043c3b7816 */ /* 0x000fe400000000ff */
[----:B------:R-:W-:-:S02]  /*b7b0*/  F2FP.SATFINITE.E2M1.F32.PACK_AB_MERGE_C R57, R58, R57, RZ ;  /* 0x000000393a39723e */ /* 0x000fc400042070ff */
[----:B------:R-:W-:Y:S02]  /*b7c0*/  PRMT R54, R55, 0x7604, RZ ;  /* 0x0000760437367816 */ /* 0x000fe400000000ff */
[----:B------:R-:W-:Y:S02]  /*b7d0*/  LOP3.LUT R0, R59, 0xff, R0, 0xf8, !PT ;  /* 0x000000ff3b007812 */ /* 0x000fe400078ef800 */
[----:B------:R-:W-:Y:S02]  /*b7e0*/  LOP3.LUT R56, R54, 0xff, R57, 0xf8, !PT ;  /* 0x000000ff36387812 */ /* 0x000fe400078ef839 */
[----:B------:R-:W-:Y:S01]  /*b7f0*/  LOP3.LUT R55, R0, 0xffff, RZ, 0xc0, !PT ;  /* 0x0000ffff00377812 */ /* 0x000fe200078ec0ff */
[----:B------:R1:W-:Y:S01]  /*b800*/  STS.U8 [R39+UR4+0x2400], R0 ;  /* 0x0024000027007988 */ /* 0x0003e20008000004 */
[----:B------:R-:W-:Y:S02]  /*b810*/  LOP3.LUT R54, R56, 0xffff, RZ, 0xc0, !PT ;  /* 0x0000ffff38367812 */ /* 0x000fe400078ec0ff */
[----:B------:R-:W-:Y:S01]  /*b820*/  SHF.R.U32.HI R58, RZ, 0x8, R55 ;  /* 0x00000008ff3a7819 */ /* 0x000fe20000011637 */
[----:B------:R1:W-:Y:S01]  /*b830*/  STS.U8 [R39+UR4+0x2600], R56 ;  /* 0x0026003827007988 */ /* 0x0003e20008000004 */
[----:B------:R-:W-:-:S03]  /*b840*/  SHF.R.U32.HI R54, RZ, 0x8, R54 ;  /* 0x00000008ff367819 */ /* 0x000fc60000011636 */
[----:B------:R1:W-:Y:S04]  /*b850*/  STS.U8 [R39+UR4+0x2404], R58 ;  /* 0x0024043a27007988 */ /* 0x0003e80008000004 */
[----:B------:R1:W-:Y:S01]  /*b860*/  STS.U8 [R39+UR4+0x2604], R54 ;  /* 0x0026043627007988 */ /* 0x0003e20008000004 */
[----:B------:R-:W-:Y:S01]  /*b870*/  @!PT LDS RZ, [RZ] ;  /* 0x00000000fffff984 */ /* 0x000fe20000000800 */
[----:B------:R-:W-:Y:S01]  /*b880*/  @!PT LDS RZ, [RZ] ;  /* 0x00000000fffff984 */ /* 0x000fe20000000800 */
[----:B------:R-:W-:Y:S01]  /*b890*/  @!PT LDS RZ, [RZ] ;  /* 0x00000000fffff984 */ /* 0x000fe20000000800 */
[----:B------:R-:W-:Y:S01]  /*b8a0*/  @!PT LDS RZ, [RZ] ;  /* 0x00000000fffff984 */ /* 0x000fe20000000800 */
[----:B------:R2:W-:Y:S06]  /*b8b0*/  MEMBAR.ALL.CTA ;  /* 0x0000000000007992 */ /* 0x0005ec0000008000 */
[----:B--2---:R-:W2:Y:S02]  /*b8c0*/  FENCE.VIEW.ASYNC.S ;  /* 0x00000000000073c6 */ /* 0x004ea40000000000 */
[----:B--2---:R-:W-:Y:S06]  /*b8d0*/  BAR.SYNC.DEFER_BLOCKING 0x1, 0x100 ;  /* 0x0044000000007b1d */ /* 0x004fec0000010000 */
[----:B------:R-:W-:Y:S05]  /*b8e0*/  @P4 BRA `(.L_x_251) ;  /* 0x0000000000244947 */ /* 0x000fea0003800000 */
[----:B------:R-:W-:Y:S01]  /*b8f0*/  UIADD3 UR6, UPT, UPT, UR4, 0x2400, URZ ;  /* 0x0000240004067890 */ /* 0x000fe2000fffe0ff */
[----:B------:R-:W-:Y:S02]  /*b900*/  R2UR UR41, R50 ;  /* 0x00000000322972ca */ /* 0x000fe400000e0000 */
[----:B------:R-:W-:-:S03]  /*b910*/  R2UR UR42, R48 ;  /* 0x00000000302a72ca */ /* 0x000fc600000e0000 */
[----:B------:R-:W-:Y:S01]  /*b920*/  IMAD.U32 R40, RZ, RZ, UR6 ;  /* 0x00000006ff287e24 */ /* 0x000fe2000f8e00ff */
[----:B------:R-:W-:-:S04]  /*b930*/  UIADD3 UR6, UP0, UPT, UR50, 0x780, URZ ;  /* 0x0000078032067890 */ /* 0x000fc8000ff1e0ff */
[----:B------:R-:W-:Y:S01]  /*b940*/  R2UR UR40, R40 ;  /* 0x00000000282872ca */ /* 0x000fe200000e0000 */
[----:B------:R-:W-:-:S12]  /*b950*/  UIADD3.X UR7, UPT, UPT, URZ, UR51, URZ, UP0, !UPT ;  /* 0x00000033ff077290 */ /* 0x000fd800087fe4ff */
[----:B------:R2:W-:Y:S02]  /*b960*/  UTMASTG.3D [UR40], [UR6] ;  /* 0x00000028060073b5 */ /* 0x0005e40008010000 */
[----:B--2---:R0:W-:Y:S02]  /*b970*/  UTMACMDFLUSH ;  /* 0x00000000000079b7 */ /* 0x0041e40000000000 */
.L_x_251:
[----:B------:R-:W-:Y:S05]  /*b980*/  BSYNC.RECONVERGENT B0 ;  /* 0x0000000000007941 */ /* 0x000fea0003800200 */
.L_x_250:
[----:B------:R-:W-:Y:S01]  /*b990*/  ISETP.NE.AND P0, PT, R20, RZ, PT ;  /* 0x000000ff1400720c */ /* 0x000fe20003f05270 */
[----:B------:R-:W-:-:S12]  /*b9a0*/  BSSY B1, `(.L_x_252) ;  /* 0x0000021000017945 */ /* 0x000fd80003800000 */
[----:B------:R-:W-:Y:S05]  /*b9b0*/  @P0 BRA `(.L_x_253) ;  /* 0x00000000007c0947 */ /* 0x000fea0003800000 */
[----:B------:R-:W-:-:S13]  /*b9c0*/  ISETP.NE.AND P0, PT, RZ, UR48, PT ;  /* 0x00000030ff007c0c */ /* 0x000fda000bf05270 */
[----:B------:R-:W-:Y:S05]  /*b9d0*/  @P0 BRA `(.L_x_254) ;  /* 0x0000000000040947 */ /* 0x000fea0003800000 */
[----:B------:R-:W-:Y:S05]  /*b9e0*/  BPT.TRAP 0x1 ;  /* 0x000000040000795c */ /* 0x000fea0000300000 */
.L_x_254:
[C---:B------:R-:W-:Y:S01]  /*b9f0*/  LEA R55, R27.reuse, UR4, 0x3 ;  /* 0x000000041b377c11 */ /* 0x040fe2000f8e18ff */
[----:B-1----:R-:W-:Y:S01]  /*ba00*/  @!P6 IMAD R0, R27, 0x800, R38 ;  /* 0x000008001b00e824 */ /* 0x002fe200078e0226 */
[----:B------:R-:W-:Y:S01]  /*ba10*/  SHF.L.U32 R54, R28, 0x1f, RZ ;  /* 0x0000001f1c367819 */ /* 0x000fe200000006ff */
[----:B------:R-:W-:Y:S03]  /*ba20*/  BSSY B0, `(.L_x_255) ;  /* 0x0000004000007945 */ /* 0x000fe60003800000 */
[----:B------:R-:W1:Y:S01]  /*ba30*/  SYNCS.PHASECHK.TRANS64.TRYWAIT P1, [R55+URZ+0x60], R54 ;  /* 0x00006036370075a7 */ /* 0x000e6200080211ff */
[----:B------:R-:W-:Y:S01]  /*ba40*/  @!P6 LEA R0, R0, UR4, 0x1 ;  /* 0x000000040000ec11 */ /* 0x000fe2000f8e08ff */
[----:B-1----:R-:W-:Y:S06]  /*ba50*/  @!P1 BRA `(.L_x_256) ;  /* 0x0000007c00a49947 */ /* 0x002fec0003800000 */
.L_x_375:
[----:B------:R-:W-:Y:S05]  /*ba60*/  BSYNC B0 ;  /* 0x0000000000007941 */ /* 0x000fea0003800000 */
.L_x_255:
[----:B------:R-:W-:Y:S05]  /*ba70*/  @!P6 WARPSYNC.ALL ;  /* 0x000000000000e948 */ /* 0x000fea0003800000 */
[----:B------:R2:W3:Y:S04]  /*ba80*/  @!P6 LDSM.16.MT88.2 R6, [R0+0x400] ;  /* 0x000400000006e83b */ /* 0x0004e80000004100 */
[----:B------:R2:W4:Y:S01]  /*ba90*/  @!P6 LDSM.16.MT88.2 R4, [R0+0xc00] ;  /* 0x000c00000004e83b */ /* 0x0005220000004100 */
[----:B------:R-:W-:Y:S01]  /*baa0*/  @!PT LDS RZ, [RZ] ;  /* 0x00000000fffff984 */ /* 0x000fe20000000800 */
[----:B------:R-:W-:Y:S01]  /*bab0*/  @!PT LDS RZ, [RZ] ;  /* 0x00000000fffff984 */ /* 0x000fe20000000800 */
[----:B------:R-:W-:Y:S01]  /*bac0*/  @!PT LDS RZ, [RZ] ;  /* 0x00000000fffff984 */ /* 0x000fe20000000800 */
[----:B------:R-:W-:Y:S01]  /*bad0*/  @!PT LDS RZ, [RZ] ;  /* 0x00000000fffff984 */ /* 0x000fe20000000800 */
[----:B------:R5:W-:Y:S06]  /*bae0*/  MEMBAR.ALL.CTA ;  /* 0x0000000000007992 */ /* 0x000bec0000008000 */
[----:B-----5:R-:W1:Y:S01]  /*baf0*/  FENCE.VIEW.ASYNC.S ;  /* 0x00000000000073c6 */ /* 0x020e620000000000 */
[----:B------:R-:W-:Y:S05]  /*bb00*/  @P0 BRA `(.L_x_257) ;  /* 0x0000000000040947 */ /* 0x000fea0003800000 */
[----:B------:R-:W-:Y:S05]  /*bb10*/  BPT.TRAP 0x1 ;  /* 0x000000040000795c */ /* 0x000fea0000300000 */
.L_x_257:
[----:B--2---:R-:W2:Y:S01]  /*bb20*/  S2R R0, SR_CgaCtaId ;  /* 0x0000000000007919 */ /* 0x004ea20000008800 */
[----:B-1----:R-:W-:Y:S02]  /*bb30*/  VIADD R55, R55, 0x70 ;  /* 0x0000007037377836 */ /* 0x002fe40000000000 */
[----:B------:R-:W-:-:S05]  /*bb40*/  VIADD R27, R27, 0x1 ;  /* 0x000000011b1b7836 */ /* 0x000fca0000000000 */
[----:B------:R-:W-:-:S04]  /*bb50*/  ISETP.NE.AND P0, PT, R27, 0x2, PT ;  /* 0x000000021b00780c */ /* 0x000fc80003f05270 */
[----:B------:R-:W-:Y:S02]  /*bb60*/  SEL R27, R27, RZ, P0 ;  /* 0x000000ff1b1b7207 */ /* 0x000fe40000000000 */
[----:B--2---:R-:W-:Y:S02]  /*bb70*/  PRMT R0, R0, 0x654, R55 ;  /* 0x0000065400007816 */ /* 0x004fe40000000037 */
[----:B------:R-:W-:Y:S02]  /*bb80*/  SEL R55, RZ, 0x1, P0 ;  /* 0x00000001ff377807 */ /* 0x000fe40000000000 */
[----:B------:R2:W-:Y:S02]  /*bb90*/  SYNCS.ARRIVE.TRANS64.RED.A1T0 RZ, [R0+URZ], RZ ;  /* 0x000000ff00ff79a7 */ /* 0x0005e400081004ff */
[----:B------:R-:W-:-:S06]  /*bba0*/  LOP3.LUT R28, R28, R55, RZ, 0x3c, !PT ;  /* 0x000000371c1c7212 */ /* 0x000fcc00078e3cff */
.L_x_253:
[----:B------:R-:W-:Y:S05]  /*bbb0*/  BSYNC B1 ;  /* 0x0000000000017941 */ /* 0x000fea0003800000 */
.L_x_252:
[C---:B---3--:R-:W-:Y:S02]  /*bbc0*/  SHF.L.U32 R60, R6.reuse, 0x10, RZ ;  /* 0x00000010063c7819 */ /* 0x048fe400000006ff */
[----:B------:R-:W-:Y:S02]  /*bbd0*/  LOP3.LUT R61, R6, 0xffff0000, RZ, 0xc0, !PT ;  /* 0xffff0000063d7812 */ /* 0x000fe400078ec0ff */
[----:B------:R-:W-:Y:S01]  /*bbe0*/  SHF.L.U32 R59, R7, 0x10, RZ ;  /* 0x00000010073b7819 */ /* 0x000fe200000006ff */
[--C-:B------:R-:W-:Y:S01]  /*bbf0*/  FFMA R60, R45, R60, R8.reuse ;  /* 0x0000003c2d3c7223 */ /* 0x100fe20000000008 */
[----:B-1----:R-:W-:Y:S01]  /*bc00*/  LOP3.LUT R58, R7, 0xffff0000, RZ, 0xc0, !PT ;  /* 0xffff0000073a7812 */ /* 0x002fe200078ec0ff */
[C-C-:B------:R-:W-:Y:S02]  /*bc10*/  FFMA R61, R45.reuse, R61, R8.reuse ;  /* 0x0000003d2d3d7223 */ /* 0x140fe40000000008 */
[----:B------:R-:W-:Y:S01]  /*bc20*/  FFMA R59, R45, R59, R8 ;  /* 0x0000003b2d3b7223 */ /* 0x000fe20000000008 */
[----:B------:R-:W-:Y:S06]  /*bc30*/  @P4 BRA `(.L_x_258) ;  /* 0x0000000000044947 */ /* 0x000fec0003800000 */
[----:B------:R-:W-:-:S04]  /*bc40*/  DEPBAR.LE SB0, 0x1 ;  /* 0x000080400000791a */ /* 0x000fc80000000000 */
.L_x_258:
[----:B------:R-:W-:Y:S01]  /*bc50*/  FMNMX3.NAN R62, RZ, |R60|, |R59|, !PT ;  /* 0x4000003cff3e7276 */ /* 0x000fe2000782043b */
[----:B------:R-:W-:Y:S05]  /*bc60*/  WARPSYNC.ALL ;  /* 0x0000000000007948 */ /* 0x000fea0003800000 */
[----:B------:R-:W1:Y:S01]  /*bc70*/  SHFL.BFLY PT, R69, R62, 0x4, 0x1f ;  /* 0x0c801f003e457f89 */ /* 0x000e6200000e0000 */
[--C-:B------:R-:W-:Y:S01]  /*bc80*/  FFMA R58, R45, R58, R8.reuse ;  /* 0x0000003a2d3a7223 */ /* 0x100fe20000000008 */
[C---:B----4-:R-:W-:Y:S01]  /*bc90*/  IMAD.U32 R56, R4.reuse, 0x10000, RZ ;  /* 0x0001000004387824 */ /* 0x050fe200078e00ff */
[----:B------:R-:W-:Y:S01]  /*bca0*/  LOP3.LUT R57, R4, 0xffff0000, RZ, 0xc0, !PT ;  /* 0xffff000004397812 */ /* 0x000fe200078ec0ff */
[C---:B------:R-:W-:Y:S01]  /*bcb0*/  IMAD.U32 R55, R5.reuse, 0x10000, RZ ;  /* 0x0001000005377824 */ /* 0x040fe200078e00ff */
[----:B------:R-:W-:Y:S01]  /*bcc0*/  LOP3.LUT R65, R5, 0xffff0000, RZ, 0xc0, !PT ;  /* 0xffff000005417812 */ /* 0x000fe200078ec0ff */
[C---:B------:R-:W-:Y:S01]  /*bcd0*/  FFMA R56, R45.reuse, R56, R8 ;  /* 0x000000382d387223 */ /* 0x040fe20000000008 */
[----:B--2---:R-:W-:Y:S01]  /*bce0*/  FMNMX3.NAN R0, RZ, |R61|, |R58|, !PT ;  /* 0x4000003dff007276 */ /* 0x004fe2000782043a */
[C-C-:B------:R-:W-:Y:S01]  /*bcf0*/  FFMA R55, R45.reuse, R55, R8.reuse ;  /* 0x000000372d377223 */ /* 0x140fe20000000008 */
[C-C-:B------:R-:W-:Y:S01]  /*bd00*/  FFMA R57, R45.reuse, R57, R8.reuse ;  /* 0x000000392d397223 */ /* 0x140fe20000000008 */
[----:B------:R-:W-:Y:S01]  /*bd10*/  FFMA R54, R45, R65, R8 ;  /* 0x000000412d367223 */ /* 0x000fe20000000008 */
[----:B------:R-:W-:Y:S01]  /*bd20*/  BAR.SYNC.DEFER_BLOCKING 0x1, 0x100 ;  /* 0x0044000000007b1d */ /* 0x000fe20000010000 */
[----:B------:R-:W-:-:S02]  /*bd30*/  ISETP.GE.AND P0, PT, R10, 0x1, PT ;  /* 0x000000010a00780c */ /* 0x000fc40003f06270 */
[----:B------:R-:W-:Y:S02]  /*bd40*/  FMNMX3.NAN R66, RZ, |R56|, |R55|, !PT ;  /* 0x40000038ff427276 */ /* 0x000fe40007820437 */
[----:B------:R-:W-:Y:S01]  /*bd50*/  FMNMX3.NAN R64, RZ, |R57|, |R54|, !PT ;  /* 0x40000039ff407276 */ /* 0x000fe20007820436 */
[----:B------:R-:W-:Y:S01]  /*bd60*/  BSSY.RECONVERGENT B0, `(.L_x_259) ;  /* 0x0000088000007945 */ /* 0x000fe20003800200 */
[----:B------:R-:W-:Y:S01]  /*bd70*/  ISETP.NE.AND P1, PT, R47, RZ, PT ;  /* 0x000000ff2f00720c */ /* 0x000fe20003f25270 */
[----:B------:R-:W2:Y:S01]  /*bd80*/  SHFL.BFLY PT, R63, R0, 0x4, 0x1f ;  /* 0x0c801f00003f7f89 */ /* 0x000ea200000e0000 */
[----:B------:R-:W-:-:S03]  /*bd90*/  ISETP.LT.OR P0, PT, R11, 0x41, !P0 ;  /* 0x000000410b00780c */ /* 0x000fc60004701670 */
[----:B------:R-:W3:Y:S01]  /*bda0*/  SHFL.BFLY PT, R67, R66, 0x4, 0x1f ;  /* 0x0c801f0042437f89 */ /* 0x000ee200000e0000 */
[----:B-1----:R-:W-:Y:S02]  /*bdb0*/  FMNMX.NAN R69, R62, |R69|, !PT ;  /* 0x400000453e457209 */ /* 0x002fe40007820000 */
[----:B------:R-:W-:Y:S01]  /*bdc0*/  PLOP3.LUT P0, PT, P1, P0, PT, 0x8f, 0xf8 ;  /* 0x0000000000f8781c */ /* 0x000fe20000f01177 */
[----:B------:R-:W1:Y:S04]  /*bdd0*/  SHFL.BFLY PT, R65, R64, 0x4, 0x1f ;  /* 0x0c801f0040417f89 */ /* 0x000e6800000e0000 */
[----:B------:R-:W4:Y:S01]  /*bde0*/  SHFL.BFLY PT, R70, R69, 0x8, 0x1f ;  /* 0x0d001f0045467f89 */ /* 0x000f2200000e0000 */
[----:B--2---:R-:W-:Y:S02]  /*bdf0*/  FMNMX.NAN R63, R0, |R63|, !PT ;  /* 0x4000003f003f7209 */ /* 0x004fe40007820000 */
[----:B---3--:R-:W-:-:S03]  /*be00*/  FMNMX.NAN R67, R66, |R67|, !PT ;  /* 0x4000004342437209 */ /* 0x008fc60007820000 */
[----:B------:R-:W2:Y:S01]  /*be10*/  SHFL.BFLY PT, R68, R63, 0x8, 0x1f ;  /* 0x0d001f003f447f89 */ /* 0x000ea200000e0000 */
[----:B-1----:R-:W-:-:S03]  /*be20*/  FMNMX.NAN R65, R64, |R65|, !PT ;  /* 0x4000004140417209 */ /* 0x002fc60007820000 */
[----:B------:R-:W1:Y:S01]  /*be30*/  SHFL.BFLY PT, R62, R67, 0x8, 0x1f ;  /* 0x0d001f00433e7f89 */ /* 0x000e6200000e0000 */
[----:B----4-:R-:W-:-:S03]  /*be40*/  FMNMX.NAN R70, R69, |R70|, !PT ;  /* 0x4000004645467209 */ /* 0x010fc60007820000 */
[----:B------:R-:W3:Y:S04]  /*be50*/  SHFL.BFLY PT, R0, R65, 0x8, 0x1f ;  /* 0x0d001f0041007f89 */ /* 0x000ee800000e0000 */
[----:B------:R-:W4:Y:S01]  /*be60*/  SHFL.BFLY PT, R73, R70, 0xc, 0x1f ;  /* 0x0d801f0046497f89 */ /* 0x000f2200000e0000 */
[----:B--2---:R-:W-:Y:S02]  /*be70*/  FMNMX.NAN R68, R63, |R68|, !PT ;  /* 0x400000443f447209 */ /* 0x004fe40007820000 */
[----:B-1----:R-:W-:-:S03]  /*be80*/  FMNMX.NAN R62, R67, |R62|, !PT ;  /* 0x4000003e433e7209 */ /* 0x002fc60007820000 */
[----:B------:R-:W1:Y:S01]  /*be90*/  SHFL.BFLY PT, R71, R68, 0xc, 0x1f ;  /* 0x0d801f0044477f89 */ /* 0x000e6200000e0000 */
[----:B---3--:R-:W-:-:S03]  /*bea0*/  FMNMX.NAN R0, R65, |R0|, !PT ;  /* 0x4000000041007209 */ /* 0x008fc60007820000 */
[----:B------:R-:W2:Y:S01]  /*beb0*/  SHFL.BFLY PT, R69, R62, 0xc, 0x1f ;  /* 0x0d801f003e457f89 */ /* 0x000ea200000e0000 */
[----:B----4-:R-:W-:-:S03]  /*bec0*/  FMNMX.NAN R73, R70, |R73|, !PT ;  /* 0x4000004946497209 */ /* 0x010fc60007820000 */
[----:B------:R-:W3:Y:S04]  /*bed0*/  SHFL.BFLY PT, R63, R0, 0xc, 0x1f ;  /* 0x0d801f00003f7f89 */ /* 0x000ee800000e0000 */
[----:B------:R-:W4:Y:S01]  /*bee0*/  SHFL.BFLY PT, R66, R73, 0x10, 0x1f ;  /* 0x0e001f0049427f89 */ /* 0x000f2200000e0000 */
[----:B-1----:R-:W-:Y:S02]  /*bef0*/  FMNMX.NAN R71, R68, |R71|, !PT ;  /* 0x4000004744477209 */ /* 0x002fe40007820000 */
[----:B--2---:R-:W-:-:S03]  /*bf00*/  FMNMX.NAN R69, R62, |R69|, !PT ;  /* 0x400000453e457209 */ /* 0x004fc60007820000 */
        /* <DEDUP_REMOVED lines=29> */
[----:B------:R-:W-:Y:S01]  /*c0e0*/  @!P3 STS [R32], R69 ;  /* 0x000000452000b388 */ /* 0x000fe20000000800 */
[----:B------:R-:W-:Y:S01]  /*c0f0*/  BAR.SYNC.DEFER_BLOCKING 0x1, 0x100 ;  /* 0x0044000000007b1d */ /* 0x000fe20000010000 */
[----:B-1----:R-:W-:Y:S02]  /*c100*/  FMNMX.NAN R63, R0, |R63|, !PT ;  /* 0x4000003f003f7209 */ /* 0x002fe40007820000 */
[----:B--2---:R-:W-:Y:S02]  /*c110*/  FMNMX.NAN R67, R66, |R67|, !PT ;  /* 0x4000004342437209 */ /* 0x004fe40007820000 */
[----:B---3--:R-:W-:Y:S01]  /*c120*/  FMNMX.NAN R65, R64, |R65|, !PT ;  /* 0x4000004140417209 */ /* 0x008fe20007820000 */
        /* <DEDUP_REMOVED lines=19> */
[----:B------:R-:W2:Y:S01]  /*c260*/  MUFU.RCP R66, R66 ;  /* 0x0000004200427308 */ /* 0x000ea20000001000 */
[----:B------:R-:W-:Y:S01]  /*c270*/  F2FP.F16.E4M3.UNPACK_B R0, R0 ;  /* 0x00000000ff00723e */ /* 0x000fe200020006ff */
[----:B------:R-:W-:Y:S04]  /*c280*/  BAR.SYNC.DEFER_BLOCKING 0x1, 0x100 ;  /* 0x0044000000007b1d */ /* 0x000fe80000010000 */
[----:B------:R-:W-:Y:S02]  /*c290*/  HADD2.F32 R71, -RZ, R0.H0_H0 ;  /* 0x20000000ff477230 */ /* 0x000fe40000004100 */
[----:B--2---:R-:W-:-:S05]  /*c2a0*/  FMUL R66, R9, R66 ;  /* 0x0000004209427220 */ /* 0x004fca0000400000 */
[----:B------:R-:W-:Y:S01]  /*c2b0*/  FMNMX.NAN R66, R66, 3.40282346638528859812e+38, PT ;  /* 0x7f7fffff42427809 */ /* 0x000fe20003820000 */
[----:B------:R-:W-:Y:S04]  /*c2c0*/  @!P3 STS [R32], R65 ;  /* 0x000000412000b388 */ /* 0x000fe80000000800 */
[-C--:B------:R-:W-:Y:S01]  /*c2d0*/  FMUL R60, R60, R66.reuse ;  /* 0x000000423c3c7220 */ /* 0x080fe20000400000 */
[----:B------:R-:W-:Y:S01]  /*c2e0*/  FMUL R59, R59, R66 ;  /* 0x000000423b3b7220 */ /* 0x000fe20000400000 */
[----:B------:R-:W-:Y:S01]  /*c2f0*/  BAR.SYNC.DEFER_BLOCKING 0x1, 0x100 ;  /* 0x0044000000007b1d */ /* 0x000fe20000010000 */
[----:B-1----:R-:W-:-:S05]  /*c300*/  FMNMX.NAN R64, R67, |R64|, !PT ;  /* 0x4000004043407209 */ /* 0x002fca0007820000 */
[----:B------:R-:W-:-:S05]  /*c310*/  FMUL R64, R3, R64 ;  /* 0x0000004003407220 */ /* 0x000fca0000400000 */
[----:B------:R-:W-:-:S04]  /*c320*/  F2FP.SATFINITE.E4M3.F32.PACK_AB_MERGE_C R64, RZ, R64, RZ ;  /* 0x00000040ff40723e */ /* 0x000fc800048070ff */
[----:B------:R-:W-:Y:S01]  /*c330*/  LOP3.LUT R67, R64, 0xff, RZ, 0xc0, !PT ;  /* 0x000000ff40437812 */ /* 0x000fe200078ec0ff */
[----:B------:R-:W1:Y:S03]  /*c340*/  LDS R68, [R31] ;  /* 0x000000001f447984 */ /* 0x000e660000000800 */
[----:B------:R-:W-:-:S05]  /*c350*/  F2FP.F16.E4M3.UNPACK_B R0, R67 ;  /* 0x00000043ff00723e */ /* 0x000fca00020006ff */
[----:B------:R-:W-:-:S04]  /*c360*/  HADD2.F32 R67, -RZ, R0.H0_H0 ;  /* 0x20000000ff437230 */ /* 0x000fc80000004100 */
[----:B------:R-:W2:Y:S02]  /*c370*/  MUFU.RCP R70, R67 ;  /* 0x0000004300467308 */ /* 0x000ea40000001000 */
[----:B--2---:R-:W-:-:S05]  /*c380*/  FMUL R70, R9, R70 ;  /* 0x0000004609467220 */ /* 0x004fca0000400000 */
[----:B------:R-:W-:-:S05]  /*c390*/  FMNMX.NAN R70, R70, 3.40282346638528859812e+38, PT ;  /* 0x7f7fffff46467809 */ /* 0x000fca0003820000 */
[-C--:B------:R-:W-:Y:S01]  /*c3a0*/  FMUL R56, R56, R70.reuse ;  /* 0x0000004638387220 */ /* 0x080fe20000400000 */
[----:B------:R-:W-:Y:S01]  /*c3b0*/  FMUL R55, R55, R70 ;  /* 0x0000004637377220 */ /* 0x000fe20000400000 */
[----:B-1----:R-:W-:-:S05]  /*c3c0*/  FMNMX.NAN R68, R65, |R68|, !PT ;  /* 0x4000004441447209 */ /* 0x002fca0007820000 */
[----:B------:R-:W-:Y:S02]  /*c3d0*/  FMUL R65, R3, R68 ;  /* 0x0000004403417220 */ /* 0x000fe40000400000 */
[----:B------:R-:W1:Y:S03]  /*c3e0*/  MUFU.RCP R68, R71 ;  /* 0x0000004700447308 */ /* 0x000e660000001000 */
[----:B------:R-:W-:-:S04]  /*c3f0*/  F2FP.SATFINITE.E4M3.F32.PACK_AB_MERGE_C R65, RZ, R65, RZ ;  /* 0x00000041ff41723e */ /* 0x000fc800048070ff */
[----:B------:R-:W-:-:S04]  /*c400*/  LOP3.LUT R69, R65, 0xff, RZ, 0xc0, !PT ;  /* 0x000000ff41457812 */ /* 0x000fc800078ec0ff */
[----:B------:R-:W-:-:S05]  /*c410*/  F2FP.F16.E4M3.UNPACK_B R0, R69 ;  /* 0x00000045ff00723e */ /* 0x000fca00020006ff */
[----:B------:R-:W-:Y:S02]  /*c420*/  HADD2.F32 R69, -RZ, R0.H0_H0 ;  /* 0x20000000ff457230 */ /* 0x000fe40000004100 */
[----:B-1----:R-:W-:Y:S02]  /*c430*/  FMUL R68, R9, R68 ;  /* 0x0000004409447220 */ /* 0x002fe40000400000 */
[----:B------:R-:W1:Y:S03]  /*c440*/  MUFU.RCP R0, R69 ;  /* 0x0000004500007308 */ /* 0x000e660000001000 */
[----:B------:R-:W-:-:S05]  /*c450*/  FMNMX.NAN R68, R68, 3.40282346638528859812e+38, PT ;  /* 0x7f7fffff44447809 */ /* 0x000fca0003820000 */
[-C--:B------:R-:W-:Y:S01]  /*c460*/  FMUL R61, R61, R68.reuse ;  /* 0x000000443d3d7220 */ /* 0x080fe20000400000 */
[----:B------:R-:W-:-:S04]  /*c470*/  FMUL R58, R58, R68 ;  /* 0x000000443a3a7220 */ /* 0x000fc80000400000 */
[----:B------:R-:W-:Y:S01]  /*c480*/  FSEL R66, R61, R60, !P2 ;  /* 0x0000003c3d427208 */ /* 0x000fe20005000000 */
[----:B-1----:R-:W-:-:S05]  /*c490*/  FMUL R0, R9, R0 ;  /* 0x0000000009007220 */ /* 0x002fca0000400000 */
[----:B------:R-:W-:-:S05]  /*c4a0*/  FMNMX.NAN R0, R0, 3.40282346638528859812e+38, PT ;  /* 0x7f7fffff00007809 */ /* 0x000fca0003820000 */
[-C--:B------:R-:W-:Y:S01]  /*c4b0*/  FMUL R57, R57, R0.reuse ;  /* 0x0000000039397220 */ /* 0x080fe20000400000 */
[----:B------:R-:W-:Y:S01]  /*c4c0*/  FMUL R0, R54, R0 ;  /* 0x0000000036007220 */ /* 0x000fe20000400000 */
[----:B------:R-:W-:Y:S01]  /*c4d0*/  FSEL R54, R58, R59, !P2 ;  /* 0x0000003b3a367208 */ /* 0x000fe20005000000 */
[----:B------:R-:W-:Y:S06]  /*c4e0*/  BAR.SYNC.DEFER_BLOCKING 0x1, 0x100 ;  /* 0x0044000000007b1d */ /* 0x000fec0000010000 */
[----:B------:R-:W-:Y:S05]  /*c4f0*/  @P0 BRA `(.L_x_260) ;  /* 0x0000000000380947 */ /* 0x000fea0003800000 */
[----:B------:R-:W-:-:S04]  /*c500*/  LEA R69, R22, 0x1, 0x1 ;  /* 0x0000000116457811 */ /* 0x000fc800078e08ff */
[----:B------:R-:W-:-:S04]  /*c510*/  LEA.HI R67, R69, R69, RZ, 0x1 ;  /* 0x0000004545437211 */ /* 0x000fc800078f08ff */
[C---:B------:R-:W-:Y:S01]  /*c520*/  LOP3.LUT R68, R67.reuse, 0x7ffffffe, RZ, 0xc0, !PT ;  /* 0x7ffffffe43447812 */ /* 0x040fe200078ec0ff */
[----:B------:R-:W-:-:S04]  /*c530*/  IMAD.SHL.U32 R67, R67, 0x100, RZ ;  /* 0x0000010043437824 */ /* 0x000fc800078e00ff */
[----:B------:R-:W-:Y:S01]  /*c540*/  IMAD.IADD R68, R69, 0x1, -R68 ;  /* 0x0000000145447824 */ /* 0x000fe200078e0a44 */
[----:B------:R-:W-:-:S05]  /*c550*/  LOP3.LUT R67, R67, 0xfffffe00, RZ, 0xc0, !PT ;  /* 0xfffffe0043437812 */ /* 0x000fca00078ec0ff */
[----:B------:R-:W-:-:S04]  /*c560*/  IMAD R67, R68, 0x2, R67 ;  /* 0x0000000244437824 */ /* 0x000fc800078e0243 */
[----:B------:R-:W-:-:S05]  /*c570*/  IMAD R67, R19, R36, R67 ;  /* 0x0000002413437224 */ /* 0x000fca00078e0243 */
[----:B------:R-:W-:-:S04]  /*c580*/  IADD3 R68, P0, PT, R67, R52, RZ ;  /* 0x0000003443447210 */ /* 0x000fc80007f1e0ff */
[----:B------:R-:W-:-:S05]  /*c590*/  LEA.HI.X.SX32 R69, R67, R21, 0x1, P0 ;  /* 0x0000001543457211 */ /* 0x000fca00000f0eff */
[----:B------:R1:W-:Y:S04]  /*c5a0*/  STG.E.U8 desc[UR44][R68.64], R62 ;  /* 0x0000003e44007986 */ /* 0x0003e8000c10112c */
[----:B------:R1:W-:Y:S04]  /*c5b0*/  STG.E.U8 desc[UR44][R68.64+0x10], R63 ;  /* 0x0000103f44007986 */ /* 0x0003e8000c10112c */
[----:B------:R1:W-:Y:S04]  /*c5c0*/  STG.E.U8 desc[UR44][R68.64+0x100], R64 ;  /* 0x0001004044007986 */ /* 0x0003e8000c10112c */
[----:B------:R1:W-:Y:S02]  /*c5d0*/  STG.E.U8 desc[UR44][R68.64+0x110], R65 ;  /* 0x0001104144007986 */ /* 0x0003e4000c10112c */
.L_x_260:
[----:B------:R-:W-:Y:S05]  /*c5e0*/  BSYNC.RECONVERGENT B0 ;  /* 0x0000000000007941 */ /* 0x000fea0003800200 */
.L_x_259:
[----:B-1----:R-:W-:Y:S01]  /*c5f0*/  FSEL R62, R0, R55, !P2 ;  /* 0x00000037003e7208 */ /* 0x002fe20005000000 */
[----:B------:R-:W1:Y:S01]  /*c600*/  SHFL.BFLY PT, R54, R54, 0x4, 0x1f ;  /* 0x0c801f0036367f89 */ /* 0x000e6200000e0000 */
[----:B------:R-:W-:Y:S01]  /*c610*/  FSEL R63, R57, R56, !P2 ;  /* 0x00000038393f7208 */ /* 0x000fe20005000000 */
[----:B------:R-:W-:Y:S02]  /*c620*/  BSSY.RECONVERGENT B0, `(.L_x_261) ;  /* 0x000002c000007945 */ /* 0x000fe40003800200 */
[----:B------:R-:W2:Y:S04]  /*c630*/  SHFL.BFLY PT, R66, R66, 0x4, 0x1f ;  /* 0x0c801f0042427f89 */ /* 0x000ea800000e0000 */
[----:B------:R-:W3:Y:S04]  /*c640*/  SHFL.BFLY PT, R62, R62, 0x4, 0x1f ;  /* 0x0c801f003e3e7f89 */ /* 0x000ee800000e0000 */
[----:B------:R-:W4:Y:S01]  /*c650*/  SHFL.BFLY PT, R63, R63, 0x4, 0x1f ;  /* 0x0c801f003f3f7f89 */ /* 0x000f2200000e0000 */
[----:B-1----:R-:W-:-:S02]  /*c660*/  FSEL R59, R59, R54, !P2 ;  /* 0x000000363b3b7208 */ /* 0x002fc40005000000 */
[----:B------:R-:W-:Y:S02]  /*c670*/  FSEL R58, R54, R58, !P2 ;  /* 0x0000003a363a7208 */ /* 0x000fe40005000000 */
[----:B--2---:R-:W-:Y:S02]  /*c680*/  FSEL R60, R60, R66, !P2 ;  /* 0x000000423c3c7208 */ /* 0x004fe40005000000 */
[----:B------:R-:W-:Y:S02]  /*c690*/  FSEL R61, R66, R61, !P2 ;  /* 0x0000003d423d7208 */ /* 0x000fe40005000000 */
[----:B---3--:R-:W-:Y:S02]  /*c6a0*/  FSEL R55, R55, R62, !P2 ;  /* 0x0000003e37377208 */ /* 0x008fe40005000000 */
[----:B------:R-:W-:Y:S02]  /*c6b0*/  FSEL R0, R62, R0, !P2 ;  /* 0x000000003e007208 */ /* 0x000fe40005000000 */
[----:B----4-:R-:W-:-:S02]  /*c6c0*/  FSEL R56, R56, R63, !P2 ;  /* 0x0000003f38387208 */ /* 0x010fc40005000000 */
[----:B------:R-:W-:Y:S02]  /*c6d0*/  FSEL R57, R63, R57, !P2 ;  /* 0x000000393f397208 */ /* 0x000fe40005000000 */
[----:B------:R-:W-:Y:S02]  /*c6e0*/  F2FP.SATFINITE.E2M1.F32.PACK_AB_MERGE_C R58, R58, R59, RZ ;  /* 0x0000003b3a3a723e */ /* 0x000fe400042070ff */
[----:B------:R-:W-:Y:S02]  /*c6f0*/  F2FP.SATFINITE.E2M1.F32.PACK_AB_MERGE_C R0, R0, R55, RZ ;  /* 0x000000370000723e */ /* 0x000fe400042070ff */
[----:B------:R-:W-:Y:S02]  /*c700*/  F2FP.SATFINITE.E2M1.F32.PACK_AB_MERGE_C R56, R57, R56, RZ ;  /* 0x000000383938723e */ /* 0x000fe400042070ff */
[----:B------:R-:W-:Y:S02]  /*c710*/  F2FP.SATFINITE.E2M1.F32.PACK_AB_MERGE_C R60, R61, R60, RZ ;  /* 0x0000003c3d3c723e */ /* 0x000fe400042070ff */
[----:B------:R-:W-:-:S02]  /*c720*/  PRMT R55, R58, 0x7604, RZ ;  /* 0x000076043a377816 */ /* 0x000fc400000000ff */
        /* <DEDUP_REMOVED lines=19> */
[----:B------:R-:W-:Y:S01]  /*c860*/  R2UR UR41, R50 ;  /* 0x00000000322972ca */ /* 0x000fe200000e0000 */
[----:B------:R-:W-:Y:S01]  /*c870*/  UIADD3 UR6, UP0, UPT, UR50, 0x780, URZ ;  /* 0x0000078032067890 */ /* 0x000fe2000ff1e0ff */
[----:B------:R-:W-:Y:S01]  /*c880*/  R2UR UR42, R48 ;  /* 0x00000000302a72ca */ /* 0x000fe200000e0000 */
[----:B------:R-:W-:Y:S02]  /*c890*/  UIADD3 UR40, UPT, UPT, UR4, 0x2800, URZ ;  /* 0x0000280004287890 */ /* 0x000fe4000fffe0ff */
[----:B------:R-:W-:-:S08]  /*c8a0*/  UIADD3.X UR7, UPT, UPT, URZ, UR51, URZ, UP0, !UPT ;  /* 0x00000033ff077290 */ /* 0x000fd000087fe4ff */
[----:B------:R-:W-:-:S09]  /*c8b0*/  UIADD3 UR41, UPT, UPT, UR41, 0x40, URZ ;  /* 0x0000004029297890 */ /* 0x000fd2000fffe0ff */
[----:B------:R2:W-:Y:S02]  /*c8c0*/  UTMASTG.3D [UR40], [UR6] ;  /* 0x00000028060073b5 */ /* 0x0005e40008010000 */
[----:B--2---:R0:W-:Y:S02]  /*c8d0*/  UTMACMDFLUSH ;  /* 0x00000000000079b7 */ /* 0x0041e40000000000 */
.L_x_262:
[----:B------:R-:W-:Y:S05]  /*c8e0*/  BSYNC.RECONVERGENT B0 ;  /* 0x0000000000007941 */ /* 0x000fea0003800200 */
.L_x_261:
[----:B------:R-:W-:Y:S01]  /*c8f0*/  R2UR UR42, R48 ;  /* 0x00000000302a72ca */ /* 0x000fe200000e0000 */
[----:B------:R-:W-:Y:S01]  /*c900*/  BSSY B1, `(.L_x_263) ;  /* 0x0000023000017945 */ /* 0x000fe20003800000 */
[----:B------:R-:W-:-:S11]  /*c910*/  ISETP.NE.AND P0, PT, R20, RZ, PT ;  /* 0x000000ff1400720c */ /* 0x000fd60003f05270 */
[----:B------:R-:W-:Y:S02]  /*c920*/  UIADD3 UR42, UPT, UPT, UR42, 0x20, URZ ;  /* 0x000000202a2a7890 */ /* 0x000fe4000fffe0ff */
[----:B------:R-:W-:Y:S10]  /*c930*/  @P0 BRA `(.L_x_264) ;  /* 0x00000000007c0947 */ /* 0x000ff40003800000 */
[----:B------:R-:W-:-:S13]  /*c940*/  ISETP.NE.AND P0, PT, RZ, UR48, PT ;  /* 0x00000030ff007c0c */ /* 0x000fda000bf05270 */
[----:B------:R-:W-:Y:S05]  /*c950*/  @P0 BRA `(.L_x_265) ;  /* 0x0000000000040947 */ /* 0x000fea0003800000 */
[----:B------:R-:W-:Y:S05]  /*c960*/  BPT.TRAP 0x1 ;  /* 0x000000040000795c */ /* 0x000fea0000300000 */
.L_x_265:
[C---:B------:R-:W-:Y:S01]  /*c970*/  LEA R55, R27.reuse, UR4, 0x3 ;  /* 0x000000041b377c11 */ /* 0x040fe2000f8e18ff */
[----:B-1----:R-:W-:Y:S01]  /*c980*/  @!P6 IMAD R0, R27, 0x800, R38 ;  /* 0x000008001b00e824 */ /* 0x002fe200078e0226 */
[----:B------:R-:W-:Y:S01]  /*c990*/  SHF.L.U32 R54, R28, 0x1f, RZ ;  /* 0x0000001f1c367819 */ /* 0x000fe200000006ff */
[----:B------:R-:W-:Y:S03]  /*c9a0*/  BSSY B0, `(.L_x_266) ;  /* 0x0000004000007945 */ /* 0x000fe60003800000 */
[----:B------:R-:W1:Y:S01]  /*c9b0*/  SYNCS.PHASECHK.TRANS64.TRYWAIT P1, [R55+URZ+0x60], R54 ;  /* 0x00006036370075a7 */ /* 0x000e6200080211ff */
[----:B------:R-:W-:Y:S01]  /*c9c0*/  @!P6 LEA R0, R0, UR4, 0x1 ;  /* 0x000000040000ec11 */ /* 0x000fe2000f8e08ff */
[----:B-1----:R-:W-:Y:S06]  /*c9d0*/  @!P1 BRA `(.L_x_267) ;  /* 0x0000006c00d89947 */ /* 0x002fec0003800000 */
.L_x_376:
[----:B------:R-:W-:Y:S05]  /*c9e0*/  BSYNC B0 ;  /* 0x0000000000007941 */ /* 0x000fea0003800000 */
.L_x_266:
        /* <DEDUP_REMOVED lines=11> */
.L_x_268:
        /* <DEDUP_REMOVED lines=9> */
.L_x_264:
[----:B------:R-:W-:Y:S05]  /*cb30*/  BSYNC B1 ;  /* 0x0000000000017941 */ /* 0x000fea0003800000 */
.L_x_263:
[C---:B-1-3--:R-:W-:Y:S02]  /*cb40*/  SHF.L.U32 R60, R6.reuse, 0x10, RZ ;  /* 0x00000010063c7819 */ /* 0x04afe400000006ff */
[----:B------:R-:W-:Y:S02]  /*cb50*/  LOP3.LUT R61, R6, 0xffff0000, RZ, 0xc0, !PT ;  /* 0xffff0000063d7812 */ /* 0x000fe400078ec0ff */
[----:B------:R-:W-:Y:S01]  /*cb60*/  SHF.L.U32 R59, R7, 0x10, RZ ;  /* 0x00000010073b7819 */ /* 0x000fe200000006ff */
[--C-:B------:R-:W-:Y:S01]  /*cb70*/  FFMA R60, R45, R60, R8.reuse ;  /* 0x0000003c2d3c7223 */ /* 0x100fe20000000008 */
[----:B------:R-:W-:Y:S01]  /*cb80*/  LOP3.LUT R58, R7, 0xffff0000, RZ, 0xc0, !PT ;  /* 0xffff0000073a7812 */ /* 0x000fe200078ec0ff */
[C-C-:B------:R-:W-:Y:S02]  /*cb90*/  FFMA R61, R45.reuse, R61, R8.reuse ;  /* 0x0000003d2d3d7223 */ /* 0x140fe40000000008 */
[----:B------:R-:W-:Y:S01]  /*cba0*/  FFMA R59, R45, R59, R8 ;  /* 0x0000003b2d3b7223 */ /* 0x000fe20000000008 */
[----:B------:R-:W-:Y:S06]  /*cbb0*/  @P4 BRA `(.L_x_269) ;  /* 0x0000000000044947 */ /* 0x000fec0003800000 */
[----:B------:R-:W-:-:S04]  /*cbc0*/  DEPBAR.LE SB0, 0x1 ;  /* 0x000080400000791a */ /* 0x000fc80000000000 */
.L_x_269:
        /* <DEDUP_REMOVED lines=126> */
[----:B-1----:R-:W-:-:S04]  /*d3b0*/  FMUL R68, R9, R68 ;  /* 0x0000004409447220 */ /* 0x002fc80000400000 */
[----:B------:R-:W1:Y:S01]  /*d3c0*/  MUFU.RCP R0, R0 ;  /* 0x0000000000007308 */ /* 0x000e620000001000 */
        /* <DEDUP_REMOVED lines=11> */
[----:B------:R-:W-:Y:S01]  /*d480*/  LEA R71, R19, 0x1, 0x2 ;  /* 0x0000000113477811 */ /* 0x000fe200078e10ff */
[----:B------:R-:W-:-:S03]  /*d490*/  IMAD.SHL.U32 R67, R22, 0x200, RZ ;  /* 0x0000020016437824 */ /* 0x000fc600078e00ff */
[----:B------:R-:W-:-:S04]  /*d4a0*/  SHF.R.S32.HI R68, RZ, 0x1f, R71 ;  /* 0x0000001fff447819 */ /* 0x000fc80000011447 */
[----:B------:R-:W-:-:S04]  /*d4b0*/  LEA.HI R68, R68, R71, RZ, 0x2 ;  /* 0x0000004744447211 */ /* 0x000fc800078f10ff */
[----:B------:R-:W-:Y:S02]  /*d4c0*/  SHF.R.S32.HI R69, RZ, 0x2, R68 ;  /* 0x00000002ff457819 */ /* 0x000fe40000011444 */
[----:B------:R-:W-:-:S03]  /*d4d0*/  LOP3.LUT R68, R68, 0x3ffffffc, RZ, 0xc0, !PT ;  /* 0x3ffffffc44447812 */ /* 0x000fc600078ec0ff */
[----:B------:R-:W-:Y:S02]  /*d4e0*/  IMAD R67, R36, R69, R67 ;  /* 0x0000004524437224 */ /* 0x000fe400078e0243 */
[----:B------:R-:W-:-:S04]  /*d4f0*/  IMAD.IADD R68, R71, 0x1, -R68 ;  /* 0x0000000147447824 */ /* 0x000fc800078e0a44 */
[----:B------:R-:W-:-:S05]  /*d500*/  IMAD R67, R68, 0x4, R67 ;  /* 0x0000000444437824 */ /* 0x000fca00078e0243 */
[----:B------:R-:W-:-:S04]  /*d510*/  IADD3 R68, P0, PT, R67, R52, RZ ;  /* 0x0000003443447210 */ /* 0x000fc80007f1e0ff */
[----:B------:R-:W-:-:S05]  /*d520*/  LEA.HI.X.SX32 R69, R67, R21, 0x1, P0 ;  /* 0x0000001543457211 */ /* 0x000fca00000f0eff */
[----:B------:R1:W-:Y:S04]  /*d530*/  STG.E.U8 desc[UR44][R68.64], R62 ;  /* 0x0000003e44007986 */ /* 0x0003e8000c10112c */
[----:B------:R1:W-:Y:S04]  /*d540*/  STG.E.U8 desc[UR44][R68.64+0x10], R63 ;  /* 0x0000103f44007986 */ /* 0x0003e8000c10112c */
[----:B------:R1:W-:Y:S04]  /*d550*/  STG.E.U8 desc[UR44][R68.64+0x100], R64 ;  /* 0x0001004044007986 */ /* 0x0003e8000c10112c */
[----:B------:R1:W-:Y:S02]  /*d560*/  STG.E.U8 desc[UR44][R68.64+0x110], R65 ;  /* 0x0001104144007986 */ /* 0x0003e4000c10112c */
.L_x_271:
[----:B------:R-:W-:Y:S05]  /*d570*/  BSYNC.RECONVERGENT B0 ;  /* 0x0000000000007941 */ /* 0x000fea0003800200 */
.L_x_270:
        /* <DEDUP_REMOVED lines=40> */
[----:B------:R-:W-:Y:S01]  /*d800*/  R2UR UR41, R50 ;  /* 0x00000000322972ca */ /* 0x000fe200000e0000 */
[----:B------:R-:W-:-:S04]  /*d810*/  UIADD3 UR6, UP0, UPT, UR50, 0x780, URZ ;  /* 0x0000078032067890 */ /* 0x000fc8000ff1e0ff */
[----:B------:R-:W-:Y:S01]  /*d820*/  IMAD.U32 R40, RZ, RZ, UR5 ;  /* 0x00000005ff287e24 */ /* 0x000fe2000f8e00ff */
[----:B------:R-:W-:-:S04]  /*d830*/  UIADD3.X UR7, UPT, UPT, URZ, UR51, URZ, UP0, !UPT ;  /* 0x00000033ff077290 */ /* 0x000fc800087fe4ff */
[----:B------:R-:W-:-:S13]  /*d840*/  R2UR UR40, R40 ;  /* 0x00000000282872ca */ /* 0x000fda00000e0000 */
[----:B------:R2:W-:Y:S02]  /*d850*/  UTMASTG.3D [UR40], [UR6] ;  /* 0x00000028060073b5 */ /* 0x0005e40008010000 */
[----:B--2---:R0:W-:Y:S02]  /*d860*/  UTMACMDFLUSH ;  /* 0x00000000000079b7 */ /* 0x0041e40000000000 */
.L_x_273:
[----:B------:R-:W-:Y:S05]  /*d870*/  BSYNC.RECONVERGENT B0 ;  /* 0x0000000000007941 */ /* 0x000fea0003800200 */
.L_x_272:
[----:B------:R-:W-:Y:S01]  /*d880*/  ISETP.NE.AND P0, PT, R20, RZ, PT ;  /* 0x000000ff1400720c */ /* 0x000fe20003f05270 */
[----:B------:R-:W-:-:S12]  /*d890*/  BSSY B1, `(.L_x_274) ;  /* 0x0000021000017945 */ /* 0x000fd80003800000 */
[----:B------:R-:W-:Y:S05]  /*d8a0*/  @P0 BRA `(.L_x_275) ;  /* 0x00000000007c0947 */ /* 0x000fea0003800000 */
[----:B------:R-:W-:-:S13]  /*d8b0*/  ISETP.NE.AND P0, PT, RZ, UR48, PT ;  /* 0x00000030ff007c0c */ /* 0x000fda000bf05270 */
[----:B------:R-:W-:Y:S05]  /*d8c0*/  @P0 BRA `(.L_x_276) ;  /* 0x0000000000040947 */ /* 0x000fea0003800000 */
[----:B------:R-:W-:Y:S05]  /*d8d0*/  BPT.TRAP 0x1 ;  /* 0x000000040000795c */ /* 0x000fea0000300000 */
.L_x_276:
[C---:B-1----:R-:W-:Y:S01]  /*d8e0*/  LEA R54, R27.reuse, UR4, 0x3 ;  /* 0x000000041b367c11 */ /* 0x042fe2000f8e18ff */
[----:B------:R-:W-:Y:S01]  /*d8f0*/  @!P6 IMAD R0, R27, 0x800, R38 ;  /* 0x000008001b00e824 */ /* 0x000fe200078e0226 */
[----:B------:R-:W-:Y:S01]  /*d900*/  SHF.L.U32 R55, R28, 0x1f, RZ ;  /* 0x0000001f1c377819 */ /* 0x000fe200000006ff */
[----:B------:R-:W-:Y:S03]  /*d910*/  BSSY B0, `(.L_x_277) ;  /* 0x0000004000007945 */ /* 0x000fe60003800000 */
[----:B------:R-:W1:Y:S01]  /*d920*/  SYNCS.PHASECHK.TRANS64.TRYWAIT P5, [R54+URZ+0x60], R55 ;  /* 0x00006037360075a7 */ /* 0x000e6200080a11ff */
[----:B------:R-:W-:Y:S01]  /*d930*/  @!P6 LEA R0, R0, UR4, 0x1 ;  /* 0x000000040000ec11 */ /* 0x000fe2000f8e08ff */
[----:B-1----:R-:W-:Y:S06]  /*d940*/  @!P5 BRA `(.L_x_278) ;  /* 0x000000600010d947 */ /* 0x002fec0003800000 */
.L_x_377:
[----:B------:R-:W-:Y:S05]  /*d950*/  BSYNC B0 ;  /* 0x0000000000007941 */ /* 0x000fea0003800000 */
.L_x_277:
        /* <DEDUP_REMOVED lines=11> */
.L_x_279:
[----:B--2---:R-:W2:Y:S01]  /*da10*/  S2R R0, SR_CgaCtaId ;  /* 0x0000000000007919 */ /* 0x004ea20000008800 */
[----:B------:R-:W-:Y:S02]  /*da20*/  VIADD R57, R54, 0x70 ;  /* 0x0000007036397836 */ /* 0x000fe40000000000 */
[----:B------:R-:W-:-:S05]  /*da30*/  VIADD R27, R27, 0x1 ;  /* 0x000000011b1b7836 */ /* 0x000fca0000000000 */
[----:B------:R-:W-:-:S04]  /*da40*/  ISETP.NE.AND P0, PT, R27, 0x2, PT ;  /* 0x000000021b00780c */ /* 0x000fc80003f05270 */
[----:B-1----:R-:W-:Y:S02]  /*da50*/  SEL R55, RZ, 0x1, P0 ;  /* 0x00000001ff377807 */ /* 0x002fe40000000000 */
[----:B------:R-:W-:Y:S02]  /*da60*/  SEL R27, R27, RZ, P0 ;  /* 0x000000ff1b1b7207 */ /* 0x000fe40000000000 */
[----:B------:R-:W-:Y:S02]  /*da70*/  LOP3.LUT R28, R28, R55, RZ, 0x3c, !PT ;  /* 0x000000371c1c7212 */ /* 0x000fe400078e3cff */
[----:B--2---:R-:W-:-:S04]  /*da80*/  PRMT R0, R0, 0x654, R57 ;  /* 0x0000065400007816 */ /* 0x004fc80000000039 */
[----:B------:R2:W-:Y:S03]  /*da90*/  SYNCS.ARRIVE.TRANS64.RED.A1T0 RZ, [R0+URZ], RZ ;  /* 0x000000ff00ff79a7 */ /* 0x0005e600081004ff */
.L_x_275:
[----:B------:R-:W-:Y:S05]  /*daa0*/  BSYNC B1 ;  /* 0x0000000000017941 */ /* 0x000fea0003800000 */
.L_x_274:
        /* <DEDUP_REMOVED lines=9> */
.L_x_280:
        /* <DEDUP_REMOVED lines=14> */
[----:B------:R-:W-:-:S02]  /*dc20*/  ISETP.NE.AND P5, PT, R47, RZ, PT ;  /* 0x000000ff2f00720c */ /* 0x000fc40003fa5270 */
[----:B------:R-:W-:Y:S02]  /*dc30*/  FMNMX3.NAN R66, RZ, |R56|, |R55|, !PT ;  /* 0x40000038ff427276 */ /* 0x000fe40007820437 */
[----:B------:R-:W-:Y:S01]  /*dc40*/  FMNMX3.NAN R64, RZ, |R57|, |R54|, !PT ;  /* 0x40000039ff407276 */ /* 0x000fe20007820436 */
[----:B------:R-:W-:Y:S01]  /*dc50*/  BSSY.RECONVERGENT B0, `(.L_x_281) ;  /* 0x000008e000007945 */ /* 0x000fe20003800200 */
[----:B------:R-:W-:Y:S01]  /*dc60*/  ISETP.LT.OR P0, PT, R11, 0x41, !P1 ;  /* 0x000000410b00780c */ /* 0x000fe20004f01670 */
[----:B------:R-:W2:Y:S03]  /*dc70*/  SHFL.BFLY PT, R63, R0, 0x4, 0x1f ;  /* 0x0c801f00003f7f89 */ /* 0x000ea600000e0000 */
[----:B------:R-:W-:Y:S01]  /*dc80*/  PLOP3.LUT P0, PT, P5, P0, PT, 0x8f, 0xf8 ;  /* 0x0000000000f8781c */ /* 0x000fe20002f01177 */
[----:B------:R-:W3:Y:S01]  /*dc90*/  SHFL.BFLY PT, R67, R66, 0x4, 0x1f ;  /* 0x0c801f0042437f89 */ /* 0x000ee200000e0000 */
[----:B-1----:R-:W-:-:S03]  /*dca0*/  FMNMX.NAN R69, R62, |R69|, !PT ;  /* 0x400000453e457209 */ /* 0x002fc60007820000 */
        /* <DEDUP_REMOVED lines=75> */
[----:B------:R-:W-:Y:S01]  /*e160*/  BAR.SYNC.DEFER_BLOCKING 0x1, 0x100 ;  /* 0x0044000000007b1d */ /* 0x000fe20000010000 */
        /* <DEDUP_REMOVED lines=10> */
[----:B------:R-:W1:Y:S02]  /*e210*/  LDS R68, [R31] ;  /* 0x000000001f447984 */ /* 0x000e640000000800 */
[----:B-1----:R-:W-:-:S05]  /*e220*/  FMNMX.NAN R68, R65, |R68|, !PT ;  /* 0x4000004441447209 */ /* 0x002fca0007820000 */
[----:B------:R-:W-:Y:S01]  /*e230*/  FMUL R65, R3, R68 ;  /* 0x0000004403417220 */ /* 0x000fe20000400000 */
[----:B------:R-:W-:Y:S01]  /*e240*/  HADD2.F32 R68, -RZ, R0.H0_H0 ;  /* 0x20000000ff447230 */ /* 0x000fe20000004100 */
[----:B------:R-:W-:-:S03]  /*e250*/  F2FP.F16.E4M3.UNPACK_B R0, R67 ;  /* 0x00000043ff00723e */ /* 0x000fc600020006ff */
[----:B------:R-:W-:Y:S02]  /*e260*/  F2FP.SATFINITE.E4M3.F32.PACK_AB_MERGE_C R65, RZ, R65, RZ ;  /* 0x00000041ff41723e */ /* 0x000fe400048070ff */
[----:B------:R-:W-:Y:S01]  /*e270*/  HADD2.F32 R70, -RZ, R0.H0_H0 ;  /* 0x20000000ff467230 */ /* 0x000fe20000004100 */
[----:B------:R-:W1:Y:S01]  /*e280*/  MUFU.RCP R68, R68 ;  /* 0x0000004400447308 */ /* 0x000e620000001000 */
[----:B------:R-:W-:-:S04]  /*e290*/  LOP3.LUT R67, R65, 0xff, RZ, 0xc0, !PT ;  /* 0x000000ff41437812 */ /* 0x000fc800078ec0ff */
[----:B------:R-:W-:-:S03]  /*e2a0*/  F2FP.F16.E4M3.UNPACK_B R0, R67 ;  /* 0x00000043ff00723e */ /* 0x000fc600020006ff */
[----:B------:R-:W2:Y:S02]  /*e2b0*/  MUFU.RCP R70, R70 ;  /* 0x0000004600467308 */ /* 0x000ea40000001000 */
[----:B------:R-:W-:-:S06]  /*e2c0*/  HADD2.F32 R71, -RZ, R0.H0_H0 ;  /* 0x20000000ff477230 */ /* 0x000fcc0000004100 */
[----:B------:R-:W3:Y:S01]  /*e2d0*/  MUFU.RCP R0, R71 ;  /* 0x0000004700007308 */ /* 0x000ee20000001000 */
[----:B-1----:R-:W-:-:S05]  /*e2e0*/  FMUL R67, R9, R68 ;  /* 0x0000004409437220 */ /* 0x002fca0000400000 */
[----:B------:R-:W-:Y:S01]  /*e2f0*/  FMNMX.NAN R67, R67, 3.40282346638528859812e+38, PT ;  /* 0x7f7fffff43437809 */ /* 0x000fe20003820000 */
[----:B--2---:R-:W-:-:S04]  /*e300*/  FMUL R66, R9, R70 ;  /* 0x0000004609427220 */ /* 0x004fc80000400000 */
[-C--:B------:R-:W-:Y:S01]  /*e310*/  FMUL R61, R61, R67.reuse ;  /* 0x000000433d3d7220 */ /* 0x080fe20000400000 */
[----:B------:R-:W-:Y:S01]  /*e320*/  FMUL R58, R58, R67 ;  /* 0x000000433a3a7220 */ /* 0x000fe20000400000 */
[----:B------:R-:W-:Y:S01]  /*e330*/  FMNMX.NAN R66, R66, 3.40282346638528859812e+38, PT ;  /* 0x7f7fffff42427809 */ /* 0x000fe20003820000 */
[----:B---3--:R-:W-:-:S04]  /*e340*/  FMUL R0, R9, R0 ;  /* 0x0000000009007220 */ /* 0x008fc80000400000 */
[-C--:B------:R-:W-:Y:S01]  /*e350*/  FMUL R56, R56, R66.reuse ;  /* 0x0000004238387220 */ /* 0x080fe20000400000 */
[----:B------:R-:W-:Y:S01]  /*e360*/  FMUL R55, R55, R66 ;  /* 0x0000004237377220 */ /* 0x000fe20000400000 */
[----:B------:R-:W-:Y:S02]  /*e370*/  FSEL R66, R61, R60, !P2 ;  /* 0x0000003c3d427208 */ /* 0x000fe40005000000 */
[----:B------:R-:W-:-:S05]  /*e380*/  FMNMX.NAN R0, R0, 3.40282346638528859812e+38, PT ;  /* 0x7f7fffff00007809 */ /* 0x000fca0003820000 */
[-C--:B------:R-:W-:Y:S01]  /*e390*/  FMUL R57, R57, R0.reuse ;  /* 0x0000000039397220 */ /* 0x080fe20000400000 */
[----:B------:R-:W-:Y:S01]  /*e3a0*/  FMUL R54, R54, R0 ;  /* 0x0000000036367220 */ /* 0x000fe20000400000 */
[----:B------:R-:W-:Y:S01]  /*e3b0*/  FSEL R0, R58, R59, !P2 ;  /* 0x0000003b3a007208 */ /* 0x000fe20005000000 */
[----:B------:R-:W-:Y:S06]  /*e3c0*/  BAR.SYNC.DEFER_BLOCKING 0x1, 0x100 ;  /* 0x0044000000007b1d */ /* 0x000fec0000010000 */
[----:B------:R-:W-:Y:S05]  /*e3d0*/  @P0 BRA `(.L_x_282) ;  /* 0x0000000000540947 */ /* 0x000fea0003800000 */
[----:B------:R-:W-:Y:S02]  /*e3e0*/  LEA R72, R22, 0x1, 0x1 ;  /* 0x0000000116487811 */ /* 0x000fe400078e08ff */
[----:B------:R-:W-:Y:S02]  /*e3f0*/  LEA R70, R19, 0x1, 0x2 ;  /* 0x0000000113467811 */ /* 0x000fe400078e10ff */
[----:B------:R-:W-:Y:S02]  /*e400*/  LEA.HI R68, R72, R72, RZ, 0x1 ;  /* 0x0000004848447211 */ /* 0x000fe400078f08ff */
[----:B------:R-:W-:Y:S02]  /*e410*/  SHF.R.S32.HI R67, RZ, 0x1f, R70 ;  /* 0x0000001fff437819 */ /* 0x000fe40000011446 */
[C---:B------:R-:W-:Y:S01]  /*e420*/  LOP3.LUT R69, R68.reuse, 0x7ffffffe, RZ, 0xc0, !PT ;  /* 0x7ffffffe44457812 */ /* 0x040fe200078ec0ff */
[----:B------:R-:W-:Y:S01]  /*e430*/  IMAD.SHL.U32 R68, R68, 0x100, RZ ;  /* 0x0000010044447824 */ /* 0x000fe200078e00ff */
[----:B------:R-:W-:-:S03]  /*e440*/  LEA.HI R67, R67, R70, RZ, 0x2 ;  /* 0x0000004643437211 */ /* 0x000fc600078f10ff */
[----:B------:R-:W-:Y:S01]  /*e450*/  IMAD.IADD R69, R72, 0x1, -R69 ;  /* 0x0000000148457824 */ /* 0x000fe200078e0a45 */
[----:B------:R-:W-:Y:S02]  /*e460*/  LOP3.LUT R68, R68, 0xfffffe00, RZ, 0xc0, !PT ;  /* 0xfffffe0044447812 */ /* 0x000fe400078ec0ff */
[----:B------:R-:W-:Y:S02]  /*e470*/  SHF.R.S32.HI R71, RZ, 0x2, R67 ;  /* 0x00000002ff477819 */ /* 0x000fe40000011443 */
[----:B------:R-:W-:Y:S01]  /*e480*/  LOP3.LUT R67, R67, 0x3ffffffc, RZ, 0xc0, !PT ;  /* 0x3ffffffc43437812 */ /* 0x000fe200078ec0ff */
[----:B------:R-:W-:-:S04]  /*e490*/  IMAD R68, R69, 0x2, R68 ;  /* 0x0000000245447824 */ /* 0x000fc800078e0244 */
        /* <DEDUP_REMOVED lines=9> */
.L_x_282:
[----:B------:R-:W-:Y:S05]  /*e530*/  BSYNC.RECONVERGENT B0 ;  /* 0x0000000000007941 */ /* 0x000fea0003800200 */
.L_x_281:
        /* <DEDUP_REMOVED lines=40> */
[----:B------:R-:W-:Y:S02]  /*e7c0*/  UIADD3 UR6, UP0, UPT, UR50, 0x780, URZ ;  /* 0x0000078032067890 */ /* 0x000fe4000ff1e0ff */
[----:B------:R-:W-:Y:S02]  /*e7d0*/  UIADD3 UR40, UPT, UPT, UR4, 0x2800, URZ ;  /* 0x0000280004287890 */ /* 0x000fe4000fffe0ff */
[----:B------:R-:W-:-:S08]  /*e7e0*/  UIADD3.X UR7, UPT, UPT, URZ, UR51, URZ, UP0, !UPT ;  /* 0x00000033ff077290 */ /* 0x000fd000087fe4ff */
[----:B------:R-:W-:-:S09]  /*e7f0*/  UIADD3 UR41, UPT, UPT, UR41, 0x40, URZ ;  /* 0x0000004029297890 */ /* 0x000fd2000fffe0ff */
[----:B------:R2:W-:Y:S02]  /*e800*/  UTMASTG.3D [UR40], [UR6] ;  /* 0x00000028060073b5 */ /* 0x0005e40008010000 */
[----:B--2---:R0:W-:Y:S02]  /*e810*/  UTMACMDFLUSH ;  /* 0x00000000000079b7 */ /* 0x0041e40000000000 */
.L_x_284:
[----:B------:R-:W-:Y:S05]  /*e820*/  BSYNC.RECONVERGENT B0 ;  /* 0x0000000000007941 */ /* 0x000fea0003800200 */
.L_x_283:
        /* <DEDUP_REMOVED lines=8> */
.L_x_287:
[C---:B------:R-:W-:Y:S01]  /*e8b0*/  LEA R55, R27.reuse, UR4, 0x3 ;  /* 0x000000041b377c11 */ /* 0x040fe2000f8e18ff */
[----:B-1----:R-:W-:Y:S01]  /*e8c0*/  @!P6 IMAD R0, R27, 0x800, R38 ;  /* 0x000008001b00e824 */ /* 0x002fe200078e0226 */
[----:B------:R-:W-:Y:S01]  /*e8d0*/  SHF.L.U32 R54, R28, 0x1f, RZ ;  /* 0x0000001f1c367819 */ /* 0x000fe200000006ff */
[----:B------:R-:W-:Y:S03]  /*e8e0*/  BSSY B0, `(.L_x_288) ;  /* 0x0000004000007945 */ /* 0x000fe60003800000 */
[----:B------:R-:W1:Y:S01]  /*e8f0*/  SYNCS.PHASECHK.TRANS64.TRYWAIT P1, [R55+URZ+0x60], R54 ;  /* 0x00006036370075a7 */ /* 0x000e6200080211ff */
[----:B------:R-:W-:Y:S01]  /*e900*/  @!P6 LEA R0, R0, UR4, 0x1 ;  /* 0x000000040000ec11 */ /* 0x000fe2000f8e08ff */
[----:B-1----:R-:W-:Y:S06]  /*e910*/  @!P1 BRA `(.L_x_289) ;  /* 0x0000005000309947 */ /* 0x002fec0003800000 */
.L_x_378:
[----:B------:R-:W-:Y:S05]  /*e920*/  BSYNC B0 ;  /* 0x0000000000007941 */ /* 0x000fea0003800000 */
.L_x_288:
        /* <DEDUP_REMOVED lines=11> */
.L_x_290:
        /* <DEDUP_REMOVED lines=9> */
.L_x_286:
[----:B------:R-:W-:Y:S05]  /*ea70*/  BSYNC B1 ;  /* 0x0000000000017941 */ /* 0x000fea0003800000 */
.L_x_285:
        /* <DEDUP_REMOVED lines=9> */
.L_x_291:
        /* <DEDUP_REMOVED lines=154> */
.L_x_293:
[----:B------:R-:W-:Y:S05]  /*f4b0*/  BSYNC.RECONVERGENT B0 ;  /* 0x0000000000007941 */ /* 0x000fea0003800200 */
.L_x_292:
        /* <DEDUP_REMOVED lines=47> */
.L_x_295:
[----:B------:R-:W-:Y:S05]  /*f7b0*/  BSYNC.RECONVERGENT B0 ;  /* 0x0000000000007941 */ /* 0x000fea0003800200 */
.L_x_294:
[----:B------:R-:W-:Y:S01]  /*f7c0*/  ISETP.NE.AND P0, PT, R20, RZ, PT ;  /* 0x000000ff1400720c */ /* 0x000fe20003f05270 */
[----:B------:R-:W-:-:S12]  /*f7d0*/  BSSY B1, `(.L_x_296) ;  /* 0x0000021000017945 */ /* 0x000fd80003800000 */
[----:B------:R-:W-:Y:S05]  /*f7e0*/  @P0 BRA `(.L_x_297) ;  /* 0x00000000007c0947 */ /* 0x000fea0003800000 */
[----:B------:R-:W-:-:S13]  /*f7f0*/  ISETP.NE.AND P0, PT, RZ, UR48, PT ;  /* 0x00000030ff007c0c */ /* 0x000fda000bf05270 */
[----:B------:R-:W-:Y:S05]  /*f800*/  @P0 BRA `(.L_x_298) ;  /* 0x0000000000040947 */ /* 0x000fea0003800000 */
[----:B------:R-:W-:Y:S05]  /*f810*/  BPT.TRAP 0x1 ;  /* 0x000000040000795c */ /* 0x000fea0000300000 */
.L_x_298:
[C---:B------:R-:W-:Y:S01]  /*f820*/  LEA R55, R27.reuse, UR4, 0x3 ;  /* 0x000000041b377c11 */ /* 0x040fe2000f8e18ff */
[----:B-1----:R-:W-:Y:S01]  /*f830*/  @!P6 IMAD R0, R27, 0x800, R38 ;  /* 0x000008001b00e824 */ /* 0x002fe200078e0226 */
[----:B------:R-:W-:Y:S01]  /*f840*/  SHF.L.U32 R54, R28, 0x1f, RZ ;  /* 0x0000001f1c367819 */ /* 0x000fe200000006ff */
[----:B------:R-:W-:Y:S03]  /*f850*/  BSSY B0, `(.L_x_299) ;  /* 0x0000004000007945 */ /* 0x000fe60003800000 */
[----:B------:R-:W1:Y:S01]  /*f860*/  SYNCS.PHASECHK.TRANS64.TRYWAIT P1, [R55+URZ+0x60], R54 ;  /* 0x00006036370075a7 */ /* 0x000e6200080211ff */
[----:B------:R-:W-:Y:S01]  /*f870*/  @!P6 LEA R0, R0, UR4, 0x1 ;  /* 0x000000040000ec11 */ /* 0x000fe2000f8e08ff */
[----:B-1----:R-:W-:Y:S06]  /*f880*/  @!P1 BRA `(.L_x_300) ;  /* 0x0000004000689947 */ /* 0x002fec0003800000 */
.L_x_379:
[----:B------:R-:W-:Y:S05]  /*f890*/  BSYNC B0 ;  /* 0x0000000000007941 */ /* 0x000fea0003800000 */
.L_x_299:
        /* <DEDUP_REMOVED lines=11> */
.L_x_301:
        /* <DEDUP_REMOVED lines=9> */
.L_x_297:
[----:B------:R-:W-:Y:S05]  /*f9e0*/  BSYNC B1 ;  /* 0x0000000000017941 */ /* 0x000fea0003800000 */
.L_x_296:
        /* <DEDUP_REMOVED lines=9> */
.L_x_302:
        /* <DEDUP_REMOVED lines=19> */
[----:B------:R-:W2:Y:S04]  /*fbb0*/  SHFL.BFLY PT, R63, R0, 0x4, 0x1f ;  /* 0x0c801f00003f7f89 */ /* 0x000ea800000e0000 */
        /* <DEDUP_REMOVED lines=79> */
[----:B------:R-:W-:Y:S02]  /*100b0*/  @!P3 STS [R32], R65 ;  /* 0x000000412000b388 */ /* 0x000fe40000000800 */
[----:B------:R-:W-:Y:S01]  /*100c0*/  BAR.SYNC.DEFER_BLOCKING 0x1, 0x100 ;  /* 0x0044000000007b1d */ /* 0x000fe20000010000 */
[----:B-1----:R-:W-:-:S05]  /*100d0*/  FMNMX.NAN R64, R67, |R64|, !PT ;  /* 0x4000004043407209 */ /* 0x002fca0007820000 */
[----:B------:R-:W-:-:S05]  /*100e0*/  FMUL R64, R3, R64 ;  /* 0x0000004003407220 */ /* 0x000fca0000400000 */
[----:B------:R-:W-:-:S04]  /*100f0*/  F2FP.SATFINITE.E4M3.F32.PACK_AB_MERGE_C R64, RZ, R64, RZ ;  /* 0x00000040ff40723e */ /* 0x000fc800048070ff */
[----:B------:R-:W-:Y:S01]  /*10100*/  LOP3.LUT R67, R64, 0xff, RZ, 0xc0, !PT ;  /* 0x000000ff40437812 */ /* 0x000fe200078ec0ff */
[----:B------:R-:W1:Y:S03]  /*10110*/  LDS R68, [R31] ;  /* 0x000000001f447984 */ /* 0x000e660000000800 */
[----:B------:R-:W-:-:S05]  /*10120*/  F2FP.F16.E4M3.UNPACK_B R0, R67 ;  /* 0x00000043ff00723e */ /* 0x000fca00020006ff */
[----:B------:R-:W-:-:S06]  /*10130*/  HADD2.F32 R70, -RZ, R0.H0_H0 ;  /* 0x20000000ff467230 */ /* 0x000fcc0000004100 */
[----:B------:R-:W-:Y:S01]  /*10140*/  MUFU.RCP R70, R70 ;  /* 0x0000004600467308 */ /* 0x000fe20000001000 */
[----:B-1----:R-:W-:-:S05]  /*10150*/  FMNMX.NAN R68, R65, |R68|, !PT ;  /* 0x4000004441447209 */ /* 0x002fca0007820000 */
[----:B------:R-:W-:Y:S02]  /*10160*/  FMUL R65, R3, R68 ;  /* 0x0000004403417220 */ /* 0x000fe40000400000 */
[----:B------:R-:W1:Y:S03]  /*10170*/  MUFU.RCP R68, R71 ;  /* 0x0000004700447308 */ /* 0x000e660000001000 */
[----:B------:R-:W-:-:S04]  /*10180*/  F2FP.SATFINITE.E4M3.F32.PACK_AB_MERGE_C R65, RZ, R65, RZ ;  /* 0x00000041ff41723e */ /* 0x000fc800048070ff */
[----:B------:R-:W-:-:S04]  /*10190*/  LOP3.LUT R67, R65, 0xff, RZ, 0xc0, !PT ;  /* 0x000000ff41437812 */ /* 0x000fc800078ec0ff */
[----:B------:R-:W-:Y:S01]  /*101a0*/  F2FP.F16.E4M3.UNPACK_B R0, R67 ;  /* 0x00000043ff00723e */ /* 0x000fe200020006ff */
[----:B--2---:R-:W-:-:S04]  /*101b0*/  FMUL R67, R9, R66 ;  /* 0x0000004209437220 */ /* 0x004fc80000400000 */
[----:B------:R-:W-:Y:S02]  /*101c0*/  HADD2.F32 R69, -RZ, R0.H0_H0 ;  /* 0x20000000ff457230 */ /* 0x000fe40000004100 */
[C---:B-1----:R-:W-:Y:S01]  /*101d0*/  FMUL R66, R9.reuse, R68 ;  /* 0x0000004409427220 */ /* 0x042fe20000400000 */
[----:B------:R-:W-:Y:S01]  /*101e0*/  FMUL R68, R9, R70 ;  /* 0x0000004609447220 */ /* 0x000fe20000400000 */
[----:B------:R-:W-:Y:S01]  /*101f0*/  FMNMX.NAN R67, R67, 3.40282346638528859812e+38, PT ;  /* 0x7f7fffff43437809 */ /* 0x000fe20003820000 */
[----:B------:R-:W1:Y:S02]  /*10200*/  MUFU.RCP R0, R69 ;  /* 0x0000004500007308 */ /* 0x000e640000001000 */
[----:B------:R-:W-:Y:S02]  /*10210*/  FMNMX.NAN R66, R66, 3.40282346638528859812e+38, PT ;  /* 0x7f7fffff42427809 */ /* 0x000fe40003820000 */
[----:B------:R-:W-:Y:S01]  /*10220*/  FMNMX.NAN R53, R68, 3.40282346638528859812e+38, PT ;  /* 0x7f7fffff44357809 */ /* 0x000fe20003820000 */
[-C--:B------:R-:W-:Y:S01]  /*10230*/  FMUL R60, R60, R67.reuse ;  /* 0x000000433c3c7220 */ /* 0x080fe20000400000 */
[----:B------:R-:W-:Y:S01]  /*10240*/  FMUL R59, R59, R67 ;  /* 0x000000433b3b7220 */ /* 0x000fe20000400000 */
[-C--:B------:R-:W-:Y:S01]  /*10250*/  FMUL R61, R61, R66.reuse ;  /* 0x000000423d3d7220 */ /* 0x080fe20000400000 */
[----:B------:R-:W-:Y:S01]  /*10260*/  FMUL R58, R58, R66 ;  /* 0x000000423a3a7220 */ /* 0x000fe20000400000 */
[-C--:B------:R-:W-:Y:S01]  /*10270*/  FMUL R56, R56, R53.reuse ;  /* 0x0000003538387220 */ /* 0x080fe20000400000 */
[----:B------:R-:W-:-:S02]  /*10280*/  FMUL R55, R55, R53 ;  /* 0x0000003537377220 */ /* 0x000fc40000400000 */
        /* <DEDUP_REMOVED lines=29> */
.L_x_304:
[----:B------:R-:W-:Y:S05]  /*10460*/  BSYNC.RECONVERGENT B0 ;  /* 0x0000000000007941 */ /* 0x000fea0003800200 */
.L_x_303:
        /* <DEDUP_REMOVED lines=13> */
[----:B------:R-:W-:-:S02]  /*10540*/  F2FP.SATFINITE.E2M1.F32.PACK_AB_MERGE_C R58, R58, R59, RZ ;  /* 0x0000003b3a3a723e */ /* 0x000fc400042070ff */
[----:B----4-:R-:W-:Y:S02]  /*10550*/  FSEL R56, R56, R63, !P2 ;  /* 0x0000003f38387208 */ /* 0x010fe40005000000 */
        /* <DEDUP_REMOVED lines=31> */
.L_x_306:
[----:B------:R-:W-:Y:S05]  /*10750*/  BSYNC.RECONVERGENT B0 ;  /* 0x0000000000007941 */ /* 0x000fea0003800200 */
.L_x_305:
        /* <DEDUP_REMOVED lines=8> */
.L_x_309:
[C---:B------:R-:W-:Y:S01]  /*107e0*/  LEA R53, R27.reuse, UR4, 0x3 ;  /* 0x000000041b357c11 */ /* 0x040fe2000f8e18ff */
[----:B-1----:R-:W-:Y:S01]  /*107f0*/  @!P6 IMAD R0, R27, 0x800, R38 ;  /* 0x000008001b00e824 */ /* 0x002fe200078e0226 */
[----:B------:R-:W-:Y:S01]  /*10800*/  SHF.L.U32 R48, R28, 0x1f, RZ ;  /* 0x0000001f1c307819 */ /* 0x000fe200000006ff */
[----:B------:R-:W-:Y:S03]  /*10810*/  BSSY B0, `(.L_x_310) ;  /* 0x0000004000007945 */ /* 0x000fe60003800000 */
[----:B------:R-:W1:Y:S01]  /*10820*/  SYNCS.PHASECHK.TRANS64.TRYWAIT P1, [R53+URZ+0x60], R48 ;  /* 0x00006030350075a7 */ /* 0x000e6200080211ff */
[----:B------:R-:W-:Y:S01]  /*10830*/  @!P6 LEA R0, R0, UR4, 0x1 ;  /* 0x000000040000ec11 */ /* 0x000fe2000f8e08ff */
[----:B-1----:R-:W-:Y:S06]  /*10840*/  @!P1 BRA `(.L_x_311) ;  /* 0x00000030008c9947 */ /* 0x002fec0003800000 */
.L_x_380:
[----:B------:R-:W-:Y:S05]  /*10850*/  BSYNC B0 ;  /* 0x0000000000007941 */ /* 0x000fea0003800000 */
.L_x_310:
        /* <DEDUP_REMOVED lines=11> */
.L_x_312:
        /* <DEDUP_REMOVED lines=9> */
.L_x_308:
[----:B------:R-:W-:Y:S05]  /*109a0*/  BSYNC B1 ;  /* 0x0000000000017941 */ /* 0x000fea0003800000 */
.L_x_307:
        /* <DEDUP_REMOVED lines=9> */
.L_x_313:
        /* <DEDUP_REMOVED lines=130> */
[----:B------:R-:W-:Y:S01]  /*11260*/  FMUL R56, R56, R66 ;  /* 0x0000004238387220 */ /* 0x000fe20000400000 */
[----:B-1----:R-:W-:-:S05]  /*11270*/  FMUL R10, R9, R0 ;  /* 0x00000000090a7220 */ /* 0x002fca0000400000 */
[----:B------:R-:W-:Y:S02]  /*11280*/  FMNMX.NAN R0, R10, 3.40282346638528859812e+38, PT ;  /* 0x7f7fffff0a007809 */ /* 0x000fe40003820000 */
[----:B------:R-:W-:-:S03]  /*11290*/  FSEL R10, R59, R58, !P2 ;  /* 0x0000003a3b0a7208 */ /* 0x000fc60005000000 */
        /* <DEDUP_REMOVED lines=20> */
.L_x_315:
[----:B------:R-:W-:Y:S05]  /*113e0*/  BSYNC.RECONVERGENT B0 ;  /* 0x0000000000007941 */ /* 0x000fea0003800200 */
.L_x_314:
        /* <DEDUP_REMOVED lines=47> */
.L_x_317:
[----:B------:R-:W-:Y:S05]  /*116e0*/  BSYNC.RECONVERGENT B0 ;  /* 0x0000000000007941 */ /* 0x000fea0003800200 */
.L_x_316:
[----:B------:R-:W-:Y:S01]  /*116f0*/  ISETP.NE.AND P0, PT, R20, RZ, PT ;  /* 0x000000ff1400720c */ /* 0x000fe20003f05270 */
[----:B------:R-:W-:-:S12]  /*11700*/  BSSY B1, `(.L_x_318) ;  /* 0x0000021000017945 */ /* 0x000fd80003800000 */
[----:B------:R-:W-:Y:S05]  /*11710*/  @P0 BRA `(.L_x_319) ;  /* 0x00000000007c0947 */ /* 0x000fea0003800000 */
[----:B------:R-:W-:-:S13]  /*11720*/  ISETP.NE.AND P0, PT, RZ, UR48, PT ;  /* 0x00000030ff007c0c */ /* 0x000fda000bf05270 */
[----:B------:R-:W-:Y:S05]  /*11730*/  @P0 BRA `(.L_x_320) ;  /* 0x0000000000040947 */ /* 0x000fea0003800000 */
[----:B------:R-:W-:Y:S05]  /*11740*/  BPT.TRAP 0x1 ;  /* 0x000000040000795c */ /* 0x000fea0000300000 */
.L_x_320:
[C---:B------:R-:W-:Y:S01]  /*11750*/  LEA R53, R27.reuse, UR4, 0x3 ;  /* 0x000000041b357c11 */ /* 0x040fe2000f8e18ff */
[----:B-1----:R-:W-:Y:S01]  /*11760*/  @!P6 IMAD R0, R27, 0x800, R38 ;  /* 0x000008001b00e824 */ /* 0x002fe200078e0226 */
[----:B------:R-:W-:Y:S01]  /*11770*/  SHF.L.U32 R10, R28, 0x1f, RZ ;  /* 0x0000001f1c0a7819 */ /* 0x000fe200000006ff */
[----:B------:R-:W-:Y:S03]  /*11780*/  BSSY B0, `(.L_x_321) ;  /* 0x0000004000007945 */ /* 0x000fe60003800000 */
[----:B------:R-:W1:Y:S01]  /*11790*/  SYNCS.PHASECHK.TRANS64.TRYWAIT P5, [R53+URZ+0x60], R10 ;  /* 0x0000600a350075a7 */ /* 0x000e6200080a11ff */
[----:B------:R-:W-:Y:S01]  /*117a0*/  @!P6 LEA R0, R0, UR4, 0x1 ;  /* 0x000000040000ec11 */ /* 0x000fe2000f8e08ff */
[----:B-1----:R-:W-:Y:S06]  /*117b0*/  @!P5 BRA `(.L_x_322) ;  /* 0x0000002000c4d947 */ /* 0x002fec0003800000 */
.L_x_381:
[----:B------:R-:W-:Y:S05]  /*117c0*/  BSYNC B0 ;  /* 0x0000000000007941 */ /* 0x000fea0003800000 */
.L_x_321:
        /* <DEDUP_REMOVED lines=11> */
.L_x_323:
        /* <DEDUP_REMOVED lines=9> */
.L_x_319:
[----:B------:R-:W-:Y:S05]  /*11910*/  BSYNC B1 ;  /* 0x0000000000017941 */ /* 0x000fea0003800000 */
.L_x_318:
[C---:B---3--:R-:W-:Y:S02]  /*11920*/  SHF.L.U32 R55, R6.reuse, 0x10, RZ ;  /* 0x0000001006377819 */ /* 0x048fe400000006ff */
[----:B------:R-:W-:Y:S02]  /*11930*/  LOP3.LUT R53, R6, 0xffff0000, RZ, 0xc0, !PT ;  /* 0xffff000006357812 */ /* 0x000fe400078ec0ff */
[----:B------:R-:W-:Y:S01]  /*11940*/  SHF.L.U32 R61, R7, 0x10, RZ ;  /* 0x00000010073d7819 */ /* 0x000fe200000006ff */
[--C-:B------:R-:W-:Y:S01]  /*11950*/  FFMA R55, R45, R55, R8.reuse ;  /* 0x000000372d377223 */ /* 0x100fe20000000008 */
[----:B------:R-:W-:Y:S01]  /*11960*/  LOP3.LUT R59, R7, 0xffff0000, RZ, 0xc0, !PT ;  /* 0xffff0000073b7812 */ /* 0x000fe200078ec0ff */
[C-C-:B------:R-:W-:Y:S01]  /*11970*/  FFMA R53, R45.reuse, R53, R8.reuse ;  /* 0x000000352d357223 */ /* 0x140fe20000000008 */
[----:B----4-:R-:W-:Y:S01]  /*11980*/  SHF.L.U32 R7, R4, 0x10, RZ ;  /* 0x0000001004077819 */ /* 0x010fe200000006ff */
[--C-:B------:R-:W-:Y:S01]  /*11990*/  FFMA R20, R45, R61, R8.reuse ;  /* 0x0000003d2d147223 */ /* 0x100fe20000000008 */
[----:B------:R-:W-:Y:S01]  /*119a0*/  SHF.L.U32 R57, R5, 0x10, RZ ;  /* 0x0000001005397819 */ /* 0x000fe200000006ff */
[----:B-1----:R-:W-:Y:S01]  /*119b0*/  FFMA R10, R45, R59, R8 ;  /* 0x0000003b2d0a7223 */ /* 0x002fe20000000008 */
[----:B------:R-:W-:Y:S06]  /*119c0*/  @P4 BRA `(.L_x_324) ;  /* 0x0000000000044947 */ /* 0x000fec0003800000 */
[----:B------:R-:W-:-:S04]  /*119d0*/  DEPBAR.LE SB0, 0x1 ;  /* 0x000080400000791a */ /* 0x000fc80000000000 */
.L_x_324:
[----:B------:R-:W-:Y:S01]  /*119e0*/  FMNMX3.NAN R56, RZ, |R55|, |R20|, !PT ;  /* 0x40000037ff387276 */ /* 0x000fe20007820414 */
[----:B------:R-:W-:Y:S05]  /*119f0*/  WARPSYNC.ALL ;  /* 0x0000000000007948 */ /* 0x000fea0003800000 */
[----:B------:R-:W1:Y:S01]  /*11a00*/  SHFL.BFLY PT, R63, R56, 0x4, 0x1f ;  /* 0x0c801f00383f7f89 */ /* 0x000e6200000e0000 */
[----:B------:R-:W-:Y:S01]  /*11a10*/  FMNMX3.NAN R54, RZ, |R53|, |R10|, !PT ;  /* 0x40000035ff367276 */ /* 0x000fe2000782040a */
[C-C-:B------:R-:W-:Y:S01]  /*11a20*/  FFMA R6, R45.reuse, R57, R8.reuse ;  /* 0x000000392d067223 */ /* 0x140fe20000000008 */
[----:B------:R-:W-:Y:S01]  /*11a30*/  LOP3.LUT R4, R4, 0xffff0000, RZ, 0xc0, !PT ;  /* 0xffff000004047812 */ /* 0x000fe200078ec0ff */
[--C-:B------:R-:W-:Y:S01]  /*11a40*/  FFMA R7, R45, R7, R8.reuse ;  /* 0x000000072d077223 */ /* 0x100fe20000000008 */
[----:B------:R-:W-:Y:S01]  /*11a50*/  LOP3.LUT R57, R5, 0xffff0000, RZ, 0xc0, !PT ;  /* 0xffff000005397812 */ /* 0x000fe200078ec0ff */
[----:B------:R-:W3:Y:S01]  /*11a60*/  SHFL.BFLY PT, R61, R54, 0x4, 0x1f ;  /* 0x0c801f00363d7f89 */ /* 0x000ee200000e0000 */
[----:B------:R-:W-:Y:S01]  /*11a70*/  ISETP.NE.AND P5, PT, R47, RZ, PT ;  /* 0x000000ff2f00720c */ /* 0x000fe20003fa5270 */
[C---:B------:R-:W-:Y:S01]  /*11a80*/  FFMA R4, R45.reuse, R4, R8 ;  /* 0x000000042d047223 */ /* 0x040fe20000000008 */
[----:B------:R-:W-:Y:S01]  /*11a90*/  FMNMX3.NAN R48, RZ, |R7|, |R6|, !PT ;  /* 0x40000007ff307276 */ /* 0x000fe20007820406 */
[----:B------:R-:W-:Y:S01]  /*11aa0*/  FFMA R57, R45, R57, R8 ;  /* 0x000000392d397223 */ /* 0x000fe20000000008 */
[----:B------:R-:W-:Y:S01]  /*11ab0*/  BAR.SYNC.DEFER_BLOCKING 0x1, 0x100 ;  /* 0x0044000000007b1d */ /* 0x000fe20000010000 */
[----:B------:R-:W-:-:S03]  /*11ac0*/  ISETP.LT.OR P0, PT, R11, 0x41, !P1 ;  /* 0x000000410b00780c */ /* 0x000fc60004f01670 */
[----:B--2---:R-:W-:Y:S02]  /*11ad0*/  FMNMX3.NAN R0, RZ, |R4|, |R57|, !PT ;  /* 0x40000004ff007276 */ /* 0x004fe40007820439 */
[----:B------:R-:W-:Y:S01]  /*11ae0*/  PLOP3.LUT P0, PT, P5, P0, PT, 0x8f, 0xf8 ;  /* 0x0000000000f8781c */ /* 0x000fe20002f01177 */
[----:B------:R-:W-:Y:S01]  /*11af0*/  BSSY.RECONVERGENT B0, `(.L_x_325) ;  /* 0x000008b000007945 */ /* 0x000fe20003800200 */
[----:B------:R-:W2:Y:S04]  /*11b00*/  SHFL.BFLY PT, R59, R48, 0x4, 0x1f ;  /* 0x0c801f00303b7f89 */ /* 0x000ea800000e0000 */
[----:B------:R-:W4:Y:S01]  /*11b10*/  SHFL.BFLY PT, R5, R0, 0x4, 0x1f ;  /* 0x0c801f0000057f89 */ /* 0x000f2200000e0000 */
[----:B-1----:R-:W-:-:S05]  /*11b20*/  FMNMX.NAN R63, R56, |R63|, !PT ;  /* 0x4000003f383f7209 */ /* 0x002fca0007820000 */
[----:B------:R-:W1:Y:S01]  /*11b30*/  SHFL.BFLY PT, R58, R63, 0x8, 0x1f ;  /* 0x0d001f003f3a7f89 */ /* 0x000e6200000e0000 */
[----:B---3--:R-:W-:-:S05]  /*11b40*/  FMNMX.NAN R61, R54, |R61|, !PT ;  /* 0x4000003d363d7209 */ /* 0x008fca0007820000 */
[----:B------:R-:W3:Y:S01]  /*11b50*/  SHFL.BFLY PT, R56, R61, 0x8, 0x1f ;  /* 0x0d001f003d387f89 */ /* 0x000ee200000e0000 */
[----:B--2---:R-:W-:Y:S02]  /*11b60*/  FMNMX.NAN R59, R48, |R59|, !PT ;  /* 0x4000003b303b7209 */ /* 0x004fe40007820000 */
[----:B----4-:R-:W-:-:S03]  /*11b70*/  FMNMX.NAN R5, R0, |R5|, !PT ;  /* 0x4000000500057209 */ /* 0x010fc60007820000 */
        /* <DEDUP_REMOVED lines=43> */
[----:B------:R-:W-:Y:S01]  /*11e30*/  @!P3 STS [R32], R63 ;  /* 0x0000003f2000b388 */ /* 0x000fe20000000800 */
[----:B---3--:R-:W-:Y:S01]  /*11e40*/  FMNMX.NAN R61, R8, |R61|, !PT ;  /* 0x4000003d083d7209 */ /* 0x008fe20007820000 */
[----:B------:R-:W-:Y:S01]  /*11e50*/  BAR.SYNC.DEFER_BLOCKING 0x1, 0x100 ;  /* 0x0044000000007b1d */ /* 0x000fe20000010000 */
[----:B--2---:R-:W-:Y:S02]  /*11e60*/  FMNMX.NAN R5, R0, |R5|, !PT ;  /* 0x4000000500057209 */ /* 0x004fe40007820000 */
[----:B----4-:R-:W-:-:S03]  /*11e70*/  FMNMX.NAN R59, R48, |R59|, !PT ;  /* 0x4000003b303b7209 */ /* 0x010fc60007820000 */
[----:B------:R-:W1:Y:S02]  /*11e80*/  LDS R54, [R31] ;  /* 0x000000001f367984 */ /* 0x000e640000000800 */
[----:B------:R-:W-:Y:S06]  /*11e90*/  BAR.SYNC.DEFER_BLOCKING 0x1, 0x100 ;  /* 0x0044000000007b1d */ /* 0x000fec0000010000 */
[----:B------:R-:W-:Y:S02]  /*11ea0*/  @!P3 STS [R32], R61 ;  /* 0x0000003d2000b388 */ /* 0x000fe40000000800 */
[----:B------:R-:W-:Y:S01]  /*11eb0*/  BAR.SYNC.DEFER_BLOCKING 0x1, 0x100 ;  /* 0x0044000000007b1d */ /* 0x000fe20000010000 */
[----:B-1----:R-:W-:-:S05]  /*11ec0*/  FMNMX.NAN R54, R63, |R54|, !PT ;  /* 0x400000363f367209 */ /* 0x002fca0007820000 */
[----:B------:R-:W-:Y:S01]  /*11ed0*/  FMUL R54, R3, R54 ;  /* 0x0000003603367220 */ /* 0x000fe20000400000 */
[----:B------:R-:W1:Y:S01]  /*11ee0*/  LDS R8, [R31] ;  /* 0x000000001f087984 */ /* 0x000e620000000800 */
[----:B------:R-:W-:Y:S06]  /*11ef0*/  BAR.SYNC.DEFER_BLOCKING 0x1, 0x100 ;  /* 0x0044000000007b1d */ /* 0x000fec0000010000 */
[----:B------:R-:W-:Y:S02]  /*11f00*/  @!P3 STS [R32], R5 ;  /* 0x000000052000b388 */ /* 0x000fe40000000800 */
[----:B------:R-:W-:Y:S01]  /*11f10*/  BAR.SYNC.DEFER_BLOCKING 0x1, 0x100 ;  /* 0x0044000000007b1d */ /* 0x000fe20000010000 */
[----:B-1----:R-:W-:-:S02]  /*11f20*/  FMNMX.NAN R56, R61, |R8|, !PT ;  /* 0x400000083d387209 */ /* 0x002fc40007820000 */
[----:B------:R-:W-:-:S03]  /*11f30*/  F2FP.SATFINITE.E4M3.F32.PACK_AB_MERGE_C R8, RZ, R54, RZ ;  /* 0x00000036ff08723e */ /* 0x000fc600048070ff */
[----:B------:R-:W-:Y:S01]  /*11f40*/  FMUL R56, R3, R56 ;  /* 0x0000003803387220 */ /* 0x000fe20000400000 */
[----:B------:R-:W1:Y:S01]  /*11f50*/  LDS R0, [R31] ;  /* 0x000000001f007984 */ /* 0x000e620000000800 */
[----:B------:R-:W-:Y:S06]  /*11f60*/  BAR.SYNC.DEFER_BLOCKING 0x1, 0x100 ;  /* 0x0044000000007b1d */ /* 0x000fec0000010000 */
[----:B------:R-:W-:Y:S02]  /*11f70*/  @!P3 STS [R32], R59 ;  /* 0x0000003b2000b388 */ /* 0x000fe40000000800 */
[----:B------:R-:W-:Y:S01]  /*11f80*/  BAR.SYNC.DEFER_BLOCKING 0x1, 0x100 ;  /* 0x0044000000007b1d */ /* 0x000fe20000010000 */
[----:B-1----:R-:W-:-:S02]  /*11f90*/  FMNMX.NAN R54, R5, |R0|, !PT ;  /* 0x4000000005367209 */ /* 0x002fc40007820000 */
[----:B------:R-:W-:Y:S02]  /*11fa0*/  LOP3.LUT R0, R8, 0xff, RZ, 0xc0, !PT ;  /* 0x000000ff08007812 */ /* 0x000fe400078ec0ff */
[----:B------:R-:W-:Y:S01]  /*11fb0*/  F2FP.SATFINITE.E4M3.F32.PACK_AB_MERGE_C R5, RZ, R56, RZ ;  /* 0x00000038ff05723e */ /* 0x000fe200048070ff */
[----:B------:R-:W-:Y:S01]  /*11fc0*/  FMUL R54, R3, R54 ;  /* 0x0000003603367220 */ /* 0x000fe20000400000 */
[----:B------:R-:W-:Y:S02]  /*11fd0*/  F2FP.F16.E4M3.UNPACK_B R0, R0 ;  /* 0x00000000ff00723e */ /* 0x000fe400020006ff */
[----:B------:R-:W-:Y:S01]  /*11fe0*/  LOP3.LUT R58, R5, 0xff, RZ, 0xc0, !PT ;  /* 0x000000ff053a7812 */ /* 0x000fe200078ec0ff */
[----:B------:R-:W1:Y:S02]  /*11ff0*/  LDS R48, [R31] ;  /* 0x000000001f307984 */ /* 0x000e640000000800 */
[----:B-1----:R-:W-:Y:S01]  /*12000*/  FMNMX.NAN R56, R59, |R48|, !PT ;  /* 0x400000303b387209 */ /* 0x002fe20007820000 */
[----:B------:R-:W-:Y:S01]  /*12010*/  HADD2.F32 R59, -RZ, R0.H0_H0 ;  /* 0x20000000ff3b7230 */ /* 0x000fe20000004100 */
[----:B------:R-:W-:-:S02]  /*12020*/  F2FP.SATFINITE.E4M3.F32.PACK_AB_MERGE_C R48, RZ, R54, RZ ;  /* 0x00000036ff30723e */ /* 0x000fc400048070ff */
[----:B------:R-:W-:Y:S01]  /*12030*/  F2FP.F16.E4M3.UNPACK_B R0, R58 ;  /* 0x0000003aff00723e */ /* 0x000fe200020006ff */
[----:B------:R-:W-:Y:S01]  /*12040*/  FMUL R3, R3, R56 ;  /* 0x0000003803037220 */ /* 0x000fe20000400000 */
[----:B------:R-:W-:Y:S01]  /*12050*/  LOP3.LUT R56, R48, 0xff, RZ, 0xc0, !PT ;  /* 0x000000ff30387812 */ /* 0x000fe200078ec0ff */
[----:B------:R-:W1:Y:S02]  /*12060*/  MUFU.RCP R54, R59 ;  /* 0x0000003b00367308 */ /* 0x000e640000001000 */
[----:B------:R-:W-:Y:S01]  /*12070*/  HADD2.F32 R61, -RZ, R0.H0_H0 ;  /* 0x20000000ff3d7230 */ /* 0x000fe20000004100 */
[----:B------:R-:W-:Y:S02]  /*12080*/  F2FP.SATFINITE.E4M3.F32.PACK_AB_MERGE_C R3, RZ, R3, RZ ;  /* 0x00000003ff03723e */ /* 0x000fe400048070ff */
[----:B------:R-:W-:Y:S02]  /*12090*/  F2FP.F16.E4M3.UNPACK_B R0, R56 ;  /* 0x00000038ff00723e */ /* 0x000fe400020006ff */
[----:B------:R-:W-:Y:S01]  /*120a0*/  LOP3.LUT R60, R3, 0xff, RZ, 0xc0, !PT ;  /* 0x000000ff033c7812 */ /* 0x000fe200078ec0ff */
[----:B------:R-:W2:Y:S02]  /*120b0*/  MUFU.RCP R56, R61 ;  /* 0x0000003d00387308 */ /* 0x000ea40000001000 */
[----:B------:R-:W-:Y:S01]  /*120c0*/  HADD2.F32 R58, -RZ, R0.H0_H0 ;  /* 0x20000000ff3a7230 */ /* 0x000fe20000004100 */
[----:B------:R-:W-:-:S05]  /*120d0*/  F2FP.F16.E4M3.UNPACK_B R0, R60 ;  /* 0x0000003cff00723e */ /* 0x000fca00020006ff */
[----:B------:R-:W-:Y:S01]  /*120e0*/  HADD2.F32 R60, -RZ, R0.H0_H0 ;  /* 0x20000000ff3c7230 */ /* 0x000fe20000004100 */
[----:B------:R-:W3:Y:S01]  /*120f0*/  MUFU.RCP R58, R58 ;  /* 0x0000003a003a7308 */ /* 0x000ee20000001000 */
[----:B-1----:R-:W-:-:S05]  /*12100*/  FMUL R54, R9, R54 ;  /* 0x0000003609367220 */ /* 0x002fca0000400000 */
[----:B------:R-:W-:Y:S02]  /*12110*/  FMNMX.NAN R54, R54, 3.40282346638528859812e+38, PT ;  /* 0x7f7fffff36367809 */ /* 0x000fe40003820000 */
[----:B------:R-:W1:Y:S01]  /*12120*/  MUFU.RCP R0, R60 ;  /* 0x0000003c00007308 */ /* 0x000e620000001000 */
[----:B--2---:R-:W-:Y:S02]  /*12130*/  FMUL R56, R9, R56 ;  /* 0x0000003809387220 */ /* 0x004fe40000400000 */
[-C--:B------:R-:W-:Y:S01]  /*12140*/  FMUL R55, R55, R54.reuse ;  /* 0x0000003637377220 */ /* 0x080fe20000400000 */
[----:B------:R-:W-:Y:S02]  /*12150*/  FMUL R20, R20, R54 ;  /* 0x0000003614147220 */ /* 0x000fe40000400000 */
[----:B------:R-:W-:Y:S01]  /*12160*/  FMNMX.NAN R56, R56, 3.40282346638528859812e+38, PT ;  /* 0x7f7fffff38387809 */ /* 0x000fe20003820000 */
[----:B---3--:R-:W-:-:S05]  /*12170*/  FMUL R11, R9, R58 ;  /* 0x0000003a090b7220 */ /* 0x008fca0000400000 */
[----:B------:R-:W-:Y:S01]  /*12180*/  FMNMX.NAN R54, R11, 3.40282346638528859812e+38, PT ;  /* 0x7f7fffff0b367809 */ /* 0x000fe20003820000 */
[----:B-1----:R-:W-:Y:S01]  /*12190*/  FMUL R0, R9, R0 ;  /* 0x0000000009007220 */ /* 0x002fe20000400000 */
[----:B------:R-:W-:-:S03]  /*121a0*/  FMUL R9, R10, R56 ;  /* 0x000000380a097220 */ /* 0x000fc60000400000 */
[-C--:B------:R-:W-:Y:S01]  /*121b0*/  FMUL R7, R7, R54.reuse ;  /* 0x0000003607077220 */ /* 0x080fe20000400000 */
[----:B------:R-:W-:Y:S01]  /*121c0*/  FMUL R6, R6, R54 ;  /* 0x0000003606067220 */ /* 0x000fe20000400000 */
[----:B------:R-:W-:Y:S01]  /*121d0*/  FMNMX.NAN R11, R0, 3.40282346638528859812e+38, PT ;  /* 0x7f7fffff000b7809 */ /* 0x000fe20003820000 */
[----:B------:R-:W-:Y:S01]  /*121e0*/  FMUL R0, R53, R56 ;  /* 0x0000003835007220 */ /* 0x000fe20000400000 */
[----:B------:R-:W-:-:S03]  /*121f0*/  FSEL R10, R9, R20, !P2 ;  /* 0x00000014090a7208 */ /* 0x000fc60005000000 */
        /* <DEDUP_REMOVED lines=26> */
.L_x_326:
[----:B------:R-:W-:Y:S05]  /*123a0*/  BSYNC.RECONVERGENT B0 ;  /* 0x0000000000007941 */ /* 0x000fea0003800200 */
.L_x_325:
        /* <DEDUP_REMOVED lines=46> */
.L_x_328:
[----:B------:R-:W-:Y:S05]  /*12690*/  BSYNC.RECONVERGENT B0 ;  /* 0x0000000000007941 */ /* 0x000fea0003800200 */
.L_x_327:
[----:B------:R-:W-:Y:S01]  /*126a0*/  ULEA UR5, UR46, UR4, 0x3 ;  /* 0x000000042e057291 */ /* 0x000fe2000f8e18ff */
[----:B------:R-:W-:-:S04]  /*126b0*/  MOV R3, UR47 ;  /* 0x0000002f00037c02 */ /* 0x000fc80008000f00 */
[----:B------:R-:W-:-:S04]  /*126c0*/  SHF.L.U32 R3, R3, 0x1f, RZ ;  /* 0x0000001f03037819 */ /* 0x000fc800000006ff */
[----:B------:R-:W2:Y:S02]  /*126d0*/  SYNCS.PHASECHK.TRANS64.TRYWAIT P0, [UR5+0x90], R3 ;  /* 0x00009003ff0075a7 */ /* 0x000ea40008001105 */
[----:B--2---:R-:W-:Y:S05]  /*126e0*/  @!P0 BRA `(.L_x_329) ;  /* 0x00000014000c8947 */ /* 0x004fea0003800000 */
.L_x_383:
[----:B------:R-:W-:Y:S01]  /*126f0*/  ULEA UR4, UR46, UR4, 0x4 ;  /* 0x000000042e047291 */ /* 0x000fe2000f8e20ff */
[----:B------:R-:W-:-:S08]  /*12700*/  ISETP.GE.AND P0, PT, R18, 0x1, PT ;  /* 0x000000011200780c */ /* 0x000fd00003f06270 */
[----:B-1----:R-:W1:Y:S01]  /*12710*/  LDS.128 R4, [UR4+0xd0] ;  /* 0x0000d004ff047984 */ /* 0x002e620008000c00 */
[----:B------:R-:W-:Y:S01]  /*12720*/  UIADD3 UR4, UPT, UPT, UR5, 0xa0, URZ ;  /* 0x000000a005047890 */ /* 0x000fe2000fffe0ff */
[----:B------:R-:W-:Y:S01]  /*12730*/  @!PT LDS RZ, [RZ] ;  /* 0x00000000fffff984 */ /* 0x000fe20000000800 */
[----:B------:R-:W-:Y:S01]  /*12740*/  @!PT LDS RZ, [RZ] ;  /* 0x00000000fffff984 */ /* 0x000fe20000000800 */
[----:B------:R-:W-:Y:S01]  /*12750*/  @!PT LDS RZ, [RZ] ;  /* 0x00000000fffff984 */ /* 0x000fe20000000800 */
[----:B------:R-:W-:Y:S01]  /*12760*/  @!PT LDS RZ, [RZ] ;  /* 0x00000000fffff984 */ /* 0x000fe20000000800 */
[----:B------:R2:W-:Y:S06]  /*12770*/  MEMBAR.ALL.CTA ;  /* 0x0000000000007992 */ /* 0x0005ec0000008000 */
[----:B--2---:R-:W2:Y:S01]  /*12780*/  FENCE.VIEW.ASYNC.S ;  /* 0x00000000000073c6 */ /* 0x004ea20000000000 */
[----:B------:R-:W-:-:S09]  /*12790*/  UPRMT UR4, URZ, 0x654, UR4 ;  /* 0x00000654ff047896 */ /* 0x000fd20008000004 */
[----:B--2---:R-:W-:Y:S01]  /*127a0*/  SYNCS.ARRIVE.TRANS64.RED.A1T0 RZ, [UR4], RZ ;  /* 0x000000ffffff79a7 */ /* 0x004fe20008100404 */
[----:B-1----:R-:W-:-:S13]  /*127b0*/  LOP3.LUT P3, RZ, R6, 0x1, RZ, 0xc0, !PT ;  /* 0x0000000106ff7812 */ /* 0x002fda000786c0ff */
[----:B------:R-:W-:Y:S02]  /*127c0*/  @P3 SHF.R.U32.HI R0, RZ, 0x10, R5 ;  /* 0x00000010ff003819 */ /* 0x000fe40000011605 */
[----:B------:R-:W-:Y:S02]  /*127d0*/  @P3 MOV R22, R4 ;  /* 0x0000000400163202 */ /* 0x000fe40000000f00 */
[----:B------:R-:W-:Y:S02]  /*127e0*/  @P3 R2UR UR43, R0 ;  /* 0x00000000002b32ca */ /* 0x000fe400000e0000 */
[----:B------:R-:W-:Y:S01]  /*127f0*/  @P3 LOP3.LUT R19, R5, 0xffff, RZ, 0xc0, !PT ;  /* 0x0000ffff05133812 */ /* 0x000fe200078ec0ff */
[----:B------:R-:W-:-:S12]  /*12800*/  @!P0 BRA `(.L_x_330) ;  /* 0x0000000000b88947 */ /* 0x000fd80003800000 */
[----:B------:R-:W1:Y:S01]  /*12810*/  LDC.64 R4, c[0x0][0xcc0] ;  /* 0x00033000ff047b82 */ /* 0x000e620000000a00 */
[----:B------:R-:W-:-:S07]  /*12820*/  ISETP.NE.AND P0, PT, R18, 0x1, PT ;  /* 0x000000011200780c */ /* 0x000fce0003f05270 */
[----:B------:R-:W2:Y:S08]  /*12830*/  LDC.64 R8, c[0x0][0xcb0] ;  /* 0x00032c00ff087b82 */ /* 0x000eb00000000a00 */
[----:B------:R-:W3:Y:S08]  /*12840*/  LDC.64 R6, c[0x0][0xcb8] ;  /* 0x00032e00ff067b82 */ /* 0x000ef00000000a00 */
[----:B------:R-:W4:Y:S01]  /*12850*/  LDC R3, c[0x0][0xccc] ;  /* 0x00033300ff037b82 */ /* 0x000f220000000800 */
[----:B-1----:R-:W-:-:S04]  /*12860*/  IMAD.HI.U32 R10, R25, R4, RZ ;  /* 0x00000004190a7227 */ /* 0x002fc800078e00ff */
[----:B------:R-:W-:Y:S01]  /*12870*/  IMAD.HI.U32 R4, R19, R4, RZ ;  /* 0x0000000413047227 */ /* 0x000fe200078e00ff */
[----:B------:R-:W-:Y:S02]  /*12880*/  SHF.R.U32.HI R10, RZ, R5, R10 ;  /* 0x00000005ff0a7219 */ /* 0x000fe4000001160a */
[----:B------:R-:W1:Y:S01]  /*12890*/  LDC R0, c[0x0][0xcd0] ;  /* 0x00033400ff007b82 */ /* 0x000e620000000800 */
[----:B--2---:R-:W-:Y:S01]  /*128a0*/  IMAD.HI.U32 R11, R26, R9, RZ ;  /* 0x000000091a0b7227 */ /* 0x004fe200078e00ff */
[----:B------:R-:W-:Y:S02]  /*128b0*/  ISETP.NE.AND P2, PT, R8, 0x1, PT ;  /* 0x000000010800780c */ /* 0x000fe40003f45270 */
[----:B------:R-:W-:Y:S01]  /*128c0*/  SHF.R.U32.HI R4, RZ, R5, R4 ;  /* 0x00000005ff047219 */ /* 0x000fe20000011604 */
[----:B------:R-:W-:Y:S01]  /*128d0*/  IMAD.HI.U32 R9, R22, R9, RZ ;  /* 0x0000000916097227 */ /* 0x000fe200078e00ff */
[----:B---3--:R-:W-:Y:S02]  /*128e0*/  ISETP.NE.AND P1, PT, R7, 0x1, PT ;  /* 0x000000010700780c */ /* 0x008fe40003f25270 */
[----:B------:R-:W-:-:S02]  /*128f0*/  SHF.R.U32.HI R11, RZ, R6, R11 ;  /* 0x00000006ff0b7219 */ /* 0x000fc4000001160b */
[----:B------:R-:W-:Y:S02]  /*12900*/  SEL R10, R25, R10, !P1 ;  /* 0x0000000a190a7207 */ /* 0x000fe40004800000 */
[----:B------:R-:W-:Y:S02]  /*12910*/  SEL R20, R26, R11, !P2 ;  /* 0x0000000b1a147207 */ /* 0x000fe40005000000 */
[----:B------:R-:W-:Y:S01]  /*12920*/  SHF.R.U32.HI R9, RZ, R6, R9 ;  /* 0x00000006ff097219 */ /* 0x000fe20000011609 */
[----:B----4-:R-:W-:Y:S01]  /*12930*/  IMAD.HI.U32 R11, R10, R3, RZ ;  /* 0x000000030a0b7227 */ /* 0x010fe200078e00ff */
[----:B------:R-:W-:Y:S02]  /*12940*/  SEL R4, R19, R4, !P1 ;  /* 0x0000000413047207 */ /* 0x000fe40004800000 */
[----:B------:R-:W-:Y:S01]  /*12950*/  SEL R9, R22, R9, !P2 ;  /* 0x0000000916097207 */ /* 0x000fe20005000000 */
[----:B------:R-:W-:Y:S01]  /*12960*/  IMAD.HI.U32 R21, R20, R3, RZ ;  /* 0x0000000314157227 */ /* 0x000fe200078e00ff */
[----:B-1----:R-:W-:-:S03]  /*12970*/  @P0 SHF.R.U32.HI R10, RZ, R0, R11 ;  /* 0x00000000ff0a0219 */ /* 0x002fc6000001160b */
[----:B------:R-:W-:Y:S01]  /*12980*/  IMAD.HI.U32 R5, R4, R3, RZ ;  /* 0x0000000304057227 */ /* 0x000fe200078e00ff */
[----:B------:R-:W-:-:S03]  /*12990*/  @P0 SHF.R.U32.HI R20, RZ, R0, R21 ;  /* 0x00000000ff140219 */ /* 0x000fc60000011615 */
[C---:B------:R-:W-:Y:S01]  /*129a0*/  IMAD R10, R18.reuse, R10, RZ ;  /* 0x0000000a120a7224 */ /* 0x040fe200078e02ff */
[----:B------:R-:W-:Y:S01]  /*129b0*/  SHF.R.U32.HI R5, RZ, R0, R5 ;  /* 0x00000000ff057219 */ /* 0x000fe20000011605 */
[----:B------:R-:W-:-:S03]  /*129c0*/  IMAD R6, R18, R20, RZ ;  /* 0x0000001412067224 */ /* 0x000fc600078e02ff */
[C---:B------:R-:W-:Y:S02]  /*129d0*/  ISETP.GE.AND P1, PT, R4.reuse, R10, PT ;  /* 0x0000000a0400720c */ /* 0x040fe40003f26270 */
[----:B------:R-:W-:Y:S02]  /*129e0*/  SEL R5, R4, R5, !P0 ;  /* 0x0000000504057207 */ /* 0x000fe40004000000 */
[----:B------:R-:W-:-:S13]  /*129f0*/  ISETP.GE.OR P1, PT, R9, R6, P1 ;  /* 0x000000060900720c */ /* 0x000fda0000f26670 */
[----:B------:R-:W-:-:S04]  /*12a00*/  @!P1 IMAD.HI.U32 R11, R9, R3, RZ ;  /* 0x00000003090b9227 */ /* 0x000fc800078e00ff */
[----:B------:R-:W-:Y:S01]  /*12a10*/  IMAD.MOV R3, RZ, RZ, -R5 ;  /* 0x000000ffff037224 */ /* 0x000fe200078e0a05 */
[----:B------:R-:W-:Y:S02]  /*12a20*/  @!P1 SHF.R.U32.HI R6, RZ, R0, R11 ;  /* 0x00000000ff069219 */ /* 0x000fe4000001160b */
[----:B------:R-:W-:Y:S01]  /*12a30*/  IADD3 R0, PT, PT, -R4, RZ, RZ ;  /* 0x000000ff04007210 */ /* 0x000fe20007ffe1ff */
[----:B------:R-:W-:Y:S01]  /*12a40*/  IMAD R3, R18, R3, R4 ;  /* 0x0000000312037224 */ /* 0x000fe200078e0204 */
[----:B------:R-:W-:-:S03]  /*12a50*/  @!P1 SEL R6, R9, R6, !P0 ;  /* 0x0000000609069207 */ /* 0x000fc60004000000 */
[----:B------:R-:W-:Y:S02]  /*12a60*/  IMAD R0, R7, R0, R19 ;  /* 0x0000000007007224 */ /* 0x000fe400078e0213 */
[--C-:B------:R-:W-:Y:S02]  /*12a70*/  @!P1 IMAD.IADD R5, R5, 0x1, -R6.reuse ;  /* 0x0000000105059824 */ /* 0x100fe400078e0a06 */
[----:B------:R-:W-:Y:S01]  /*12a80*/  @!P1 IMAD R6, R3, R20, R6 ;  /* 0x0000001403069224 */ /* 0x000fe200078e0206 */
[----:B------:R-:W-:Y:S01]  /*12a90*/  IADD3 R3, PT, PT, -R9, RZ, RZ ;  /* 0x000000ff09037210 */ /* 0x000fe20007ffe1ff */
[----:B------:R-:W-:Y:S02]  /*12aa0*/  @!P1 IMAD R4, R18, R5, R9 ;  /* 0x0000000512049224 */ /* 0x000fe400078e0209 */
[----:B------:R-:W-:Y:S02]  /*12ab0*/  @!P1 IMAD.MOV.U32 R9, RZ, RZ, R6 ;  /* 0x000000ffff099224 */ /* 0x000fe400078e0006 */
[----:B------:R-:W-:-:S02]  /*12ac0*/  IMAD R3, R8, R3, R22 ;  /* 0x0000000308037224 */ /* 0x000fc400078e0216 */
[----:B------:R-:W-:Y:S02]  /*12ad0*/  IMAD R19, R4, R7, R0 ;  /* 0x0000000704137224 */ /* 0x000fe400078e0200 */
[----:B------:R-:W-:Y:S02]  /*12ae0*/  IMAD R22, R9, R8, R3 ;  /* 0x0000000809167224 */ /* 0x000fe400078e0203 */
.L_x_330:
[----:B------:R-:W1:Y:S02]  /*12af0*/  LDCU UR4, c[0x0][0xcd4] ;  /* 0x00019a80ff0477ac */ /* 0x000e640008000800 */
[----:B-1----:R-:W-:-:S09]  /*12b00*/  UISETP.NE.AND UP0, UPT, UR4, 0x1, UPT ;  /* 0x000000010400788c */ /* 0x002fd2000bf05270 */
[----:B------:R-:W-:Y:S05]  /*12b10*/  BRA.U UP0, `(.L_x_331) ;  /* 0x00000001003c7547 */ /* 0x000fea000b800000 */
[----:B------:R-:W1:Y:S08]  /*12b20*/  LDC.64 R8, c[0x0][0xcb0] ;  /* 0x00032c00ff087b82 */ /* 0x000e700000000a00 */
[----:B------:R-:W2:Y:S08]  /*12b30*/  LDC.64 R4, c[0x0][0xcc0] ;  /* 0x00033000ff047b82 */ /* 0x000eb00000000a00 */
[----:B------:R-:W3:Y:S01]  /*12b40*/  LDC.64 R6, c[0x0][0xcb8] ;  /* 0x00032e00ff067b82 */ /* 0x000ee20000000a00 */
[----:B-1----:R-:W-:Y:S01]  /*12b50*/  IMAD.HI.U32 R9, R22, R9, RZ ;  /* 0x0000000916097227 */ /* 0x002fe200078e00ff */
[----:B------:R-:W-:-:S03]  /*12b60*/  ISETP.NE.AND P1, PT, R8, 0x1, PT ;  /* 0x000000010800780c */ /* 0x000fc60003f25270 */
[----:B--2---:R-:W-:-:S05]  /*12b70*/  IMAD.HI.U32 R4, R19, R4, RZ ;  /* 0x0000000413047227 */ /* 0x004fca00078e00ff */
[----:B------:R-:W-:Y:S02]  /*12b80*/  SHF.R.U32.HI R0, RZ, R5, R4 ;  /* 0x00000005ff007219 */ /* 0x000fe40000011604 */
[----:B---3--:R-:W-:Y:S02]  /*12b90*/  SHF.R.U32.HI R9, RZ, R6, R9 ;  /* 0x00000006ff097219 */ /* 0x008fe40000011609 */
[----:B------:R-:W-:Y:S02]  /*12ba0*/  ISETP.NE.AND P0, PT, R7, 0x1, PT ;  /* 0x000000010700780c */ /* 0x000fe40003f05270 */
[----:B------:R-:W-:Y:S02]  /*12bb0*/  SEL R5, R22, R9, !P1 ;  /* 0x0000000916057207 */ /* 0x000fe40004800000 */
[----:B------:R-:W-:-:S05]  /*12bc0*/  SEL R0, R19, R0, !P0 ;  /* 0x0000000013007207 */ /* 0x000fca0004000000 */
[----:B------:R-:W-:Y:S02]  /*12bd0*/  IMAD.IADD R3, R0, 0x1, -R5 ;  /* 0x0000000100037824 */ /* 0x000fe400078e0a05 */
[----:B------:R-:W-:Y:S02]  /*12be0*/  IMAD.IADD R0, R5, 0x1, -R0 ;  /* 0x0000000105007824 */ /* 0x000fe400078e0a00 */
[----:B------:R-:W-:Y:S02]  /*12bf0*/  IMAD R22, R3, R8, R22 ;  /* 0x0000000803167224 */ /* 0x000fe400078e0216 */
[----:B------:R-:W-:-:S07]  /*12c00*/  IMAD R19, R0, R7, R19 ;  /* 0x0000000700137224 */ /* 0x000fce00078e0213 */
.L_x_331:
[----:B------:R-:W-:Y:S01]  /*12c10*/  UIADD3 UR46, UPT, UPT, UR46, 0x1, URZ ;  /* 0x000000012e2e7890 */ /* 0x000fe2000fffe0ff */
[----:B------:R-:W-:Y:S01]  /*12c20*/  IMAD.HI.U32 R4, R51, -0x55555555, RZ ;  /* 0xaaaaaaab33047827 */ /* 0x000fe200078e00ff */
[----:B------:R-:W-:Y:S02]  /*12c30*/  MOV R53, R13 ;  /* 0x0000000d00357202 */ /* 0x000fe40000000f00 */
[----:B------:R-:W-:Y:S01]  /*12c40*/  UISETP.NE.AND UP0, UPT, UR46, 0x2, UPT ;  /* 0x000000022e00788c */ /* 0x000fe2000bf05270 */
[----:B------:R-:W-:Y:S01]  /*12c50*/  IMAD.HI.U32 R0, R49, -0x55555555, RZ ;  /* 0xaaaaaaab31007827 */ /* 0x000fe200078e00ff */
[----:B------:R-:W-:Y:S02]  /*12c60*/  SHF.R.U32.HI R4, RZ, 0x1, R4 ;  /* 0x00000001ff047819 */ /* 0x000fe40000011604 */
[----:B------:R-:W-:Y:S01]  /*12c70*/  USEL UR4, URZ, 0x1, UP0 ;  /* 0x00000001ff047887 */ /* 0x000fe20008000000 */
[----:B------:R-:W-:Y:S01]  /*12c80*/  MOV R52, R12 ;  /* 0x0000000c00347202 */ /* 0x000fe20000000f00 */
[----:B------:R-:W-:Y:S01]  /*12c90*/  USEL UR46, UR46, URZ, UP0 ;  /* 0x000000ff2e2e7287 */ /* 0x000fe20008000000 */
[----:B------:R-:W-:Y:S01]  /*12ca0*/  SHF.R.U32.HI R0, RZ, 0x1, R0 ;  /* 0x00000001ff007819 */ /* 0x000fe20000011600 */
[----:B------:R-:W-:Y:S01]  /*12cb0*/  ULOP3.LUT UR47, UR47, UR4, URZ, 0x3c, !UPT ;  /* 0x000000042f2f7292 */ /* 0x000fe2000f8e3cff */
[----:B------:R-:W-:Y:S01]  /*12cc0*/  IMAD R51, R4, -0x3, R51 ;  /* 0xfffffffd04337824 */ /* 0x000fe200078e0233 */
[----:B------:R-:W-:-:S02]  /*12cd0*/  MOV R54, R15 ;  /* 0x0000000f00367202 */ /* 0x000fc40000000f00 */
[----:B------:R-:W-:Y:S01]  /*12ce0*/  IMAD R49, R0, -0x3, R49 ;  /* 0xfffffffd00317824 */ /* 0x000fe200078e0231 */
[----:B------:R-:W-:Y:S01]  /*12cf0*/  MOV R55, R14 ;  /* 0x0000000e00377202 */ /* 0x000fe20000000f00 */
[----:B------:R-:W-:Y:S05]  /*12d00*/  @P3 BRA `(.L_x_332) ;  /* 0xffffff3c00503947 */ /* 0x000fea000383ffff */
[----:B------:R-:W-:-:S04]  /*12d10*/  DEPBAR.LE SB0, 0x0 ;  /* 0x000080000000791a */ /* 0x000fc80000000000 */
[----:B------:R-:W-:Y:S05]  /*12d20*/  EXIT ;  /* 0x000000000000794d */ /* 0x000fea0003800000 */
.L_x_19:
[----:B-1----:R1:W2:Y:S02]  /*12d30*/  SYNCS.PHASECHK.TRANS64.TRYWAIT P1, [R3+URZ+0xb0], R4 ;  /* 0x0000b004030075a7 */ /* 0x0022a400080211ff */
[----:B--2---:R-:W-:Y:S05]  /*12d40*/  @!P1 NANOSLEEP.SYNCS 0x989680 ;  /* 0x009896800000995d */ /* 0x004fea0003900000 */
[----:B------:R-:W2:Y:S02]  /*12d50*/  @!P1 SYNCS.PHASECHK.TRANS64 P1, [R3+URZ+0xb0], R4 ;  /* 0x0000b004030095a7 */ /* 0x000ea400080210ff */
[----:B--2---:R-:W-:Y:S05]  /*12d60*/  @!P1 BRA `(.L_x_19) ;  /* 0xfffffffc00f09947 */ /* 0x004fea000383ffff */
[----:B------:R-:W-:Y:S05]  /*12d70*/  BRA `(.L_x_333) ;  /* 0xfffffee000e87947 */ /* 0x000fea000383ffff */
.L_x_22:
[----:B-1----:R-:W-:-:S07]  /*12d80*/  MOV R3, UR5 ;  /* 0x0000000500037c02 */ /* 0x002fce0008000f00 */
.L_x_334:
[----:B-1----:R1:W2:Y:S02]  /*12d90*/  SYNCS.PHASECHK.TRANS64.TRYWAIT P1, [R3+URZ+0xa0], R4 ;  /* 0x0000a004030075a7 */ /* 0x0022a400080211ff */
[----:B--2---:R-:W-:Y:S05]  /*12da0*/  @!P1 NANOSLEEP.SYNCS 0x989680 ;  /* 0x009896800000995d */ /* 0x004fea0003900000 */
[----:B------:R-:W2:Y:S02]  /*12db0*/  @!P1 SYNCS.PHASECHK.TRANS64 P1, [R3+URZ+0xa0], R4 ;  /* 0x0000a004030095a7 */ /* 0x000ea400080210ff */
[----:B--2---:R-:W-:Y:S05]  /*12dc0*/  @!P1 BRA `(.L_x_334) ;  /* 0xfffffffc00f09947 */ /* 0x004fea000383ffff */
[----:B------:R-:W-:Y:S05]  /*12dd0*/  BRA `(.L_x_335) ;  /* 0xfffffee400107947 */ /* 0x000fea000383ffff */
.L_x_23:
[----:B-1----:R1:W2:Y:S02]  /*12de0*/  SYNCS.PHASECHK.TRANS64.TRYWAIT P2, [R3+URZ+0x90], R4 ;  /* 0x00009004030075a7 */ /* 0x0022a400080411ff */
[----:B--2---:R-:W-:Y:S05]  /*12df0*/  @!P2 NANOSLEEP.SYNCS 0x989680 ;  /* 0x009896800000a95d */ /* 0x004fea0003900000 */
[----:B------:R-:W2:Y:S02]  /*12e00*/  @!P2 SYNCS.PHASECHK.TRANS64 P2, [R3+URZ+0x90], R4 ;  /* 0x000090040300a5a7 */ /* 0x000ea400080410ff */
[----:B--2---:R-:W-:Y:S05]  /*12e10*/  @!P2 BRA `(.L_x_23) ;  /* 0xfffffffc00f0a947 */ /* 0x004fea000383ffff */
[----:B------:R-:W-:Y:S05]  /*12e20*/  BRA `(.L_x_336) ;  /* 0xfffffee4003c7947 */ /* 0x000fea000383ffff */
.L_x_27:
[----:B------:R-:W-:-:S07]  /*12e30*/  MOV R2, UR4 ;  /* 0x0000000400027c02 */ /* 0x000fce0008000f00 */
.L_x_337:
[----:B-1----:R1:W2:Y:S02]  /*12e40*/  SYNCS.PHASECHK.TRANS64.TRYWAIT P1, [R2+URZ+0xa0], R3 ;  /* 0x0000a003020075a7 */ /* 0x0022a400080211ff */
[----:B--2---:R-:W-:Y:S05]  /*12e50*/  @!P1 NANOSLEEP.SYNCS 0x989680 ;  /* 0x009896800000995d */ /* 0x004fea0003900000 */
[----:B------:R-:W2:Y:S02]  /*12e60*/  @!P1 SYNCS.PHASECHK.TRANS64 P1, [R2+URZ+0xa0], R3 ;  /* 0x0000a003020095a7 */ /* 0x000ea400080210ff */
[----:B--2---:R-:W-:Y:S05]  /*12e70*/  @!P1 BRA `(.L_x_337) ;  /* 0xfffffffc00f09947 */ /* 0x004fea000383ffff */
[----:B------:R-:W-:Y:S05]  /*12e80*/  BRA `(.L_x_26) ;  /* 0xfffffee400987947 */ /* 0x000fea000383ffff */
.L_x_33:
[----:B-1----:R1:W2:Y:S02]  /*12e90*/  SYNCS.PHASECHK.TRANS64.TRYWAIT P1, [R2+URZ+0xc0], R5 ;  /* 0x0000c005020075a7 */ /* 0x0022a400080211ff */
[----:B--2---:R-:W-:Y:S05]  /*12ea0*/  @!P1 NANOSLEEP.SYNCS 0x989680 ;  /* 0x009896800000995d */ /* 0x004fea0003900000 */
[----:B------:R-:W2:Y:S02]  /*12eb0*/  @!P1 SYNCS.PHASECHK.TRANS64 P1, [R2+URZ+0xc0], R5 ;  /* 0x0000c005020095a7 */ /* 0x000ea400080210ff */
[----:B--2---:R-:W-:Y:S05]  /*12ec0*/  @!P1 BRA `(.L_x_33) ;  /* 0xfffffffc00f09947 */ /* 0x004fea000383ffff */
[----:B------:R-:W-:Y:S05]  /*12ed0*/  BRA `(.L_x_338) ;  /* 0xfffffeec00487947 */ /* 0x000fea000383ffff */
.L_x_36:
[----:B------:R-:W-:Y:S07]  /*12ee0*/  MOV R2, UR33 ;  /* 0x0000002100027c02 */ /* 0x000fee0008000f00 */
.L_x_339:
[----:B-1----:R1:W2:Y:S02]  /*12ef0*/  SYNCS.PHASECHK.TRANS64.TRYWAIT P1, [R2+URZ+0x18], R5 ;  /* 0x00001805020075a7 */ /* 0x0022a400080211ff */
[----:B--2---:R-:W-:Y:S05]  /*12f00*/  @!P1 NANOSLEEP.SYNCS 0x989680 ;  /* 0x009896800000995d */ /* 0x004fea0003900000 */
[----:B------:R-:W2:Y:S02]  /*12f10*/  @!P1 SYNCS.PHASECHK.TRANS64 P1, [R2+URZ+0x18], R5 ;  /* 0x00001805020095a7 */ /* 0x000ea400080210ff */
[----:B--2---:R-:W-:Y:S05]  /*12f20*/  @!P1 BRA `(.L_x_339) ;  /* 0xfffffffc00f09947 */ /* 0x004fea000383ffff */
[----:B------:R-:W-:Y:S05]  /*12f30*/  BRA `(.L_x_340) ;  /* 0xfffffeec00847947 */ /* 0x000fea000383ffff */
.L_x_41:
[----:B-1----:R1:W3:Y:S02]  /*12f40*/  SYNCS.PHASECHK.TRANS64.TRYWAIT P1, [R10+URZ+0x90], R5 ;  /* 0x000090050a0075a7 */ /* 0x0022e400080211ff */
[----:B---3--:R-:W-:Y:S05]  /*12f50*/  @!P1 NANOSLEEP.SYNCS 0x989680 ;  /* 0x009896800000995d */ /* 0x008fea0003900000 */
[----:B------:R-:W3:Y:S02]  /*12f60*/  @!P1 SYNCS.PHASECHK.TRANS64 P1, [R10+URZ+0x90], R5 ;  /* 0x000090050a0095a7 */ /* 0x000ee400080210ff */
[----:B---3--:R-:W-:Y:S05]  /*12f70*/  @!P1 BRA `(.L_x_41) ;  /* 0xfffffffc00f09947 */ /* 0x008fea000383ffff */
[----:B------:R-:W-:Y:S05]  /*12f80*/  BRA `(.L_x_341) ;  /* 0xfffffef000b07947 */ /* 0x000fea000383ffff */
.L_x_47:
[----:B-1----:R1:W2:Y:S02]  /*12f90*/  SYNCS.PHASECHK.TRANS64.TRYWAIT P1, [R3+URZ], R2 ;  /* 0x00000002030075a7 */ /* 0x0022a400080211ff */
[----:B--2---:R-:W-:Y:S05]  /*12fa0*/  @!P1 NANOSLEEP.SYNCS 0x989680 ;  /* 0x009896800000995d */ /* 0x004fea0003900000 */
[----:B------:R-:W2:Y:S02]  /*12fb0*/  @!P1 SYNCS.PHASECHK.TRANS64 P1, [R3+URZ], R2 ;  /* 0x00000002030095a7 */ /* 0x000ea400080210ff */
[----:B--2---:R-:W-:Y:S05]  /*12fc0*/  @!P1 BRA `(.L_x_47) ;  /* 0xfffffffc00f09947 */ /* 0x004fea000383ffff */
[----:B------:R-:W-:Y:S05]  /*12fd0*/  BRA `(.L_x_342) ;  /* 0xfffffef800507947 */ /* 0x000fea000383ffff */
.L_x_48:
[----:B-1----:R1:W2:Y:S02]  /*12fe0*/  SYNCS.PHASECHK.TRANS64.TRYWAIT P1, [R2+URZ], R5 ;  /* 0x00000005020075a7 */ /* 0x0022a400080211ff */
[----:B--2---:R-:W-:Y:S05]  /*12ff0*/  @!P1 NANOSLEEP.SYNCS 0x989680 ;  /* 0x009896800000995d */ /* 0x004fea0003900000 */
[----:B------:R-:W2:Y:S02]  /*13000*/  @!P1 SYNCS.PHASECHK.TRANS64 P1, [R2+URZ], R5 ;  /* 0x00000005020095a7 */ /* 0x000ea400080210ff */
[----:B--2---:R-:W-:Y:S05]  /*13010*/  @!P1 BRA `(.L_x_48) ;  /* 0xfffffffc00f09947 */ /* 0x004fea000383ffff */
[----:B------:R-:W-:Y:S05]  /*13020*/  BRA `(.L_x_343) ;  /* 0xfffffef800887947 */ /* 0x000fea000383ffff */
.L_x_49:
[----:B--2---:R2:W3:Y:S02]  /*13030*/  SYNCS.PHASECHK.TRANS64.TRYWAIT P1, [R6+URZ], R3 ;  /* 0x00000003060075a7 */ /* 0x0044e400080211ff */
[----:B---3--:R-:W-:Y:S05]  /*13040*/  @!P1 NANOSLEEP.SYNCS 0x989680 ;  /* 0x009896800000995d */ /* 0x008fea0003900000 */
[----:B------:R-:W3:Y:S02]  /*13050*/  @!P1 SYNCS.PHASECHK.TRANS64 P1, [R6+URZ], R3 ;  /* 0x00000003060095a7 */ /* 0x000ee400080210ff */
[----:B---3--:R-:W-:Y:S05]  /*13060*/  @!P1 BRA `(.L_x_49) ;  /* 0xfffffffc00f09947 */ /* 0x008fea000383ffff */
[----:B------:R-:W-:Y:S05]  /*13070*/  BRA `(.L_x_45) ;  /* 0xfffffef8007c7947 */ /* 0x000fea000383ffff */
.L_x_54:
[----:B-1----:R1:W2:Y:S02]  /*13080*/  SYNCS.PHASECHK.TRANS64.TRYWAIT P1, [R0+URZ], R3 ;  /* 0x00000003000075a7 */ /* 0x0022a400080211ff */
[----:B--2---:R-:W-:Y:S05]  /*13090*/  @!P1 NANOSLEEP.SYNCS 0x989680 ;  /* 0x009896800000995d */ /* 0x004fea0003900000 */
[----:B------:R-:W2:Y:S02]  /*130a0*/  @!P1 SYNCS.PHASECHK.TRANS64 P1, [R0+URZ], R3 ;  /* 0x00000003000095a7 */ /* 0x000ea400080210ff */
[----:B--2---:R-:W-:Y:S05]  /*130b0*/  @!P1 BRA `(.L_x_54) ;  /* 0xfffffffc00f09947 */ /* 0x004fea000383ffff */
[----:B------:R-:W-:Y:S05]  /*130c0*/  BRA `(.L_x_344) ;  /* 0xffffff0000007947 */ /* 0x000fea000383ffff */
.L_x_60:
[----:B------:R-:W-:Y:S01]  /*130d0*/  MOV R15, 0xffffffff ;  /* 0xffffffff000f7802 */ /* 0x000fe20000000f00 */
[----:B------:R-:W-:Y:S06]  /*130e0*/  BSSY B0, `(.L_x_345) ;  /* 0x0000005000007945 */ /* 0x000fec0003800000 */
[----:B------:R-:W-:Y:S05]  /*130f0*/  WARPSYNC.COLLECTIVE R15, `(.L_x_346) ;  /* 0x000000000f0c7348 */ /* 0x000fea0003c00000 */
[----:B------:R-:W-:Y:S02]  /*13100*/  ELECT P6, UR79, PT ;  /* 0x00000000004f782f */ /* 0x000fe400038c0000 */
[----:B------:R-:W-:Y:S01]  /*13110*/  MOV R14, UR79 ;  /* 0x0000004f000e7c02 */ /* 0x000fe20008000f00 */
[----:B------:R-:W-:Y:S10]  /*13120*/  ENDCOLLECTIVE ;  /* 0x000000000000791b */ /* 0x000ff40003800000 */
.L_x_346:
[----:B------:R-:W-:Y:S05]  /*13130*/  BSYNC B0 ;  /* 0x0000000000007941 */ /* 0x000fea0003800000 */
.L_x_345:
[----:B------:R-:W-:Y:S05]  /*13140*/  BRA `(.L_x_347) ;  /* 0xffffff0000e47947 */ /* 0x000fea000383ffff */
.L_x_62:
[----:B-1----:R1:W2:Y:S02]  /*13150*/  SYNCS.PHASECHK.TRANS64.TRYWAIT P2, [R28+URZ+0x70], R35 ;  /* 0x000070231c0075a7 */ /* 0x0022a400080411ff */
[----:B--2---:R-:W-:Y:S05]  /*13160*/  @!P2 NANOSLEEP.SYNCS 0x989680 ;  /* 0x009896800000a95d */ /* 0x004fea0003900000 */
[----:B------:R-:W2:Y:S02]  /*13170*/  @!P2 SYNCS.PHASECHK.TRANS64 P2, [R28+URZ+0x70], R35 ;  /* 0x000070231c00a5a7 */ /* 0x000ea400080410ff */
[----:B--2---:R-:W-:Y:S05]  /*13180*/  @!P2 BRA `(.L_x_62) ;  /* 0xfffffffc00f0a947 */ /* 0x004fea000383ffff */
[----:B------:R-:W-:Y:S05]  /*13190*/  BRA `(.L_x_348) ;  /* 0xffffff0000ec7947 */ /* 0x000fea000383ffff */
.L_x_68:
[----:B---3--:R3:W4:Y:S02]  /*131a0*/  SYNCS.PHASECHK.TRANS64.TRYWAIT P2, [R28+URZ+0x78], R35 ;  /* 0x000078231c0075a7 */ /* 0x00872400080411ff */
[----:B----4-:R-:W-:Y:S05]  /*131b0*/  @!P2 NANOSLEEP.SYNCS 0x989680 ;  /* 0x009896800000a95d */ /* 0x010fea0003900000 */
[----:B------:R-:W4:Y:S02]  /*131c0*/  @!P2 SYNCS.PHASECHK.TRANS64 P2, [R28+URZ+0x78], R35 ;  /* 0x000078231c00a5a7 */ /* 0x000f2400080410ff */
[----:B----4-:R-:W-:Y:S05]  /*131d0*/  @!P2 BRA `(.L_x_68) ;  /* 0xfffffffc00f0a947 */ /* 0x010fea000383ffff */
[----:B------:R-:W-:Y:S05]  /*131e0*/  BRA `(.L_x_349) ;  /* 0xffffff0400547947 */ /* 0x000fea000383ffff */
.L_x_74:
[----:B------:R1:W1:Y:S02]  /*131f0*/  SYNCS.PHASECHK.TRANS64.TRYWAIT P2, [R28+URZ+0x70], R11 ;  /* 0x0000700b1c0075a7 */ /* 0x00026400080411ff */
[----:B-1----:R-:W-:Y:S05]  /*13200*/  @!P2 NANOSLEEP.SYNCS 0x989680 ;  /* 0x009896800000a95d */ /* 0x002fea0003900000 */
[----:B------:R-:W1:Y:S02]  /*13210*/  @!P2 SYNCS.PHASECHK.TRANS64 P2, [R28+URZ+0x70], R11 ;  /* 0x0000700b1c00a5a7 */ /* 0x000e6400080410ff */
[----:B-1----:R-:W-:Y:S05]  /*13220*/  @!P2 BRA `(.L_x_74) ;  /* 0xfffffffc00f0a947 */ /* 0x002fea000383ffff */
[----:B------:R-:W-:Y:S05]  /*13230*/  BRA `(.L_x_350) ;  /* 0xffffff0400c87947 */ /* 0x000fea000383ffff */
.L_x_80:
[----:B------:R1:W1:Y:S02]  /*13240*/  SYNCS.PHASECHK.TRANS64.TRYWAIT P2, [R28+URZ+0x78], R11 ;  /* 0x0000780b1c0075a7 */ /* 0x00026400080411ff */
[----:B-1----:R-:W-:Y:S05]  /*13250*/  @!P2 NANOSLEEP.SYNCS 0x989680 ;  /* 0x009896800000a95d */ /* 0x002fea0003900000 */
[----:B------:R-:W1:Y:S02]  /*13260*/  @!P2 SYNCS.PHASECHK.TRANS64 P2, [R28+URZ+0x78], R11 ;  /* 0x0000780b1c00a5a7 */ /* 0x000e6400080410ff */
[----:B-1----:R-:W-:Y:S05]  /*13270*/  @!P2 BRA `(.L_x_80) ;  /* 0xfffffffc00f0a947 */ /* 0x002fea000383ffff */
[----:B------:R-:W-:Y:S05]  /*13280*/  BRA `(.L_x_351) ;  /* 0xffffff0800247947 */ /* 0x000fea000383ffff */
.L_x_86:
[----:B------:R1:W1:Y:S02]  /*13290*/  SYNCS.PHASECHK.TRANS64.TRYWAIT P2, [R28+URZ+0x70], R35 ;  /* 0x000070231c0075a7 */ /* 0x00026400080411ff */
[----:B-1----:R-:W-:Y:S05]  /*132a0*/  @!P2 NANOSLEEP.SYNCS 0x989680 ;  /* 0x009896800000a95d */ /* 0x002fea0003900000 */
[----:B------:R-:W1:Y:S02]  /*132b0*/  @!P2 SYNCS.PHASECHK.TRANS64 P2, [R28+URZ+0x70], R35 ;  /* 0x000070231c00a5a7 */ /* 0x000e6400080410ff */
[----:B-1----:R-:W-:Y:S05]  /*132c0*/  @!P2 BRA `(.L_x_86) ;  /* 0xfffffffc00f0a947 */ /* 0x002fea000383ffff */
[----:B------:R-:W-:Y:S05]  /*132d0*/  BRA `(.L_x_352) ;  /* 0xffffff0800887947 */ /* 0x000fea000383ffff */
.L_x_92:
[----:B------:R1:W1:Y:S02]  /*132e0*/  SYNCS.PHASECHK.TRANS64.TRYWAIT P2, [R28+URZ+0x78], R35 ;  /* 0x000078231c0075a7 */ /* 0x00026400080411ff */
[----:B-1----:R-:W-:Y:S05]  /*132f0*/  @!P2 NANOSLEEP.SYNCS 0x989680 ;  /* 0x009896800000a95d */ /* 0x002fea0003900000 */
[----:B------:R-:W1:Y:S02]  /*13300*/  @!P2 SYNCS.PHASECHK.TRANS64 P2, [R28+URZ+0x78], R35 ;  /* 0x000078231c00a5a7 */ /* 0x000e6400080410ff */
[----:B-1----:R-:W-:Y:S05]  /*13310*/  @!P2 BRA `(.L_x_92) ;  /* 0xfffffffc00f0a947 */ /* 0x002fea000383ffff */
[----:B------:R-:W-:Y:S05]  /*13320*/  BRA `(.L_x_353) ;  /* 0xffffff0800e47947 */ /* 0x000fea000383ffff */
.L_x_98:
[----:B------:R1:W1:Y:S02]  /*13330*/  SYNCS.PHASECHK.TRANS64.TRYWAIT P2, [R28+URZ+0x70], R11 ;  /* 0x0000700b1c0075a7 */ /* 0x00026400080411ff */
[----:B-1----:R-:W-:Y:S05]  /*13340*/  @!P2 NANOSLEEP.SYNCS 0x989680 ;  /* 0x009896800000a95d */ /* 0x002fea0003900000 */
[----:B------:R-:W1:Y:S02]  /*13350*/  @!P2 SYNCS.PHASECHK.TRANS64 P2, [R28+URZ+0x70], R11 ;  /* 0x0000700b1c00a5a7 */ /* 0x000e6400080410ff */
[----:B-1----:R-:W-:Y:S05]  /*13360*/  @!P2 BRA `(.L_x_98) ;  /* 0xfffffffc00f0a947 */ /* 0x002fea000383ffff */
[----:B------:R-:W-:Y:S05]  /*13370*/  BRA `(.L_x_354) ;  /* 0xffffff0c00487947 */ /* 0x000fea000383ffff */
.L_x_104:
[----:B------:R1:W1:Y:S02]  /*13380*/  SYNCS.PHASECHK.TRANS64.TRYWAIT P2, [R28+URZ+0x78], R11 ;  /* 0x0000780b1c0075a7 */ /* 0x00026400080411ff */
[----:B-1----:R-:W-:Y:S05]  /*13390*/  @!P2 NANOSLEEP.SYNCS 0x989680 ;  /* 0x009896800000a95d */ /* 0x002fea0003900000 */
[----:B------:R-:W1:Y:S02]  /*133a0*/  @!P2 SYNCS.PHASECHK.TRANS64 P2, [R28+URZ+0x78], R11 ;  /* 0x0000780b1c00a5a7 */ /* 0x000e6400080410ff */
[----:B-1----:R-:W-:Y:S05]  /*133b0*/  @!P2 BRA `(.L_x_104) ;  /* 0xfffffffc00f0a947 */ /* 0x002fea000383ffff */
[----:B------:R-:W-:Y:S05]  /*133c0*/  BRA `(.L_x_355) ;  /* 0xffffff0c00a47947 */ /* 0x000fea000383ffff */
.L_x_110:
[----:B-1----:R1:W2:Y:S02]  /*133d0*/  SYNCS.PHASECHK.TRANS64.TRYWAIT P0, [R0+URZ+0x90], R3 ;  /* 0x00009003000075a7 */ /* 0x0022a400080011ff */
[----:B--2---:R-:W-:Y:S05]  /*133e0*/  @!P0 NANOSLEEP.SYNCS 0x989680 ;  /* 0x009896800000895d */ /* 0x004fea0003900000 */
[----:B------:R-:W2:Y:S02]  /*133f0*/  @!P0 SYNCS.PHASECHK.TRANS64 P0, [R0+URZ+0x90], R3 ;  /* 0x00009003000085a7 */ /* 0x000ea400080010ff */
[----:B--2---:R-:W-:Y:S05]  /*13400*/  @!P0 BRA `(.L_x_110) ;  /* 0xfffffffc00f08947 */ /* 0x004fea000383ffff */
[----:B------:R-:W-:Y:S05]  /*13410*/  BRA `(.L_x_356) ;  /* 0xffffff10000c7947 */ /* 0x000fea000383ffff */
.L_x_113:
[----:B------:R-:W-:Y:S01]  /*13420*/  BSSY B0, `(.L_x_357) ;  /* 0x0000006000007945 */ /* 0x000fe20003800000 */
[----:B------:R-:W-:-:S07]  /*13430*/  MOV R15, 0xffffffff ;  /* 0xffffffff000f7802 */ /* 0x000fce0000000f00 */
[----:B---3--:R-:W-:Y:S05]  /*13440*/  WARPSYNC.COLLECTIVE R15, `(.L_x_358) ;  /* 0x000000000f0c7348 */ /* 0x008fea0003c00000 */
[----:B------:R-:W-:Y:S02]  /*13450*/  ELECT P6, UR79, PT ;  /* 0x00000000004f782f */ /* 0x000fe400038c0000 */
[----:B------:R-:W-:Y:S01]  /*13460*/  MOV R14, UR79 ;  /* 0x0000004f000e7c02 */ /* 0x000fe20008000f00 */
[----:B---3--:R-:W-:Y:S10]  /*13470*/  ENDCOLLECTIVE ;  /* 0x000000000000791b */ /* 0x008ff40003800000 */
.L_x_358:
[----:B------:R-:W-:Y:S05]  /*13480*/  BSYNC B0 ;  /* 0x0000000000007941 */ /* 0x000fea0003800000 */
.L_x_357:
[----:B------:R-:W-:Y:S05]  /*13490*/  BRA `(.L_x_359) ;  /* 0xffffff1400687947 */ /* 0x000fea000383ffff */
.L_x_115:
[----:B-1----:R1:W2:Y:S02]  /*134a0*/  SYNCS.PHASECHK.TRANS64.TRYWAIT P1, [R28+URZ+0x70], R35 ;  /* 0x000070231c0075a7 */ /* 0x0022a400080211ff */
[----:B--2---:R-:W-:Y:S05]  /*134b0*/  @!P1 NANOSLEEP.SYNCS 0x989680 ;  /* 0x009896800000995d */ /* 0x004fea0003900000 */
[----:B------:R-:W2:Y:S02]  /*134c0*/  @!P1 SYNCS.PHASECHK.TRANS64 P1, [R28+URZ+0x70], R35 ;  /* 0x000070231c0095a7 */ /* 0x000ea400080210ff */
[----:B--2---:R-:W-:Y:S05]  /*134d0*/  @!P1 BRA `(.L_x_115) ;  /* 0xfffffffc00f09947 */ /* 0x004fea000383ffff */
[----:B------:R-:W-:Y:S05]  /*134e0*/  BRA `(.L_x_360) ;  /* 0xffffff14006c7947 */ /* 0x000fea000383ffff */
.L_x_122:
[----:B--2---:R2:W4:Y:S02]  /*134f0*/  SYNCS.PHASECHK.TRANS64.TRYWAIT P2, [R2+URZ+0xc0], R3 ;  /* 0x0000c003020075a7 */ /* 0x00452400080411ff */
[----:B----4-:R-:W-:Y:S05]  /*13500*/  @!P2 NANOSLEEP.SYNCS 0x989680 ;  /* 0x009896800000a95d */ /* 0x010fea0003900000 */
[----:B------:R-:W4:Y:S02]  /*13510*/  @!P2 SYNCS.PHASECHK.TRANS64 P2, [R2+URZ+0xc0], R3 ;  /* 0x0000c0030200a5a7 */ /* 0x000f2400080410ff */
[----:B----4-:R-:W-:Y:S05]  /*13520*/  @!P2 BRA `(.L_x_122) ;  /* 0xfffffffc00f0a947 */ /* 0x010fea000383ffff */
[----:B------:R-:W-:Y:S05]  /*13530*/  BRA `(.L_x_361) ;  /* 0xffffff1c00087947 */ /* 0x000fea000383ffff */
.L_x_126:
[----:B-1----:R1:W2:Y:S02]  /*13540*/  SYNCS.PHASECHK.TRANS64.TRYWAIT P2, [R3+URZ+0x48], R14 ;  /* 0x0000480e030075a7 */ /* 0x0022a400080411ff */
[----:B--2---:R-:W-:Y:S05]  /*13550*/  @!P2 NANOSLEEP.SYNCS 0x989680 ;  /* 0x009896800000a95d */ /* 0x004fea0003900000 */
[----:B------:R-:W2:Y:S02]  /*13560*/  @!P2 SYNCS.PHASECHK.TRANS64 P2, [R3+URZ+0x48], R14 ;  /* 0x0000480e0300a5a7 */ /* 0x000ea400080410ff */
[----:B--2---:R-:W-:Y:S05]  /*13570*/  @!P2 BRA `(.L_x_126) ;  /* 0xfffffffc00f0a947 */ /* 0x004fea000383ffff */
[----:B------:R-:W-:Y:S05]  /*13580*/  BRA `(.L_x_362) ;  /* 0xffffff1c00447947 */ /* 0x000fea000383ffff */
.L_x_130:
[----:B------:R-:W-:Y:S01]  /*13590*/  BSSY B0, `(.L_x_363) ;  /* 0x0000006000007945 */ /* 0x000fe20003800000 */
[----:B------:R-:W-:-:S07]  /*135a0*/  MOV R15, 0xffffffff ;  /* 0xffffffff000f7802 */ /* 0x000fce0000000f00 */
[----:B--23--:R-:W-:Y:S05]  /*135b0*/  WARPSYNC.COLLECTIVE R15, `(.L_x_364) ;  /* 0x000000000f0c7348 */ /* 0x00cfea0003c00000 */
[----:B------:R-:W-:Y:S02]  /*135c0*/  ELECT P6, UR79, PT ;  /* 0x00000000004f782f */ /* 0x000fe400038c0000 */
[----:B------:R-:W-:Y:S01]  /*135d0*/  MOV R14, UR79 ;  /* 0x0000004f000e7c02 */ /* 0x000fe20008000f00 */
[----:B--23--:R-:W-:Y:S10]  /*135e0*/  ENDCOLLECTIVE ;  /* 0x000000000000791b */ /* 0x00cff40003800000 */
.L_x_364:
[----:B------:R-:W-:Y:S05]  /*135f0*/  BSYNC B0 ;  /* 0x0000000000007941 */ /* 0x000fea0003800000 */
.L_x_363:
[----:B------:R-:W-:Y:S05]  /*13600*/  BRA `(.L_x_365) ;  /* 0xffffff1c00647947 */ /* 0x000fea000383ffff */
.L_x_133:
[----:B-1----:R1:W2:Y:S02]  /*13610*/  SYNCS.PHASECHK.TRANS64.TRYWAIT P1, [R2+URZ+0x90], R3 ;  /* 0x00009003020075a7 */ /* 0x0022a400080211ff */
[----:B--2---:R-:W-:Y:S05]  /*13620*/  @!P1 NANOSLEEP.SYNCS 0x989680 ;  /* 0x009896800000995d */ /* 0x004fea0003900000 */
[----:B------:R-:W2:Y:S02]  /*13630*/  @!P1 SYNCS.PHASECHK.TRANS64 P1, [R2+URZ+0x90], R3 ;  /* 0x00009003020095a7 */ /* 0x000ea400080210ff */
[----:B--2---:R-:W-:Y:S05]  /*13640*/  @!P1 BRA `(.L_x_133) ;  /* 0xfffffffc00f09947 */ /* 0x004fea000383ffff */
[----:B------:R-:W-:Y:S05]  /*13650*/  BRA `(.L_x_366) ;  /* 0xffffff1c00e47947 */ /* 0x000fea000383ffff */
.L_x_137:
[----:B------:R-:W-:Y:S01]  /*13660*/  BSSY B0, `(.L_x_367) ;  /* 0x0000006000007945 */ /* 0x000fe20003800000 */
[----:B------:R-:W-:-:S07]  /*13670*/  MOV R15, 0xffffffff ;  /* 0xffffffff000f7802 */ /* 0x000fce0000000f00 */
[----:B---3--:R-:W-:Y:S05]  /*13680*/  WARPSYNC.COLLECTIVE R15, `(.L_x_368) ;  /* 0x000000000f0c7348 */ /* 0x008fea0003c00000 */
[----:B------:R-:W-:Y:S02]  /*13690*/  ELECT P6, UR79, PT ;  /* 0x00000000004f782f */ /* 0x000fe400038c0000 */
[----:B------:R-:W-:Y:S01]  /*136a0*/  MOV R14, UR79 ;  /* 0x0000004f000e7c02 */ /* 0x000fe20008000f00 */
[----:B---3--:R-:W-:Y:S10]  /*136b0*/  ENDCOLLECTIVE ;  /* 0x000000000000791b */ /* 0x008ff40003800000 */
.L_x_368:
[----:B------:R-:W-:Y:S05]  /*136c0*/  BSYNC B0 ;  /* 0x0000000000007941 */ /* 0x000fea0003800000 */
.L_x_367:
[----:B------:R-:W-:Y:S05]  /*136d0*/  BRA `(.L_x_369) ;  /* 0xffffff2400647947 */ /* 0x000fea000383ffff */
.L_x_139:
[----:B-1----:R1:W2:Y:S02]  /*136e0*/  SYNCS.PHASECHK.TRANS64.TRYWAIT P0, [R0+URZ], R3 ;  /* 0x00000003000075a7 */ /* 0x0022a400080011ff */
[----:B--2---:R-:W-:Y:S05]  /*136f0*/  @!P0 NANOSLEEP.SYNCS 0x989680 ;  /* 0x009896800000895d */ /* 0x004fea0003900000 */
[----:B------:R-:W2:Y:S02]  /*13700*/  @!P0 SYNCS.PHASECHK.TRANS64 P0, [R0+URZ], R3 ;  /* 0x00000003000085a7 */ /* 0x000ea400080010ff */
[----:B--2---:R-:W-:Y:S05]  /*13710*/  @!P0 BRA `(.L_x_139) ;  /* 0xfffffffc00f08947 */ /* 0x004fea000383ffff */
[----:B------:R-:W-:Y:S05]  /*13720*/  BRA `(.L_x_370) ;  /* 0xffffff2400947947 */ /* 0x000fea000383ffff */
.L_x_140:
[----:B-1----:R1:W2:Y:S02]  /*13730*/  SYNCS.PHASECHK.TRANS64.TRYWAIT P0, [R4+URZ], R7 ;  /* 0x00000007040075a7 */ /* 0x0022a400080011ff */
[----:B--2---:R-:W-:Y:S05]  /*13740*/  @!P0 NANOSLEEP.SYNCS 0x989680 ;  /* 0x009896800000895d */ /* 0x004fea0003900000 */
[----:B------:R-:W2:Y:S02]  /*13750*/  @!P0 SYNCS.PHASECHK.TRANS64 P0, [R4+URZ], R7 ;  /* 0x00000007040085a7 */ /* 0x000ea400080010ff */
[----:B--2---:R-:W-:Y:S05]  /*13760*/  @!P0 BRA `(.L_x_140) ;  /* 0xfffffffc00f08947 */ /* 0x004fea000383ffff */
[----:B------:R-:W-:Y:S05]  /*13770*/  BRA `(.L_x_371) ;  /* 0xffffff2400987947 */ /* 0x000fea000383ffff */
.L_x_155:
[----:B--2---:R2:W4:Y:S02]  /*13780*/  SYNCS.PHASECHK.TRANS64.TRYWAIT P1, [R0+URZ], R3 ;  /* 0x00000003000075a7 */ /* 0x00452400080211ff */
[----:B----4-:R-:W-:Y:S05]  /*13790*/  @!P1 NANOSLEEP.SYNCS 0x989680 ;  /* 0x009896800000995d */ /* 0x010fea0003900000 */
[----:B------:R-:W4:Y:S02]  /*137a0*/  @!P1 SYNCS.PHASECHK.TRANS64 P1, [R0+URZ], R3 ;  /* 0x00000003000095a7 */ /* 0x000f2400080210ff */
[----:B----4-:R-:W-:Y:S05]  /*137b0*/  @!P1 BRA `(.L_x_155) ;  /* 0xfffffffc00f09947 */ /* 0x010fea000383ffff */
[----:B------:R-:W-:Y:S05]  /*137c0*/  BRA `(.L_x_154) ;  /* 0xffffff3400a47947 */ /* 0x000fea000383ffff */
.L_x_159:
[----:B--2---:R2:W3:Y:S02]  /*137d0*/  SYNCS.PHASECHK.TRANS64.TRYWAIT P0, [R0+URZ+0x30], R3 ;  /* 0x00003003000075a7 */ /* 0x0044e400080011ff */
[----:B---3--:R-:W-:Y:S05]  /*137e0*/  @!P0 NANOSLEEP.SYNCS 0x989680 ;  /* 0x009896800000895d */ /* 0x008fea0003900000 */
[----:B------:R-:W3:Y:S02]  /*137f0*/  @!P0 SYNCS.PHASECHK.TRANS64 P0, [R0+URZ+0x30], R3 ;  /* 0x00003003000085a7 */ /* 0x000ee400080010ff */
[----:B---3--:R-:W-:Y:S05]  /*13800*/  @!P0 BRA `(.L_x_159) ;  /* 0xfffffffc00f08947 */ /* 0x008fea000383ffff */
[----:B------:R-:W-:Y:S05]  /*13810*/  BRA `(.L_x_158) ;  /* 0xffffff3400bc7947 */ /* 0x000fea000383ffff */
.L_x_229:
[----:B------:R-:W-:Y:S02]  /*13820*/  HFMA2 R11, -RZ, RZ, 0, 1.847743988037109375e-06 ;  /* 0x0000001fff0b7431 */ /* 0x000fe400000001ff */
[----:B------:R-:W-:Y:S01]  /*13830*/  IMAD.MOV.U32 R13, RZ, RZ, R16 ;  /* 0x000000ffff0d7224 */ /* 0x000fe200078e0010 */
[----:B------:R-:W-:Y:S01]  /*13840*/  MOV R15, 0xffffffff ;  /* 0xffffffff000f7802 */ /* 0x000fe20000000f00 */
[----:B------:R-:W-:-:S07]  /*13850*/  IMAD.MOV.U32 R12, RZ, RZ, RZ ;  /* 0x000000ffff0c7224 */ /* 0x000fce00078e00ff */
[----:B---3-5:R-:W-:Y:S05]  /*13860*/  WARPSYNC.COLLECTIVE R15, `(.L_x_372) ;  /* 0x000000000f087348 */ /* 0x028fea0003c00000 */
[----:B------:R1:W2:Y:S02]  /*13870*/  SHFL.IDX P6, R14, R13, R12, R11 ;  /* 0x0000000c0d0e7389 */ /* 0x0002a400000c000b */
[----:B-123-5:R-:W-:Y:S05]  /*13880*/  ENDCOLLECTIVE ;  /* 0x000000000000791b */ /* 0x02efea0003800000 */
.L_x_372:
[----:B------:R-:W-:Y:S05]  /*13890*/  BRA `(.L_x_373) ;  /* 0xffffff6800207947 */ /* 0x000fea000383ffff */
.L_x_245:
[----:B-1----:R1:W2:Y:S02]  /*138a0*/  SYNCS.PHASECHK.TRANS64.TRYWAIT P1, [R8+URZ+0x60], R5 ;  /* 0x00006005080075a7 */ /* 0x0022a400080211ff */
[----:B--2---:R-:W-:Y:S05]  /*138b0*/  @!P1 NANOSLEEP.SYNCS 0x989680 ;  /* 0x009896800000995d */ /* 0x004fea0003900000 */
[----:B------:R-:W2:Y:S02]  /*138c0*/  @!P1 SYNCS.PHASECHK.TRANS64 P1, [R8+URZ+0x60], R5 ;  /* 0x00006005080095a7 */ /* 0x000ea400080210ff */
[----:B--2---:R-:W-:Y:S05]  /*138d0*/  @!P1 BRA `(.L_x_245) ;  /* 0xfffffffc00f09947 */ /* 0x004fea000383ffff */
[----:B------:R-:W-:Y:S05]  /*138e0*/  BRA `(.L_x_374) ;  /* 0xffffff7000687947 */ /* 0x000fea000383ffff */
.L_x_256:
[----:B-1----:R1:W2:Y:S02]  /*138f0*/  SYNCS.PHASECHK.TRANS64.TRYWAIT P1, [R55+URZ+0x60], R54 ;  /* 0x00006036370075a7 */ /* 0x0022a400080211ff */
[----:B--2---:R-:W-:Y:S05]  /*13900*/  @!P1 NANOSLEEP.SYNCS 0x989680 ;  /* 0x009896800000995d */ /* 0x004fea0003900000 */
[----:B------:R-:W2:Y:S02]  /*13910*/  @!P1 SYNCS.PHASECHK.TRANS64 P1, [R55+URZ+0x60], R54 ;  /* 0x00006036370095a7 */ /* 0x000ea400080210ff */
[----:B--2---:R-:W-:Y:S05]  /*13920*/  @!P1 BRA `(.L_x_256) ;  /* 0xfffffffc00f09947 */ /* 0x004fea000383ffff */
[----:B------:R-:W-:Y:S05]  /*13930*/  BRA `(.L_x_375) ;  /* 0xffffff8000487947 */ /* 0x000fea000383ffff */
.L_x_267:
[----:B-1----:R1:W2:Y:S02]  /*13940*/  SYNCS.PHASECHK.TRANS64.TRYWAIT P1, [R55+URZ+0x60], R54 ;  /* 0x00006036370075a7 */ /* 0x0022a400080211ff */
[----:B--2---:R-:W-:Y:S05]  /*13950*/  @!P1 NANOSLEEP.SYNCS 0x989680 ;  /* 0x009896800000995d */ /* 0x004fea0003900000 */
[----:B------:R-:W2:Y:S02]  /*13960*/  @!P1 SYNCS.PHASECHK.TRANS64 P1, [R55+URZ+0x60], R54 ;  /* 0x00006036370095a7 */ /* 0x000ea400080210ff */
[----:B--2---:R-:W-:Y:S05]  /*13970*/  @!P1 BRA `(.L_x_267) ;  /* 0xfffffffc00f09947 */ /* 0x004fea000383ffff */
[----:B------:R-:W-:Y:S05]  /*13980*/  BRA `(.L_x_376) ;  /* 0xffffff9000147947 */ /* 0x000fea000383ffff */
.L_x_278:
[----:B-1----:R1:W2:Y:S02]  /*13990*/  SYNCS.PHASECHK.TRANS64.TRYWAIT P5, [R54+URZ+0x60], R55 ;  /* 0x00006037360075a7 */ /* 0x0022a400080a11ff */
[----:B--2---:R-:W-:Y:S05]  /*139a0*/  @!P5 NANOSLEEP.SYNCS 0x989680 ;  /* 0x009896800000d95d */ /* 0x004fea0003900000 */
[----:B------:R-:W2:Y:S02]  /*139b0*/  @!P5 SYNCS.PHASECHK.TRANS64 P5, [R54+URZ+0x60], R55 ;  /* 0x000060373600d5a7 */ /* 0x000ea400080a10ff */
[----:B--2---:R-:W-:Y:S05]  /*139c0*/  @!P5 BRA `(.L_x_278) ;  /* 0xfffffffc00f0d947 */ /* 0x004fea000383ffff */
[----:B------:R-:W-:Y:S05]  /*139d0*/  BRA `(.L_x_377) ;  /* 0xffffff9c00dc7947 */ /* 0x000fea000383ffff */
.L_x_289:
[----:B-1----:R1:W2:Y:S02]  /*139e0*/  SYNCS.PHASECHK.TRANS64.TRYWAIT P1, [R55+URZ+0x60], R54 ;  /* 0x00006036370075a7 */ /* 0x0022a400080211ff */
[----:B--2---:R-:W-:Y:S05]  /*139f0*/  @!P1 NANOSLEEP.SYNCS 0x989680 ;  /* 0x009896800000995d */ /* 0x004fea0003900000 */
[----:B------:R-:W2:Y:S02]  /*13a00*/  @!P1 SYNCS.PHASECHK.TRANS64 P1, [R55+URZ+0x60], R54 ;  /* 0x00006036370095a7 */ /* 0x000ea400080210ff */
[----:B--2---:R-:W-:Y:S05]  /*13a10*/  @!P1 BRA `(.L_x_289) ;  /* 0xfffffffc00f09947 */ /* 0x004fea000383ffff */
[----:B------:R-:W-:Y:S05]  /*13a20*/  BRA `(.L_x_378) ;  /* 0xffffffac00bc7947 */ /* 0x000fea000383ffff */
.L_x_300:
[----:B-1----:R1:W2:Y:S02]  /*13a30*/  SYNCS.PHASECHK.TRANS64.TRYWAIT P1, [R55+URZ+0x60], R54 ;  /* 0x00006036370075a7 */ /* 0x0022a400080211ff */
[----:B--2---:R-:W-:Y:S05]  /*13a40*/  @!P1 NANOSLEEP.SYNCS 0x989680 ;  /* 0x009896800000995d */ /* 0x004fea0003900000 */
[----:B------:R-:W2:Y:S02]  /*13a50*/  @!P1 SYNCS.PHASECHK.TRANS64 P1, [R55+URZ+0x60], R54 ;  /* 0x00006036370095a7 */ /* 0x000ea400080210ff */
[----:B--2---:R-:W-:Y:S05]  /*13a60*/  @!P1 BRA `(.L_x_300) ;  /* 0xfffffffc00f09947 */ /* 0x004fea000383ffff */
[----:B------:R-:W-:Y:S05]  /*13a70*/  BRA `(.L_x_379) ;  /* 0xffffffbc00847947 */ /* 0x000fea000383ffff */
.L_x_311:
[----:B-1----:R1:W2:Y:S02]  /*13a80*/  SYNCS.PHASECHK.TRANS64.TRYWAIT P1, [R53+URZ+0x60], R48 ;  /* 0x00006030350075a7 */ /* 0x0022a400080211ff */
[----:B--2---:R-:W-:Y:S05]  /*13a90*/  @!P1 NANOSLEEP.SYNCS 0x989680 ;  /* 0x009896800000995d */ /* 0x004fea0003900000 */
[----:B------:R-:W2:Y:S02]  /*13aa0*/  @!P1 SYNCS.PHASECHK.TRANS64 P1, [R53+URZ+0x60], R48 ;  /* 0x00006030350095a7 */ /* 0x000ea400080210ff */
[----:B--2---:R-:W-:Y:S05]  /*13ab0*/  @!P1 BRA `(.L_x_311) ;  /* 0xfffffffc00f09947 */ /* 0x004fea000383ffff */
[----:B------:R-:W-:Y:S05]  /*13ac0*/  BRA `(.L_x_380) ;  /* 0xffffffcc00607947 */ /* 0x000fea000383ffff */
.L_x_322:
[----:B-1----:R1:W2:Y:S02]  /*13ad0*/  SYNCS.PHASECHK.TRANS64.TRYWAIT P5, [R53+URZ+0x60], R10 ;  /* 0x0000600a350075a7 */ /* 0x0022a400080a11ff */
[----:B--2---:R-:W-:Y:S05]  /*13ae0*/  @!P5 NANOSLEEP.SYNCS 0x989680 ;  /* 0x009896800000d95d */ /* 0x004fea0003900000 */
[----:B------:R-:W2:Y:S02]  /*13af0*/  @!P5 SYNCS.PHASECHK.TRANS64 P5, [R53+URZ+0x60], R10 ;  /* 0x0000600a3500d5a7 */ /* 0x000ea400080a10ff */
[----:B--2---:R-:W-:Y:S05]  /*13b00*/  @!P5 BRA `(.L_x_322) ;  /* 0xfffffffc00f0d947 */ /* 0x004fea000383ffff */
[----:B------:R-:W-:Y:S05]  /*13b10*/  BRA `(.L_x_381) ;  /* 0xffffffdc00287947 */ /* 0x000fea000383ffff */
.L_x_329:
[----:B-1----:R-:W-:-:S07]  /*13b20*/  MOV R0, UR5 ;  /* 0x0000000500007c02 */ /* 0x002fce0008000f00 */
.L_x_382:
[----:B-1----:R1:W2:Y:S02]  /*13b30*/  SYNCS.PHASECHK.TRANS64.TRYWAIT P0, [R0+URZ+0x90], R3 ;  /* 0x00009003000075a7 */ /* 0x0022a400080011ff */
[----:B--2---:R-:W-:Y:S05]  /*13b40*/  @!P0 NANOSLEEP.SYNCS 0x989680 ;  /* 0x009896800000895d */ /* 0x004fea0003900000 */
[----:B------:R-:W2:Y:S02]  /*13b50*/  @!P0 SYNCS.PHASECHK.TRANS64 P0, [R0+URZ+0x90], R3 ;  /* 0x00009003000085a7 */ /* 0x000ea400080010ff */
[----:B--2---:R-:W-:Y:S05]  /*13b60*/  @!P0 BRA `(.L_x_382) ;  /* 0xfffffffc00f08947 */ /* 0x004fea000383ffff */
[----:B------:R-:W-:Y:S05]  /*13b70*/  BRA `(.L_x_383) ;  /* 0xffffffe800dc7947 */ /* 0x000fea000383ffff */
.L_x_384:
[----:B------:R-:W-:-:S00]  /*13b80*/  BRA `(.L_x_384) ;  /* 0xfffffffc00fc7947 */ /* 0x000fc0000383ffff */
[----:B------:R-:W-:-:S00]  /*13b90*/  NOP ;  /* 0x0000000000007918 */ /* 0x000fc00000000000 */
        /* <DEDUP_REMOVED lines=14> */
.L_x_817:


//--------------------- .text._ZN7cutlass13device_kernelINS_9transform6kernel30SM90StructuredSparseCompressorIN4cute5tupleIJiiiiEEENS_12float_e2m1_tENS_6layout8RowMajorENS_21Sm1xxGemmSparseConfigINS4_11sparse_elemILi4EhEES9_NSB_ILi16EhEEEEEEEEvNT_6ParamsE --------------------------
	.section	.text._ZN7cutlass13device_kernelINS_9transform6kernel30SM90StructuredSparseCompressorIN4cute5tupleIJiiiiEEENS_12float_e2m1_tENS_6layout8RowMajorENS_21Sm1xxGemmSparseConfigINS4_11sparse_elemILi4EhEES9_NSB_ILi16EhEEEEEEEEvNT_6ParamsE,"ax",@progbits
	.align	128
.text._ZN7cutlass13device_kernelINS_9transform6kernel30SM90StructuredSparseCompressorIN4cute5tupleIJiiiiEEENS_12float_e2m1_tENS_6layout8RowMajorENS_21Sm1xxGemmSparseConfigINS4_11sparse_elemILi4EhEES9_NSB_ILi16EhEEEEEEEEvNT_6ParamsE:
        .type           _ZN7cutlass13device_kernelINS_9transform6kernel30SM90StructuredSparseCompressorIN4cute5tupleIJiiiiEEENS_12float_e2m1_tENS_6layout8RowMajorENS_21Sm1xxGemmSparseConfigINS4_11sparse_elemILi4EhEES9_NSB_ILi16EhEEEEEEEEvNT_6ParamsE,@function
        .size           _ZN7cutlass13device_kernelINS_9transform6kernel30SM90StructuredSparseCompressorIN4cute5tupleIJiiiiEEENS_12float_e2m1_tENS_6layout8RowMajorENS_21Sm1xxGemmSparseConfigINS4_11sparse_elemILi4EhEES9_NSB_ILi16EhEEEEEEEEvNT_6ParamsE,(.L_x_818 - _ZN7cutlass13device_kernelINS_9transform6kernel30SM90StructuredSparseCompressorIN4cute5tupleIJiiiiEEENS_12float_e2m1_tENS_6layout8RowMajorENS_21Sm1xxGemmSparseConfigINS4_11sparse_elemILi4EhEES9_NSB_ILi16EhEEEEEEEEvNT_6ParamsE)
        .other          _ZN7cutlass13device_kernelINS_9transform6kernel30SM90StructuredSparseCompressorIN4cute5tupleIJiiiiEEENS_12float_e2m1_tENS_6layout8RowMajorENS_21Sm1xxGemmSparseConfigINS4_11sparse_elemILi4EhEES9_NSB_ILi16EhEEEEEEEEvNT_6ParamsE,@"STO_CUDA_ENTRY STV_DEFAULT"
_ZN7cutlass13device_kernelINS_9transform6kernel30SM90StructuredSparseCompressorIN4cute5tupleIJiiiiEEENS_12float_e2m1_tENS_6layout8RowMajorENS_21Sm1xxGemmSparseConfigINS4_11sparse_elemILi4EhEES9_NSB_ILi16EhEEEEEEEEvNT_6ParamsE:
[----:B------:R-:W0:Y:S01]  /*0000*/  LDC R1, c[0x0][0x37c] ;  /* 0x0000df00ff017b82 */ /* 0x000e220000000800 */
[----:B------:R-:W1:Y:S07]  /*0010*/  S2R R36, SR_CTAID.X ;  /* 0x0000000000247919 */ /* 0x000e6e0000002500 */
[----:B------:R-:W2:Y:S01]  /*0020*/  LDC.64 R10, c[0x0][0x398] ;  /* 0x0000e600ff0a7b82 */ /* 0x000ea20000000a00 */
[----:B------:R-:W3:Y:S01]  /*0030*/  LDCU.64 UR6, c[0x0][0x3a0] ;  /* 0x00007400ff0677ac */ /* 0x000ee20008000a00 */
[----:B------:R-:W-:-:S06]  /*0040*/  UMOV UR37, URZ ;  /* 0x000000ff00257c82 */ /* 0x000fcc0008000000 */
[----:B------:R-:W4:Y:S08]  /*0050*/  LDC.64 R26, c[0x0][0x388] ;  /* 0x0000e200ff1a7b82 */ /* 0x000f300000000a00 */
[----:B------:R-:W5:Y:S08]  /*0060*/  LDC R13, c[0x0][0x380] ;  /* 0x0000e000ff0d7b82 */ /* 0x000f700000000800 */
[----:B------:R-:W3:Y:S01]  /*0070*/  S2UR UR38, SR_CTAID.Y ;  /* 0x00000000002679c3 */ /* 0x000ee20000002600 */
[----:B-1----:R-:W-:-:S07]  /*0080*/  IMAD.WIDE.U32 R16, R36, 0x80, RZ ;  /* 0x0000008024107825 */ /* 0x002fce00078e00ff */
[----:B------:R-:W1:Y:S01]  /*0090*/  S2UR UR39, SR_CTAID.Z ;  /* 0x00000000002779c3 */ /* 0x000e620000002700 */
[----:B--2---:R-:W-:Y:S02]  /*00a0*/  IMAD R0, R17, R10, RZ ;  /* 0x0000000a11007224 */ /* 0x004fe400078e02ff */
[----:B----4-:R-:W-:Y:S02]  /*00b0*/  VIADD R4, R26, 0xff ;  /* 0x000000ff1a047836 */ /* 0x010fe40000000000 */
[----:B------:R-:W-:-:S03]  /*00c0*/  IMAD R11, R16, R11, R0 ;  /* 0x0000000b100b7224 */ /* 0x000fc600078e0200 */
[----:B------:R-:W2:Y:S01]  /*00d0*/  LDC.64 R14, c[0x0][0x390] ;  /* 0x0000e400ff0e7b82 */ /* 0x000ea20000000a00 */
[----:B-----5:R-:W-:Y:S01]  /*00e0*/  VIADD R0, R13, 0x7f ;  /* 0x0000007f0d007836 */ /* 0x020fe20000000000 */
[----:B------:R-:W-:Y:S01]  /*00f0*/  SHF.R.S32.HI R9, RZ, 0x1f, R4 ;  /* 0x0000001fff097819 */ /* 0x000fe20000011404 */
[----:B------:R-:W-:-:S03]  /*0100*/  VIADD R26, R26, 0x3f ;  /* 0x0000003f1a1a7836 */ /* 0x000fc60000000000 */
[----:B------:R-:W-:Y:S01]  /*0110*/  SHF.R.S32.HI R7, RZ, 0x1f, R0 ;  /* 0x0000001fff077819 */ /* 0x000fe20000011400 */
[----:B---3--:R-:W-:Y:S01]  /*0120*/  USHF.L.U32 UR36, UR38, 0x8, URZ ;  /* 0x0000000826247899 */ /* 0x008fe200080006ff */
[----:B------:R-:W-:Y:S02]  /*0130*/  SHF.R.S32.HI R5, RZ, 0x1f, R26 ;  /* 0x0000001fff057819 */ /* 0x000fe4000001141a */
[----:B------:R-:W-:Y:S02]  /*0140*/  LEA.HI R9, R9, R4, RZ, 0x8 ;  /* 0x0000000409097211 */ /* 0x000fe400078f40ff */
[----:B------:R-:W-:Y:S01]  /*0150*/  LEA.HI R7, R7, R0, RZ, 0x7 ;  /* 0x0000000007077211 */ /* 0x000fe200078f38ff */
[----:B------:R-:W-:Y:S01]  /*0160*/  IMAD.WIDE.U32 R2, R16, R10, UR36 ;  /* 0x0000002410027e25 */ /* 0x000fe2000f8e000a */
[----:B------:R-:W-:Y:S01]  /*0170*/  LEA.HI R5, R5, R26, RZ, 0x6 ;  /* 0x0000001a05057211 */ /* 0x000fe200078f30ff */
[----:B-1----:R-:W-:Y:S01]  /*0180*/  UIMAD.WIDE.U32 UR4, UR39, UR6, URZ ;  /* 0x00000006270472a5 */ /* 0x002fe2000f8e00ff */
[----:B------:R-:W-:-:S02]  /*0190*/  SHF.R.U32.HI R0, RZ, 0x8, R9 ;  /* 0x00000008ff007819 */ /* 0x000fc40000011609 */
[----:B------:R-:W-:Y:S01]  /*01a0*/  LOP3.LUT R7, R7, 0xffff80, RZ, 0xc0, !PT ;  /* 0x00ffff8007077812 */ /* 0x000fe200078ec0ff */
[----:B------:R-:W-:Y:S01]  /*01b0*/  UIMAD UR5, UR39, UR7, UR5 ;  /* 0x00000007270572a4 */ /* 0x000fe2000f8e0205 */
[----:B------:R-:W-:Y:S02]  /*01c0*/  LOP3.LUT R18, R5, 0xffffffc0, RZ, 0xc0, !PT ;  /* 0xffffffc005127812 */ /* 0x000fe400078ec0ff */
[----:B------:R-:W-:Y:S01]  /*01d0*/  IADD3 R25, P0, PT, R2, UR4, RZ ;  /* 0x0000000402197c10 */ /* 0x000fe2000ff1e0ff */
[----:B------:R-:W-:Y:S01]  /*01e0*/  ULOP3.LUT UR4, UR4, 0x1, URZ, 0xc0, !UPT ;  /* 0x0000000104047892 */ /* 0x000fe2000f8ec0ff */
[----:B------:R-:W-:Y:S01]  /*01f0*/  IMAD R7, R7, R0, RZ ;  /* 0x0000000007077224 */ /* 0x000fe200078e02ff */
[----:B------:R-:W-:Y:S01]  /*0200*/  SHF.R.S32.HI R19, RZ, 0x1, R18 ;  /* 0x00000001ff137819 */ /* 0x000fe20000011412 */
[----:B------:R-:W-:Y:S01]  /*0210*/  IMAD R0, R18, R13, RZ ;  /* 0x0000000d12007224 */ /* 0x000fe200078e02ff */
[----:B------:R-:W-:Y:S01]  /*0220*/  UISETP.NE.U32.AND UP0, UPT, UR4, 0x1, UPT ;  /* 0x000000010400788c */ /* 0x000fe2000bf05070 */
[----:B------:R-:W-:Y:S01]  /*0230*/  IADD3.X R2, PT, PT, R3, UR5, R11, P0, !PT ;  /* 0x0000000503027c10 */ /* 0x000fe200087fe40b */
[----:B------:R-:W-:Y:S01]  /*0240*/  IMAD.SHL.U32 R7, R7, 0x100, RZ ;  /* 0x0000010007077824 */ /* 0x000fe200078e00ff */
[----:B------:R-:W-:Y:S01]  /*0250*/  ISETP.NE.AND P0, PT, R27, 0x1, PT ;  /* 0x000000011b00780c */ /* 0x000fe20003f05270 */
[----:B------:R-:W-:Y:S01]  /*0260*/  UISETP.NE.U32.AND.EX UP0, UPT, URZ, URZ, UPT, UP0 ;  /* 0x000000ffff00728c */ /* 0x000fe2000bf05100 */
[----:B------:R-:W-:-:S02]  /*0270*/  SHF.R.U64 R25, R25, 0x1, R2 ;  /* 0x0000000119197819 */ /* 0x000fc40000001202 */
[----:B------:R-:W-:Y:S02]  /*0280*/  SHF.R.U32.HI R2, RZ, 0x1, R2 ;  /* 0x00000001ff027819 */ /* 0x000fe40000011602 */
[----:B------:R-:W-:Y:S02]  /*0290*/  SHF.R.S32.HI R0, RZ, 0x1, R0 ;  /* 0x00000001ff007819 */ /* 0x000fe40000011400 */
[----:B------:R-:W-:Y:S02]  /*02a0*/  SHF.R.S32.HI R7, RZ, 0x4, R7 ;  /* 0x00000004ff077819 */ /* 0x000fe40000011407 */
[----:B--2---:R-:W-:Y:S02]  /*02b0*/  IADD3 R25, P1, PT, R25, R14, RZ ;  /* 0x0000000e19197210 */ /* 0x004fe40007f3e0ff */
[----:B------:R-:W-:Y:S02]  /*02c0*/  LOP3.LUT R2, R2, 0x1fffffff, RZ, 0xc0, !PT ;  /* 0x1fffffff02027812 */ /* 0x000fe400078ec0ff */
[----:B------:R-:W-:-:S02]  /*02d0*/  SEL R22, R0, RZ, P0 ;  /* 0x000000ff00167207 */ /* 0x000fc40000000000 */
[----:B------:R-:W-:Y:S01]  /*02e0*/  SEL R29, R7, RZ, P0 ;  /* 0x000000ff071d7207 */ /* 0x000fe20000000000 */
[----:B------:R-:W-:Y:S01]  /*02f0*/  IMAD.X R27, R2, 0x1, R15, P1 ;  /* 0x00000001021b7824 */ /* 0x000fe200008e060f */
[----:B------:R-:W-:Y:S02]  /*0300*/  SHF.R.S32.HI R23, RZ, 0x1f, R19 ;  /* 0x0000001fff177819 */ /* 0x000fe40000011413 */
[----:B------:R-:W-:Y:S02]  /*0310*/  SHF.R.S32.HI R28, RZ, 0x1f, R22 ;  /* 0x0000001fff1c7819 */ /* 0x000fe40000011416 */
[----:B------:R-:W-:Y:S01]  /*0320*/  SHF.R.S32.HI R30, RZ, 0x1f, R29 ;  /* 0x0000001fff1e7819 */ /* 0x000fe2000001141d */
[----:B0-----:R-:W-:Y:S06]  /*0330*/  BRA.U UP0, `(.L_x_385) ;  /* 0x0000000100407547 */ /* 0x001fec000b800000 */
[----:B------:R-:W-:Y:S01]  /*0340*/  MOV R0, 0x8 ;  /* 0x0000000800007802 */ /* 0x000fe20000000f00 */
[----:B------:R-:W0:Y:S01]  /*0350*/  LDCU.64 UR4, c[0x4][0xe0] ;  /* 0x01001c00ff0477ac */ /* 0x000e220008000a00 */
[----:B------:R-:W-:Y:S02]  /*0360*/  IMAD.MOV.U32 R8, RZ, RZ, 0x150 ;  /* 0x00000150ff087424 */ /* 0x000fe400078e00ff */
[----:B------:R1:W2:Y:S01]  /*0370*/  LDC.64 R2, c[0x4][R0] ;  /* 0x0100000000027b82 */ /* 0x0002a20000000a00 */
[----:B------:R-:W3:Y:S01]  /*0380*/  LDCU.64 UR6, c[0x4][0xe8] ;  /* 0x01001d00ff0677ac */ /* 0x000ee20008000a00 */
[----:B------:R-:W-:Y:S02]  /*0390*/  IMAD.MOV.U32 R12, RZ, RZ, 0x1 ;  /* 0x00000001ff0c7424 */ /* 0x000fe400078e00ff */
[----:B------:R-:W-:Y:S01]  /*03a0*/  IMAD.MOV.U32 R13, RZ, RZ, RZ ;  /* 0x000000ffff0d7224 */ /* 0x000fe200078e00ff */
[----:B------:R-:W4:Y:S01]  /*03b0*/  LDCU.64 UR8, c[0x4][0x10] ;  /* 0x01000200ff0877ac */ /* 0x000f220008000a00 */
[----:B0-----:R-:W-:-:S02]  /*03c0*/  IMAD.U32 R4, RZ, RZ, UR4 ;  /* 0x00000004ff047e24 */ /* 0x001fc4000f8e00ff */
[----:B------:R-:W-:Y:S02]  /*03d0*/  IMAD.U32 R5, RZ, RZ, UR5 ;  /* 0x00000005ff057e24 */ /* 0x000fe4000f8e00ff */
[----:B---3--:R-:W-:Y:S02]  /*03e0*/  IMAD.U32 R6, RZ, RZ, UR6 ;  /* 0x00000006ff067e24 */ /* 0x008fe4000f8e00ff */
[----:B------:R-:W-:Y:S02]  /*03f0*/  IMAD.U32 R7, RZ, RZ, UR7 ;  /* 0x00000007ff077e24 */ /* 0x000fe4000f8e00ff */
[----:B----4-:R-:W-:Y:S02]  /*0400*/  IMAD.U32 R10, RZ, RZ, UR8 ;  /* 0x00000008ff0a7e24 */ /* 0x010fe4000f8e00ff */
[----:B-1----:R-:W-:-:S07]  /*0410*/  IMAD.U32 R11, RZ, RZ, UR9 ;  /* 0x00000009ff0b7e24 */ /* 0x002fce000f8e00ff */
[----:B------:R-:W-:-:S07]  /*0420*/  LEPC R20, `(.L_x_385) ;  /* 0x000000001014794e */ /* 0x000fce0000000000 */
[----:B--2---:R-:W-:Y:S05]  /*0430*/  CALL.ABS.NOINC R2 ;  /* 0x0000000002007343 */ /* 0x004fea0003c00000 */
.L_x_385:
[----:B------:R-:W0:Y:S01]  /*0440*/  LDC R4, c[0x0][0x380] ;  /* 0x0000e000ff047b82 */ /* 0x000e220000000800 */
[----:B------:R-:W-:Y:S01]  /*0450*/  USHF.L.U32 UR4, UR38, 0x7, URZ ;  /* 0x0000000726047899 */ /* 0x000fe200080006ff */
[----:B------:R-:W-:Y:S01]  /*0460*/  IMAD R0, R17, R19, RZ ;  /* 0x0000001311007224 */ /* 0x000fe200078e02ff */
[----:B------:R-:W-:Y:S01]  /*0470*/  UMOV UR5, URZ ;  /* 0x000000ff00057c82 */ /* 0x000fe20008000000 */
[----:B------:R-:W-:Y:S01]  /*0480*/  IMAD.WIDE.U32 R2, R22, UR39, RZ ;  /* 0x0000002716027c25 */ /* 0x000fe2000f8e00ff */
[----:B------:R-:W1:Y:S01]  /*0490*/  S2R R24, SR_TID.X ;  /* 0x0000000000187919 */ /* 0x000e620000002100 */
[----:B------:R-:W-:Y:S02]  /*04a0*/  SHF.R.S32.HI R5, RZ, 0x1f, R18 ;  /* 0x0000001fff057819 */ /* 0x000fe40000011412 */
[----:B------:R-:W-:Y:S01]  /*04b0*/  IMAD R7, R16, R23, R0 ;  /* 0x0000001710077224 */ /* 0x000fe200078e0200 */
[----:B------:R-:W-:Y:S01]  /*04c0*/  LOP3.LUT R0, R2, 0x1, RZ, 0xc0, !PT ;  /* 0x0000000102007812 */ /* 0x000fe200078ec0ff */
[----:B------:R-:W-:Y:S01]  /*04d0*/  IMAD.WIDE.U32 R16, R19, R16, UR4 ;  /* 0x0000000413107e25 */ /* 0x000fe2000f8e0010 */
[----:B------:R-:W-:Y:S01]  /*04e0*/  LEA.HI R5, R5, R18, RZ, 0x2 ;  /* 0x0000001205057211 */ /* 0x000fe200078f10ff */
[----:B------:R-:W2:Y:S02]  /*04f0*/  LDCU.64 UR4, c[0x0][0x3a8] ;  /* 0x00007500ff0477ac */ /* 0x000ea40008000a00 */
[----:B------:R-:W-:Y:S01]  /*0500*/  IMAD R28, R28, UR39, RZ ;  /* 0x000000271c1c7c24 */ /* 0x000fe2000f8e02ff */
[----:B------:R-:W-:Y:S01]  /*0510*/  IADD3 R23, P0, PT, R16, R2, RZ ;  /* 0x0000000210177210 */ /* 0x000fe20007f1e0ff */
[----:B------:R-:W-:Y:S01]  /*0520*/  IMAD.IADD R7, R17, 0x1, R7 ;  /* 0x0000000111077824 */ /* 0x000fe200078e0207 */
[----:B------:R-:W-:-:S04]  /*0530*/  SHF.R.S32.HI R22, RZ, 0x2, R5 ;  /* 0x00000002ff167819 */ /* 0x000fc80000011405 */
[----:B------:R-:W-:Y:S02]  /*0540*/  IADD3.X R2, PT, PT, R7, R3, R28, P0, !PT ;  /* 0x0000000307027210 */ /* 0x000fe400007fe41c */
[----:B------:R-:W-:Y:S01]  /*0550*/  ISETP.NE.U32.AND P0, PT, R0, 0x1, PT ;  /* 0x000000010000780c */ /* 0x000fe20003f05070 */
[----:B0-----:R-:W-:Y:S01]  /*0560*/  VIADD R4, R4, 0x7f ;  /* 0x0000007f04047836 */ /* 0x001fe20000000000 */
[----:B------:R-:W-:Y:S02]  /*0570*/  SHF.R.U32.HI R19, RZ, 0x1, R2 ;  /* 0x00000001ff137819 */ /* 0x000fe40000011602 */
[----:B------:R-:W-:Y:S02]  /*0580*/  ISETP.NE.U32.AND.EX P0, PT, RZ, RZ, PT, P0 ;  /* 0x000000ffff00720c */ /* 0x000fe40003f05100 */
[----:B------:R-:W-:Y:S02]  /*0590*/  SHF.R.S32.HI R9, RZ, 0x1f, R4 ;  /* 0x0000001fff097819 */ /* 0x000fe40000011404 */
[----:B------:R-:W-:-:S02]  /*05a0*/  SHF.R.U64 R23, R23, 0x1, R2 ;  /* 0x0000000117177819 */ /* 0x000fc40000001202 */
[----:B------:R-:W-:Y:S02]  /*05b0*/  LEA.HI R0, R9, R4, RZ, 0x7 ;  /* 0x0000000409007211 */ /* 0x000fe400078f38ff */
[----:B------:R-:W-:Y:S02]  /*05c0*/  SHF.R.S32.HI R3, RZ, 0x1f, R26 ;  /* 0x0000001fff037819 */ /* 0x000fe4000001141a */
[----:B------:R-:W-:Y:S01]  /*05d0*/  LOP3.LUT R19, R19, 0x1fffffff, RZ, 0xc0, !PT ;  /* 0x1fffffff13137812 */ /* 0x000fe200078ec0ff */
[----:B------:R-:W-:Y:S01]  /*05e0*/  IMAD.SHL.U32 R0, R0, 0x10, RZ ;  /* 0x0000001000007824 */ /* 0x000fe200078e00ff */
[----:B--2---:R-:W-:Y:S02]  /*05f0*/  IADD3 R23, P1, PT, R23, UR4, RZ ;  /* 0x0000000417177c10 */ /* 0x004fe4000ff3e0ff */
[----:B------:R-:W-:Y:S02]  /*0600*/  LEA.HI R3, R3, R26, RZ, 0x6 ;  /* 0x0000001a03037211 */ /* 0x000fe400078f30ff */
[----:B------:R-:W-:-:S02]  /*0610*/  LOP3.LUT R17, R0, 0xfffff800, RZ, 0xc0, !PT ;  /* 0xfffff80000117812 */ /* 0x000fc400078ec0ff */
[----:B------:R-:W-:Y:S02]  /*0620*/  IADD3.X R19, PT, PT, R19, UR5, RZ, P1, !PT ;  /* 0x0000000513137c10 */ /* 0x000fe40008ffe4ff */
[----:B------:R-:W-:Y:S02]  /*0630*/  LOP3.LUT R31, R3, 0xffffffc0, RZ, 0xc0, !PT ;  /* 0xffffffc0031f7812 */ /* 0x000fe400078ec0ff */
[----:B------:R-:W-:Y:S02]  /*0640*/  SHF.R.S32.HI R18, RZ, 0x1f, R22 ;  /* 0x0000001fff127819 */ /* 0x000fe40000011416 */
[----:B------:R-:W-:Y:S01]  /*0650*/  SHF.R.S32.HI R16, RZ, 0x1f, R17 ;  /* 0x0000001fff107819 */ /* 0x000fe20000011411 */
[----:B-1----:R-:W-:Y:S06]  /*0660*/  @P0 BRA `(.L_x_386) ;  /* 0x0000000000400947 */ /* 0x002fec0003800000 */
        /* <DEDUP_REMOVED lines=16> */
.L_x_386:
[----:B------:R-:W0:Y:S01]  /*0770*/  S2R R0, SR_CgaCtaId ;  /* 0x0000000000007919 */ /* 0x000e220000008800 */
[----:B------:R-:W1:Y:S01]  /*0780*/  LDC R6, c[0x0][0x388] ;  /* 0x0000e200ff067b82 */ /* 0x000e620000000800 */
[----:B------:R-:W-:Y:S01]  /*0790*/  MOV R37, 0x400 ;  /* 0x0000040000257802 */ /* 0x000fe20000000f00 */
[----:B------:R-:W-:Y:S01]  /*07a0*/  IMAD.SHL.U32 R28, R24, 0x40, RZ ;  /* 0x00000040181c7824 */ /* 0x000fe200078e00ff */
[----:B------:R-:W-:Y:S01]  /*07b0*/  IADD3 R5, PT, PT, R26, UR36, -R31 ;  /* 0x000000241a057c10 */ /* 0x000fe2000fffe81f */
[----:B------:R-:W-:Y:S01]  /*07c0*/  IMAD.SHL.U32 R2, R36, 0x800, RZ ;  /* 0x0000080024027824 */ /* 0x000fe200078e00ff */
[----:B------:R-:W-:Y:S05]  /*07d0*/  WARPSYNC.ALL ;  /* 0x0000000000007948 */ /* 0x000fea0003800000 */
[----:B------:R-:W2:Y:S01]  /*07e0*/  LDC R9, c[0x0][0x380] ;  /* 0x0000e000ff097b82 */ /* 0x000ea20000000800 */
[----:B------:R-:W-:-:S02]  /*07f0*/  IMAD.MOV.U32 R3, RZ, RZ, RZ ;  /* 0x000000ffff037224 */ /* 0x000fc400078e00ff */
[----:B------:R-:W-:Y:S02]  /*0800*/  IMAD R7, R16, UR38, RZ ;  /* 0x0000002610077c24 */ /* 0x000fe4000f8e02ff */
[----:B------:R-:W-:-:S04]  /*0810*/  IMAD.WIDE.U32 R2, R17, UR38, R2 ;  /* 0x0000002611027c25 */ /* 0x000fc8000f8e0002 */
[----:B------:R-:W-:Y:S02]  /*0820*/  IMAD.IADD R5, R26, 0x1, -R5 ;  /* 0x000000011a057824 */ /* 0x000fe400078e0a05 */
[----:B------:R-:W-:-:S03]  /*0830*/  IMAD.IADD R3, R3, 0x1, R7 ;  /* 0x0000000103037824 */ /* 0x000fc600078e0207 */
[----:B------:R-:W-:Y:S01]  /*0840*/  ISETP.GT.AND P1, PT, R5, 0x100, PT ;  /* 0x000001000500780c */ /* 0x000fe20003f24270 */
[----:B------:R-:W-:Y:S01]  /*0850*/  IMAD.WIDE.U32 R16, R29, UR39, R2 ;  /* 0x000000271d107c25 */ /* 0x000fe2000f8e0002 */
[----:B------:R-:W-:-:S03]  /*0860*/  LEA.HI R5, R5, R5, RZ, 0x1 ;  /* 0x0000000505057211 */ /* 0x000fc600078f08ff */
[----:B------:R-:W-:Y:S01]  /*0870*/  IMAD R3, R30, UR39, RZ ;  /* 0x000000271e037c24 */ /* 0x000fe2000f8e02ff */
[----:B------:R-:W-:Y:S02]  /*0880*/  SHF.R.S32.HI R5, RZ, 0x1, R5 ;  /* 0x00000001ff057819 */ /* 0x000fe40000011405 */
[----:B0-----:R-:W-:Y:S01]  /*0890*/  LEA R37, R0, R37, 0x18 ;  /* 0x0000002500257211 */ /* 0x001fe200078ec0ff */
[----:B------:R-:W-:Y:S01]  /*08a0*/  IMAD.IADD R32, R17, 0x1, R3 ;  /* 0x0000000111207824 */ /* 0x000fe200078e0203 */
[----:B------:R-:W-:Y:S01]  /*08b0*/  LOP3.LUT R0, R28, 0x1fc0, RZ, 0xc0, !PT ;  /* 0x00001fc01c007812 */ /* 0x000fe200078ec0ff */
[----:B--2---:R-:W-:Y:S01]  /*08c0*/  IMAD R36, R36, -0x80, R9 ;  /* 0xffffff8024247824 */ /* 0x004fe200078e0209 */
[----:B------:R-:W-:-:S03]  /*08d0*/  SEL R34, R5, 0x80, !P1 ;  /* 0x0000008005227807 */ /* 0x000fc60004800000 */
[----:B------:R-:W-:Y:S01]  /*08e0*/  IMAD.IADD R4, R0, 0x1, R37 ;  /* 0x0000000100047824 */ /* 0x000fe200078e0225 */
[----:B------:R-:W-:Y:S01]  /*08f0*/  VIMNMX R35, PT, PT, R36, 0x80, PT ;  /* 0x0000008024237848 */ /* 0x000fe20003fe0100 */
[----:B-1----:R-:W-:-:S03]  /*0900*/  VIADD R0, R6, -UR36 ;  /* 0x8000002406007c36 */ /* 0x002fc60008000000 */
[----:B------:R0:W-:Y:S02]  /*0910*/  STS.128 [R4+0x8000], RZ ;  /* 0x008000ff04007388 */ /* 0x0001e40000000c00 */
[C---:B------:R-:W-:Y:S02]  /*0920*/  LEA.HI R2, R0.reuse, R0, RZ, 0x1 ;  /* 0x0000000000027211 */ /* 0x040fe400078f08ff */
[----:B------:R0:W-:Y:S01]  /*0930*/  STS.128 [R4+0x8010], RZ ;  /* 0x008010ff04007388 */ /* 0x0001e20000000c00 */
[----:B------:R-:W-:Y:S02]  /*0940*/  ISETP.GT.AND P0, PT, R0, 0x100, PT ;  /* 0x000001000000780c */ /* 0x000fe40003f04270 */
[----:B------:R-:W-:Y:S01]  /*0950*/  SHF.R.S32.HI R2, RZ, 0x1, R2 ;  /* 0x00000001ff027819 */ /* 0x000fe20000011402 */
[----:B------:R0:W-:Y:S03]  /*0960*/  STS.128 [R4+0x8020], RZ ;  /* 0x008020ff04007388 */ /* 0x0001e60000000c00 */
[----:B------:R-:W-:Y:S01]  /*0970*/  SEL R33, R2, 0x80, !P0 ;  /* 0x0000008002217807 */ /* 0x000fe20004000000 */
[----:B------:R0:W-:Y:S01]  /*0980*/  STS.128 [R4+0x8030], RZ ;  /* 0x008030ff04007388 */ /* 0x0001e20000000c00 */
[----:B------:R-:W1:Y:S01]  /*0990*/  LDCU.64 UR4, c[0x0][0x398] ;  /* 0x00007300ff0477ac */ /* 0x000e620008000a00 */
[----:B------:R-:W-:Y:S01]  /*09a0*/  IMAD.SHL.U32 R31, R24, 0x10, RZ ;  /* 0x00000010181f7824 */ /* 0x000fe200078e00ff */
[----:B------:R-:W-:Y:S01]  /*09b0*/  BAR.SYNC.DEFER_BLOCKING 0x0 ;  /* 0x0000000000007b1d */ /* 0x000fe20000010000 */
[----:B------:R-:W-:-:S03]  /*09c0*/  ISETP.NE.AND P0, PT, R33, 0x100, PT ;  /* 0x000001002100780c */ /* 0x000fc60003f05270 */
[----:B------:R-:W-:Y:S02]  /*09d0*/  LOP3.LUT R0, R31, 0x7f0, RZ, 0xc0, !PT ;  /* 0x000007f01f007812 */ /* 0x000fe400078ec0ff */
[----:B------:R-:W-:Y:S01]  /*09e0*/  ISETP.LT.OR P0, PT, R36, 0x80, P0 ;  /* 0x000000802400780c */ /* 0x000fe20000701670 */
[----:B------:R-:W2:Y:S02]  /*09f0*/  LDCU.64 UR36, c[0x0][0x358] ;  /* 0x00006b00ff2477ac */ /* 0x000ea40008000a00 */
[----:B------:R-:W-:Y:S01]  /*0a00*/  IMAD.IADD R0, R37, 0x1, R0 ;  /* 0x0000000125007824 */ /* 0x000fe200078e0200 */
[----:B-1----:R-:W-:-:S04]  /*0a10*/  ULEA.HI UR4, UP0, UR5, UR4, URZ, 0x1 ;  /* 0x0000000405047291 */ /* 0x002fc8000f8108ff */
[----:B------:R-:W-:Y:S01]  /*0a20*/  UIADD3.X UR5, UPT, UPT, URZ, UR5, URZ, UP0, !UPT ;  /* 0x00000005ff057290 */ /* 0x000fe200087fe4ff */
[----:B------:R0:W-:Y:S03]  /*0a30*/  STS.128 [R0], RZ ;  /* 0x000000ff00007388 */ /* 0x0001e60000000c00 */
[----:B------:R-:W-:Y:S02]  /*0a40*/  USHF.R.S64 UR4, UR4, 0x1, UR5 ;  /* 0x0000000104047899 */ /* 0x000fe40008001005 */
[----:B------:R-:W-:Y:S01]  /*0a50*/  USHF.R.S32.HI UR5, URZ, 0x1, UR5 ;  /* 0x00000001ff057899 */ /* 0x000fe20008011405 */
[----:B------:R-:W-:Y:S06]  /*0a60*/  BAR.SYNC.DEFER_BLOCKING 0x0 ;  /* 0x0000000000007b1d */ /* 0x000fec0000010000 */
[----:B--2---:R-:W-:Y:S05]  /*0a70*/  @P0 BRA `(.L_x_387) ;  /* 0x0000001000580947 */ /* 0x004fea0003800000 */
[----:B------:R-:W-:Y:S01]  /*0a80*/  LOP3.LUT R6, R31, 0x70, RZ, 0xc0, !PT ;  /* 0x000000701f067812 */ /* 0x000fe200078ec0ff */
[----:B------:R-:W-:Y:S01]  /*0a90*/  IMAD.MOV.U32 R7, RZ, RZ, RZ ;  /* 0x000000ffff077224 */ /* 0x000fe200078e00ff */
[----:B------:R-:W-:-:S05]  /*0aa0*/  SHF.R.U32.HI R15, RZ, 0x3, R24 ;  /* 0x00000003ff0f7819 */ /* 0x000fca0000011618 */
[----:B------:R-:W-:-:S04]  /*0ab0*/  IMAD.WIDE.U32 R2, R15, UR4, R6 ;  /* 0x000000040f027c25 */ /* 0x000fc8000f8e0006 */
[----:B------:R-:W-:Y:S01]  /*0ac0*/  VIADD R11, R15, 0x20 ;  /* 0x000000200f0b7836 */ /* 0x000fe20000000000 */
[----:B------:R-:W-:Y:S01]  /*0ad0*/  IADD3 R20, P0, PT, R25, R2, RZ ;  /* 0x0000000219147210 */ /* 0x000fe20007f1e0ff */
[C---:B0-----:R-:W-:Y:S02]  /*0ae0*/  IMAD R0, R15.reuse, UR5, RZ ;  /* 0x000000050f007c24 */ /* 0x041fe4000f8e02ff */
[----:B------:R-:W-:Y:S02]  /*0af0*/  VIADD R9, R15, 0x10 ;  /* 0x000000100f097836 */ /* 0x000fe40000000000 */
[----:B------:R-:W-:Y:S01]  /*0b00*/  IMAD.WIDE.U32 R4, R11, UR4, R6 ;  /* 0x000000040b047c25 */ /* 0x000fe2000f8e0006 */
[----:B------:R-:W-:-:S03]  /*0b10*/  IADD3.X R21, PT, PT, R27, R3, R0, P0, !PT ;  /* 0x000000031b157210 */ /* 0x000fc600007fe400 */
[----:B------:R-:W-:Y:S01]  /*0b20*/  VIADD R13, R15, 0x30 ;  /* 0x000000300f0d7836 */ /* 0x000fe20000000000 */
[----:B------:R-:W-:Y:S01]  /*0b30*/  IADD3 R40, P1, PT, R25, R4, RZ ;  /* 0x0000000419287210 */ /* 0x000fe20007f3e0ff */
[--C-:B------:R-:W-:Y:S01]  /*0b40*/  IMAD.WIDE.U32 R2, R9, UR4, R6.reuse ;  /* 0x0000000409027c25 */ /* 0x100fe2000f8e0006 */
[----:B------:R-:W2:Y:S03]  /*0b50*/  LDG.E.U8 R94, desc[UR36][R20.64+0x7] ;  /* 0x00000724145e7981 */ /* 0x000ea6000c1e1100 */
[----:B------:R-:W-:Y:S01]  /*0b60*/  IMAD R11, R11, UR5, RZ ;  /* 0x000000050b0b7c24 */ /* 0x000fe2000f8e02ff */
[----:B------:R-:W-:Y:S01]  /*0b70*/  IADD3 R38, P0, PT, R25, R2, RZ ;  /* 0x0000000219267210 */ /* 0x000fe20007f1e0ff */
[----:B------:R-:W-:Y:S01]  /*0b80*/  IMAD R0, R9, UR5, RZ ;  /* 0x0000000509007c24 */ /* 0x000fe2000f8e02ff */
[----:B------:R-:W2:Y:S01]  /*0b90*/  LDG.E.U8 R97, desc[UR36][R20.64+0x6] ;  /* 0x0000062414617981 */ /* 0x000ea2000c1e1100 */
[----:B------:R-:W-:Y:S01]  /*0ba0*/  IMAD.WIDE.U32 R8, R13, UR4, R6 ;  /* 0x000000040d087c25 */ /* 0x000fe2000f8e0006 */
[----:B------:R-:W-:-:S02]  /*0bb0*/  IADD3.X R41, PT, PT, R27, R5, R11, P1, !PT ;  /* 0x000000051b297210 */ /* 0x000fc40000ffe40b */
[----:B------:R-:W-:Y:S01]  /*0bc0*/  IADD3.X R39, PT, PT, R27, R3, R0, P0, !PT ;  /* 0x000000031b277210 */ /* 0x000fe200007fe400 */
[----:B------:R-:W-:Y:S01]  /*0bd0*/  IMAD R13, R13, UR5, RZ ;  /* 0x000000050d0d7c24 */ /* 0x000fe2000f8e02ff */
[----:B------:R-:W-:Y:S01]  /*0be0*/  IADD3 R12, P2, PT, R25, R8, RZ ;  /* 0x00000008190c7210 */ /* 0x000fe20007f5e0ff */
[C---:B------:R-:W-:Y:S01]  /*0bf0*/  VIADD R5, R15.reuse, 0x50 ;  /* 0x000000500f057836 */ /* 0x040fe20000000000 */
[C---:B------:R-:W-:Y:S01]  /*0c00*/  IADD3 R3, PT, PT, R15.reuse, 0x40, RZ ;  /* 0x000000400f037810 */ /* 0x040fe20007ffe0ff */
[----:B------:R-:W-:Y:S01]  /*0c10*/  VIADD R43, R15, 0x60 ;  /* 0x000000600f2b7836 */ /* 0x000fe20000000000 */
[----:B------:R-:W-:Y:S01]  /*0c20*/  IADD3.X R13, PT, PT, R27, R9, R13, P2, !PT ;  /* 0x000000091b0d7210 */ /* 0x000fe200017fe40d */
[C---:B------:R-:W-:Y:S01]  /*0c30*/  IMAD R14, R5.reuse, UR5, RZ ;  /* 0x00000005050e7c24 */ /* 0x040fe2000f8e02ff */
[----:B------:R-:W3:Y:S01]  /*0c40*/  LDG.E.U8 R95, desc[UR36][R20.64+0x4] ;  /* 0x00000424145f7981 */ /* 0x000ee2000c1e1100 */
[----:B------:R-:W-:-:S03]  /*0c50*/  IMAD.WIDE.U32 R4, R5, UR4, R6 ;  /* 0x0000000405047c25 */ /* 0x000fc6000f8e0006 */
[----:B------:R-:W4:Y:S01]  /*0c60*/  LDG.E.U8 R123, desc[UR36][R38.64+0xf] ;  /* 0x00000f24267b7981 */ /* 0x000f22000c1e1100 */
[----:B------:R-:W-:Y:S01]  /*0c70*/  VIADD R9, R15, 0x70 ;  /* 0x000000700f097836 */ /* 0x000fe20000000000 */
[----:B------:R-:W-:Y:S01]  /*0c80*/  IADD3 R8, P1, PT, R25, R4, RZ ;  /* 0x0000000419087210 */ /* 0x000fe20007f3e0ff */
[C---:B------:R-:W-:Y:S01]  /*0c90*/  IMAD R0, R3.reuse, UR5, RZ ;  /* 0x0000000503007c24 */ /* 0x040fe2000f8e02ff */
[----:B------:R-:W4:Y:S01]  /*0ca0*/  LDG.E.U8 R130, desc[UR36][R38.64+0xe] ;  /* 0x00000e2426827981 */ /* 0x000f22000c1e1100 */
[----:B------:R-:W-:-:S03]  /*0cb0*/  IMAD.WIDE.U32 R2, R3, UR4, R6 ;  /* 0x0000000403027c25 */ /* 0x000fc6000f8e0006 */
[----:B------:R-:W5:Y:S01]  /*0cc0*/  LDG.E.U8 R119, desc[UR36][R38.64+0xd] ;  /* 0x00000d2426777981 */ /* 0x000f62000c1e1100 */
[----:B------:R-:W-:Y:S01]  /*0cd0*/  IMAD R26, R43, UR5, RZ ;  /* 0x000000052b1a7c24 */ /* 0x000fe2000f8e02ff */
[----:B------:R-:W-:Y:S01]  /*0ce0*/  IADD3 R10, P0, PT, R25, R2, RZ ;  /* 0x00000002190a7210 */ /* 0x000fe20007f1e0ff */
[----:B------:R-:W-:Y:S01]  /*0cf0*/  IMAD.WIDE.U32 R44, R9, UR4, R6 ;  /* 0x00000004092c7c25 */ /* 0x000fe2000f8e0006 */
[----:B------:R-:W5:Y:S02]  /*0d00*/  LDG.E.U8 R128, desc[UR36][R38.64+0xc] ;  /* 0x00000c2426807981 */ /* 0x000f64000c1e1100 */
[----:B------:R-:W-:Y:S01]  /*0d10*/  IADD3.X R11, PT, PT, R27, R3, R0, P0, !PT ;  /* 0x000000031b0b7210 */ /* 0x000fe200007fe400 */
[----:B------:R-:W-:Y:S01]  /*0d20*/  IMAD.WIDE.U32 R42, R43, UR4, R6 ;  /* 0x000000042b2a7c25 */ /* 0x000fe2000f8e0006 */
[----:B------:R-:W-:Y:S01]  /*0d30*/  IADD3 R2, P3, PT, R25, R44, RZ ;  /* 0x0000002c19027210 */ /* 0x000fe20007f7e0ff */
[----:B------:R-:W5:Y:S02]  /*0d40*/  LDG.E.U8 R122, desc[UR36][R38.64+0xb] ;  /* 0x00000b24267a7981 */ /* 0x000f64000c1e1100 */
[----:B------:R-:W-:Y:S01]  /*0d50*/  IMAD R7, R9, UR5, RZ ;  /* 0x0000000509077c24 */ /* 0x000fe2000f8e02ff */
[----:B------:R-:W-:Y:S01]  /*0d60*/  IADD3.X R9, PT, PT, R27, R5, R14, P1, !PT ;  /* 0x000000051b097210 */ /* 0x000fe20000ffe40e */
[----:B------:R-:W5:Y:S01]  /*0d70*/  LDG.E.U8 R129, desc[UR36][R38.64+0xa] ;  /* 0x00000a2426817981 */ /* 0x000f62000c1e1100 */
[----:B------:R-:W-:-:S02]  /*0d80*/  IADD3 R4, P2, PT, R25, R42, RZ ;  /* 0x0000002a19047210 */ /* 0x000fc40007f5e0ff */
[C---:B------:R-:W-:Y:S01]  /*0d90*/  IADD3.X R3, PT, PT, R27.reuse, R45, R7, P3, !PT ;  /* 0x0000002d1b037210 */ /* 0x040fe20001ffe407 */
[----:B------:R-:W3:Y:S01]  /*0da0*/  LDG.E.U8 R14, desc[UR36][R20.64+0x5] ;  /* 0x00000524140e7981 */ /* 0x000ee2000c1e1100 */
[----:B------:R-:W-:-:S03]  /*0db0*/  IADD3.X R5, PT, PT, R27, R43, R26, P2, !PT ;  /* 0x0000002b1b057210 */ /* 0x000fc600017fe41a */
[----:B------:R-:W5:Y:S04]  /*0dc0*/  LDG.E.U8 R118, desc[UR36][R38.64+0x9] ;  /* 0x0000092426767981 */ /* 0x000f68000c1e1100 */
        /* <DEDUP_REMOVED lines=56> */
[----:B------:R0:W5:Y:S04]  /*1150*/  LDG.E.U8 R45, desc[UR36][R12.64] ;  /* 0x000000240c2d7981 */ /* 0x000168000c1e1100 */
        /* <DEDUP_REMOVED lines=59> */
[----:B------:R1:W5:Y:S01]  /*1510*/  LDG.E.U8 R131, desc[UR36][R2.64] ;  /* 0x0000002402837981 */ /* 0x000362000c1e1100 */
[----:B0-----:R-:W-:Y:S01]  /*1520*/  IMAD R12, R15, 0x80, R6 ;  /* 0x000000800f0c7824 */ /* 0x001fe200078e0206 */
[----:B--2---:R-:W-:-:S02]  /*1530*/  PRMT R5, R97, 0x3340, R94 ;  /* 0x0000334061057816 */ /* 0x004fc4000000005e */
[----:B---3--:R-:W-:Y:S02]  /*1540*/  PRMT R14, R95, 0x3340, R14 ;  /* 0x000033405f0e7816 */ /* 0x008fe4000000000e */
[----:B----4-:R-:W-:Y:S02]  /*1550*/  PRMT R11, R130, 0x3340, R123 ;  /* 0x00003340820b7816 */ /* 0x010fe4000000007b */
[----:B-----5:R-:W-:Y:S02]  /*1560*/  PRMT R128, R128, 0x3340, R119 ;  /* 0x0000334080807816 */ /* 0x020fe40000000077 */
[----:B------:R-:W-:Y:S02]  /*1570*/  PRMT R10, R129, 0x3340, R122 ;  /* 0x00003340810a7816 */ /* 0x000fe4000000007a */
[----:B------:R-:W-:Y:S02]  /*1580*/  PRMT R127, R127, 0x3340, R118 ;  /* 0x000033407f7f7816 */ /* 0x000fe40000000076 */
[----:B------:R-:W-:-:S02]  /*1590*/  PRMT R9, R126, 0x3340, R121 ;  /* 0x000033407e097816 */ /* 0x000fc40000000079 */
[----:B------:R-:W-:Y:S02]  /*15a0*/  PRMT R124, R124, 0x3340, R117 ;  /* 0x000033407c7c7816 */ /* 0x000fe40000000075 */
[----:B------:R-:W-:Y:S02]  /*15b0*/  PRMT R8, R125, 0x3340, R120 ;  /* 0x000033407d087816 */ /* 0x000fe40000000078 */
[----:B------:R-:W-:Y:S02]  /*15c0*/  PRMT R147, R147, 0x3340, R116 ;  /* 0x0000334093937816 */ /* 0x000fe40000000074 */
[----:B------:R-:W-:Y:S02]  /*15d0*/  PRMT R15, R145, 0x3340, R140 ;  /* 0x00003340910f7816 */ /* 0x000fe4000000008c */
[----:B------:R-:W-:Y:S02]  /*15e0*/  PRMT R136, R143, 0x3340, R136 ;  /* 0x000033408f887816 */ /* 0x000fe40000000088 */
[----:B------:R-:W-:-:S02]  /*15f0*/  PRMT R139, R148, 0x3340, R139 ;  /* 0x00003340948b7816 */ /* 0x000fc4000000008b */
[----:B------:R-:W-:Y:S02]  /*1600*/  PRMT R146, R146, 0x3340, R135 ;  /* 0x0000334092927816 */ /* 0x000fe40000000087 */
[----:B------:R-:W-:Y:S02]  /*1610*/  PRMT R13, R141, 0x3340, R138 ;  /* 0x000033408d0d7816 */ /* 0x000fe4000000008a */
[----:B------:R-:W-:Y:S02]  /*1620*/  PRMT R144, R144, 0x3340, R133 ;  /* 0x0000334090907816 */ /* 0x000fe40000000085 */
[----:B------:R-:W-:Y:S02]  /*1630*/  PRMT R137, R142, 0x3340, R137 ;  /* 0x000033408e897816 */ /* 0x000fe40000000089 */
[----:B------:R-:W-:Y:S01]  /*1640*/  PRMT R134, R149, 0x3340, R134 ;  /* 0x0000334095867816 */ /* 0x000fe20000000086 */
[----:B-1----:R-:W-:Y:S01]  /*1650*/  IMAD.IADD R2, R37, 0x1, R12 ;  /* 0x0000000125027824 */ /* 0x002fe200078e020c */
        /* <DEDUP_REMOVED lines=15> */
[----:B------:R-:W-:Y:S01]  /*1750*/  PRMT R7, R153, 0x5410, R4 ;  /* 0x0000541099077816 */ /* 0x000fe20000000004 */
[----:B------:R0:W-:Y:S01]  /*1760*/  STS.128 [R2+0x10800], R8 ;  /* 0x0108000802007388 */ /* 0x0001e20000000c00 */
[----:B------:R-:W-:Y:S02]  /*1770*/  PRMT R6, R99, 0x5410, R6 ;  /* 0x0000541063067816 */ /* 0x000fe40000000006 */
[----:B------:R-:W-:Y:S01]  /*1780*/  PRMT R4, R132, 0x5410, R93 ;  /* 0x0000541084047816 */ /* 0x000fe2000000005d */
[----:B------:R-:W-:Y:S01]  /*1790*/  STS.128 [R2+0x11000], R12 ;  /* 0x0110000c02007388 */ /* 0x000fe20000000c00 */
        /* <DEDUP_REMOVED lines=11> */
[----:B0-----:R-:W-:Y:S02]  /*1850*/  PRMT R11, R49, 0x3340, R48 ;  /* 0x00003340310b7816 */ /* 0x001fe40000000030 */
[----:B------:R-:W-:-:S02]  /*1860*/  PRMT R10, R51, 0x3340, R50 ;  /* 0x00003340330a7816 */ /* 0x000fc40000000032 */
[----:B------:R-:W-:Y:S02]  /*1870*/  PRMT R53, R53, 0x3340, R52 ;  /* 0x0000334035357816 */ /* 0x000fe40000000034 */
[----:B------:R-:W-:Y:S01]  /*1880*/  PRMT R9, R55, 0x3340, R54 ;  /* 0x0000334037097816 */ /* 0x000fe20000000036 */
[----:B------:R0:W-:Y:S01]  /*1890*/  STS.128 [R2+0x10000], R4 ;  /* 0x0100000402007388 */ /* 0x0001e20000000c00 */
[----:B------:R-:W-:Y:S02]  /*18a0*/  PRMT R11, R11, 0x5410, R46 ;  /* 0x000054100b0b7816 */ /* 0x000fe4000000002e */
[----:B------:R-:W-:Y:S02]  /*18b0*/  PRMT R56, R57, 0x3340, R56 ;  /* 0x0000334039387816 */ /* 0x000fe40000000038 */
[----:B------:R-:W-:Y:S02]  /*18c0*/  PRMT R10, R53, 0x5410, R10 ;  /* 0x00005410350a7816 */ /* 0x000fe4000000000a */
[----:B------:R-:W-:-:S02]  /*18d0*/  PRMT R9, R56, 0x5410, R9 ;  /* 0x0000541038097816 */ /* 0x000fc40000000009 */
[----:B------:R-:W-:Y:S02]  /*18e0*/  PRMT R8, R59, 0x3340, R58 ;  /* 0x000033403b087816 */ /* 0x000fe4000000003a */
[----:B0-----:R-:W-:Y:S02]  /*18f0*/  PRMT R7, R25, 0x5410, R0 ;  /* 0x0000541019077816 */ /* 0x001fe40000000000 */
[----:B------:R-:W-:Y:S02]  /*1900*/  PRMT R77, R77, 0x3340, R60 ;  /* 0x000033404d4d7816 */ /* 0x000fe4000000003c */
[----:B------:R-:W-:Y:S02]  /*1910*/  PRMT R6, R29, 0x5410, R26 ;  /* 0x000054101d067816 */ /* 0x000fe4000000001a */
[----:B------:R-:W-:Y:S02]  /*1920*/  PRMT R5, R41, 0x5410, R38 ;  /* 0x0000541029057816 */ /* 0x000fe40000000026 */
[----:B------:R-:W-:-:S02]  /*1930*/  PRMT R15, R75, 0x3340, R68 ;  /* 0x000033404b0f7816 */ /* 0x000fc40000000044 */
[----:B------:R-:W-:Y:S02]  /*1940*/  PRMT R4, R45, 0x5410, R42 ;  /* 0x000054102d047816 */ /* 0x000fe4000000002a */
[----:B------:R-:W-:Y:S02]  /*1950*/  PRMT R8, R77, 0x5410, R8 ;  /* 0x000054104d087816 */ /* 0x000fe40000000008 */
[----:B------:R-:W-:-:S04]  /*1960*/  PRMT R64, R73, 0x3340, R64 ;  /* 0x0000334049407816 */ /* 0x000fc80000000040 */
        /* <DEDUP_REMOVED lines=31> */
[----:B------:R-:W-:Y:S01]  /*1b60*/  PRMT R104, R131, 0x5410, R104 ;  /* 0x0000541083687816 */ /* 0x000fe20000000068 */
[----:B------:R1:W-:Y:S04]  /*1b70*/  STS.128 [R2+0x11800], R4 ;  /* 0x0118000402007388 */ /* 0x0003e80000000c00 */
[----:B------:R1:W-:Y:S04]  /*1b80*/  STS.128 [R2+0x12000], R8 ;  /* 0x0120000802007388 */ /* 0x0003e80000000c00 */
[----:B------:R1:W-:Y:S04]  /*1b90*/  STS.128 [R2+0x12800], R12 ;  /* 0x0128000c02007388 */ /* 0x0003e80000000c00 */
[----:B------:R1:W-:Y:S04]  /*1ba0*/  STS.128 [R2+0x13000], R80 ;  /* 0x0130005002007388 */ /* 0x0003e80000000c00 */
[----:B------:R1:W-:Y:S01]  /*1bb0*/  STS.128 [R2+0x13800], R104 ;  /* 0x0138006802007388 */ /* 0x0003e20000000c00 */
[----:B------:R-:W-:Y:S06]  /*1bc0*/  BAR.SYNC.DEFER_BLOCKING 0x0 ;  /* 0x0000000000007b1d */ /* 0x000fec0000010000 */
[----:B------:R-:W-:Y:S05]  /*1bd0*/  BRA `(.L_x_388) ;  /* 0x00000020004c7947 */ /* 0x000fea0003800000 */
.L_x_387:
[----:B------:R-:W-:Y:S01]  /*1be0*/  LOP3.LUT R54, R31, 0x70, RZ, 0xc0, !PT ;  /* 0x000000701f367812 */ /* 0x000fe200078ec0ff */
[----:B------:R-:W-:Y:S01]  /*1bf0*/  IMAD.MOV.U32 R55, RZ, RZ, RZ ;  /* 0x000000ffff377224 */ /* 0x000fe200078e00ff */
[----:B------:R-:W-:Y:S02]  /*1c00*/  SHF.R.U32.HI R60, RZ, 0x3, R24 ;  /* 0x00000003ff3c7819 */ /* 0x000fe40000011618 */
[C---:B------:R-:W-:Y:S01]  /*1c10*/  ISETP.GE.AND P5, PT, R54.reuse, R33, PT ;  /* 0x000000213600720c */ /* 0x040fe20003fa6270 */
[C---:B0-----:R-:W-:Y:S02]  /*1c20*/  VIADD R4, R54.reuse, 0x2 ;  /* 0x0000000236047836 */ /* 0x041fe40000000000 */
[----:B------:R-:W-:Y:S01]  /*1c30*/  VIADD R0, R54, 0x1 ;  /* 0x0000000136007836 */ /* 0x000fe20000000000 */
[C---:B------:R-:W-:Y:S01]  /*1c40*/  ISETP.GE.OR P2, PT, R60.reuse, R35, P5 ;  /* 0x000000233c00720c */ /* 0x040fe20002f46670 */
[----:B------:R-:W-:Y:S01]  /*1c50*/  IMAD.WIDE.U32 R2, R60, UR4, R54 ;  /* 0x000000043c027c25 */ /* 0x000fe2000f8e0036 */
[----:B------:R-:W-:-:S02]  /*1c60*/  ISETP.GE.AND P0, PT, R4, R33, PT ;  /* 0x000000210400720c */ /* 0x000fc40003f06270 */
[----:B------:R-:W-:Y:S01]  /*1c70*/  ISETP.GE.AND P4, PT, R0, R33, PT ;  /* 0x000000210000720c */ /* 0x000fe20003f86270 */
[C---:B------:R-:W-:Y:S01]  /*1c80*/  IMAD R0, R60.reuse, UR5, RZ ;  /* 0x000000053c007c24 */ /* 0x040fe2000f8e02ff */
[----:B------:R-:W-:Y:S02]  /*1c90*/  P2R R29, PR, RZ, 0x1 ;  /* 0x00000001ff1d7803 */ /* 0x000fe40000000000 */
[-C--:B------:R-:W-:Y:S02]  /*1ca0*/  ISETP.GE.OR P0, PT, R60, R35.reuse, P0 ;  /* 0x000000233c00720c */ /* 0x080fe40000706670 */
[----:B------:R-:W-:Y:S01]  /*1cb0*/  IADD3 R56, P3, PT, R25, R2, RZ ;  /* 0x0000000219387210 */ /* 0x000fe20007f7e0ff */
[----:B------:R-:W-:Y:S01]  /*1cc0*/  VIADD R14, R54, 0x4 ;  /* 0x00000004360e7836 */ /* 0x000fe20000000000 */
[C---:B------:R-:W-:Y:S02]  /*1cd0*/  ISETP.GE.OR P1, PT, R60.reuse, R35, P4 ;  /* 0x000000233c00720c */ /* 0x040fe40002726670 */
[----:B------:R-:W-:Y:S01]  /*1ce0*/  IADD3.X R57, PT, PT, R27, R3, R0, P3, !PT ;  /* 0x000000031b397210 */ /* 0x000fe20001ffe400 */
[----:B------:R-:W-:-:S06]  /*1cf0*/  IMAD R0, R60, 0x80, R54 ;  /* 0x000000803c007824 */ /* 0x000fcc00078e0236 */
[----:B------:R-:W2:Y:S01]  /*1d00*/  @!P0 LDG.E.U8 R7, desc[UR36][R56.64+0x2] ;  /* 0x0000022438078981 */ /* 0x000ea2000c1e1100 */
[----:B------:R-:W-:Y:S01]  /*1d10*/  IMAD.IADD R0, R37, 0x1, R0 ;  /* 0x0000000125007824 */ /* 0x000fe200078e0200 */
[----:B------:R-:W-:Y:S02]  /*1d20*/  ISETP.GE.AND P6, PT, R14, R33, PT ;  /* 0x000000210e00720c */ /* 0x000fe40003fc6270 */
[----:B------:R-:W3:Y:S04]  /*1d30*/  @!P2 LDG.E.U8 R3, desc[UR36][R56.64] ;  /* 0x000000243803a981 */ /* 0x000ee8000c1e1100 */
[----:B------:R-:W4:Y:S04]  /*1d40*/  @!P1 LDG.E.U8 R5, desc[UR36][R56.64+0x1] ;  /* 0x0000012438059981 */ /* 0x000f28000c1e1100 */
[----:B--2---:R-:W-:Y:S01]  /*1d50*/  @!P0 STS.U8 [R0+0x10002], R7 ;  /* 0x0100020700008388 */ /* 0x004fe20000000000 */
[----:B------:R-:W-:-:S13]  /*1d60*/  ISETP.GE.OR P0, PT, R60, R35, P6 ;  /* 0x000000233c00720c */ /* 0x000fda0003706670 */
[----:B------:R-:W2:Y:S01]  /*1d70*/  @!P0 LDG.E.U8 R11, desc[UR36][R56.64+0x4] ;  /* 0x00000424380b8981 */ /* 0x000ea2000c1e1100 */
[----:B------:R-:W-:-:S03]  /*1d80*/  VIADD R26, R54, 0x5 ;  /* 0x00000005361a7836 */ /* 0x000fc60000000000 */
[----:B---3--:R0:W-:Y:S02]  /*1d90*/  @!P2 STS.U8 [R0+0x10000], R3 ;  /* 0x010000030000a388 */ /* 0x0081e40000000000 */
[-C--:B------:R-:W-:Y:S01]  /*1da0*/  ISETP.GE.AND P2, PT, R26, R33.reuse, PT ;  /* 0x000000211a00720c */ /* 0x080fe20003f46270 */
[----:B------:R-:W-:Y:S01]  /*1db0*/  VIADD R20, R54, 0x3 ;  /* 0x0000000336147836 */ /* 0x000fe20000000000 */
[----:B----4-:R1:W-:Y:S04]  /*1dc0*/  @!P1 STS.U8 [R0+0x10001], R5 ;  /* 0x0100010500009388 */ /* 0x0103e80000000000 */
[----:B------:R-:W-:-:S04]  /*1dd0*/  ISETP.GE.AND P3, PT, R20, R33, PT ;  /* 0x000000211400720c */ /* 0x000fc80003f66270 */
[----:B------:R-:W-:-:S13]  /*1de0*/  ISETP.GE.OR P1, PT, R60, R35, P3 ;  /* 0x000000233c00720c */ /* 0x000fda0001f26670 */
[----:B------:R-:W3:Y:S04]  /*1df0*/  @!P1 LDG.E.U8 R9, desc[UR36][R56.64+0x3] ;  /* 0x0000032438099981 */ /* 0x000ee8000c1e1100 */
[----:B--2---:R-:W-:Y:S01]  /*1e00*/  @!P0 STS.U8 [R0+0x10004], R11 ;  /* 0x0100040b00008388 */ /* 0x004fe20000000000 */
[----:B------:R-:W-:-:S13]  /*1e10*/  ISETP.GE.OR P0, PT, R60, R35, P2 ;  /* 0x000000233c00720c */ /* 0x000fda0001706670 */
[----:B------:R-:W2:Y:S01]  /*1e20*/  @!P0 LDG.E.U8 R13, desc[UR36][R56.64+0x5] ;  /* 0x00000524380d8981 */ /* 0x000ea2000c1e1100 */
[C---:B------:R-:W-:Y:S02]  /*1e30*/  VIADD R62, R60.reuse, 0x10 ;  /* 0x000000103c3e7836 */ /* 0x040fe40000000000 */
[----:B------:R-:W-:Y:S02]  /*1e40*/  VIADD R64, R60, 0x20 ;  /* 0x000000203c407836 */ /* 0x000fe40000000000 */
[----:B0-----:R-:W-:-:S04]  /*1e50*/  IMAD.WIDE.U32 R2, R62, UR4, R54 ;  /* 0x000000043e027c25 */ /* 0x001fc8000f8e0036 */
[----:B------:R-:W-:Y:S02]  /*1e60*/  IMAD R6, R62, UR5, RZ ;  /* 0x000000053e067c24 */ /* 0x000fe4000f8e02ff */
[----:B-1----:R-:W-:-:S04]  /*1e70*/  IMAD.WIDE.U32 R4, R64, UR4, R54 ;  /* 0x0000000440047c25 */ /* 0x002fc8000f8e0036 */
[C---:B------:R-:W-:Y:S02]  /*1e80*/  VIADD R66, R60.reuse, 0x30 ;  /* 0x000000303c427836 */ /* 0x040fe40000000000 */
[C---:B------:R-:W-:Y:S01]  /*1e90*/  VIADD R68, R60.reuse, 0x40 ;  /* 0x000000403c447836 */ /* 0x040fe20000000000 */
[----:B---3--:R0:W-:Y:S01]  /*1ea0*/  @!P1 STS.U8 [R0+0x10003], R9 ;  /* 0x0100030900009388 */ /* 0x0081e20000000000 */
[----:B------:R-:W-:Y:S02]  /*1eb0*/  VIADD R70, R60, 0x50 ;  /* 0x000000503c467836 */ /* 0x000fe40000000000 */
[----:B0-----:R-:W-:-:S04]  /*1ec0*/  IMAD.WIDE.U32 R8, R68, UR4, R54 ;  /* 0x0000000444087c25 */ /* 0x001fc8000f8e0036 */
[----:B------:R-:W-:-:S04]  /*1ed0*/  IMAD.WIDE.U32 R10, R70, UR4, R54 ;  /* 0x00000004460a7c25 */ /* 0x000fc8000f8e0036 */
[C---:B------:R-:W-:Y:S02]  /*1ee0*/  VIADD R38, R60.reuse, 0x60 ;  /* 0x000000603c267836 */ /* 0x040fe40000000000 */
[----:B------:R-:W-:-:S04]  /*1ef0*/  VIADD R30, R60, 0x70 ;  /* 0x000000703c1e7836 */ /* 0x000fc80000000000 */
[----:B------:R-:W-:Y:S01]  /*1f00*/  IMAD.WIDE.U32 R40, R30, UR4, R54 ;  /* 0x000000041e287c25 */ /* 0x000fe2000f8e0036 */
[----:B--2---:R0:W-:Y:S01]  /*1f10*/  @!P0 STS.U8 [R0+0x10005], R13 ;  /* 0x0100050d00008388 */ /* 0x0041e20000000000 */
[----:B------:R-:W-:-:S04]  /*1f20*/  IADD3 R50, P0, PT, R25, R2, RZ ;  /* 0x0000000219327210 */ /* 0x000fc80007f1e0ff */
[----:B------:R-:W-:Y:S01]  /*1f30*/  IADD3.X R51, PT, PT, R27, R3, R6, P0, !PT ;  /* 0x000000031b337210 */ /* 0x000fe200007fe406 */
[----:B------:R-:W-:Y:S01]  /*1f40*/  IMAD R3, R64, UR5, RZ ;  /* 0x0000000540037c24 */ /* 0x000fe2000f8e02ff */
[----:B------:R-:W-:Y:S01]  /*1f50*/  IADD3 R2, P0, PT, R25, R4, RZ ;  /* 0x0000000419027210 */ /* 0x000fe20007f1e0ff */
[----:B------:R-:W-:-:S03]  /*1f60*/  IMAD.WIDE.U32 R6, R66, UR4, R54 ;  /* 0x0000000442067c25 */ /* 0x000fc6000f8e0036 */
[----:B------:R-:W-:Y:S01]  /*1f70*/  IADD3.X R3, PT, PT, R27, R5, R3, P0, !PT ;  /* 0x000000051b037210 */ /* 0x000fe200007fe403 */
[----:B------:R-:W-:Y:S01]  /*1f80*/  IMAD R5, R66, UR5, RZ ;  /* 0x0000000542057c24 */ /* 0x000fe2000f8e02ff */
[----:B------:R-:W-:-:S04]  /*1f90*/  IADD3 R4, P0, PT, R25, R6, RZ ;  /* 0x0000000619047210 */ /* 0x000fc80007f1e0ff */
[----:B------:R-:W-:Y:S01]  /*1fa0*/  IADD3.X R5, PT, PT, R27, R7, R5, P0, !PT ;  /* 0x000000071b057210 */ /* 0x000fe200007fe405 */
[----:B------:R-:W-:Y:S01]  /*1fb0*/  IMAD R7, R68, UR5, RZ ;  /* 0x0000000544077c24 */ /* 0x000fe2000f8e02ff */
[----:B------:R-:W-:Y:S01]  /*1fc0*/  IADD3 R6, P0, PT, R25, R8, RZ ;  /* 0x0000000819067210 */ /* 0x000fe20007f1e0ff */
[----:B0-----:R-:W-:-:S03]  /*1fd0*/  IMAD.WIDE.U32 R12, R38, UR4, R54 ;  /* 0x00000004260c7c25 */ /* 0x001fc6000f8e0036 */
[----:B------:R-:W-:Y:S01]  /*1fe0*/  IADD3.X R7, PT, PT, R27, R9, R7, P0, !PT ;  /* 0x000000091b077210 */ /* 0x000fe200007fe407 */
[----:B------:R-:W-:Y:S01]  /*1ff0*/  IMAD R9, R70, UR5, RZ ;  /* 0x0000000546097c24 */ /* 0x000fe2000f8e02ff */
[----:B------:R-:W-:-:S04]  /*2000*/  IADD3 R8, P0, PT, R25, R10, RZ ;  /* 0x0000000a19087210 */ /* 0x000fc80007f1e0ff */
[----:B------:R-:W-:Y:S01]  /*2010*/  IADD3.X R9, PT, PT, R27, R11, R9, P0, !PT ;  /* 0x0000000b1b097210 */ /* 0x000fe200007fe409 */
[----:B------:R-:W-:Y:S01]  /*2020*/  IMAD R11, R38, UR5, RZ ;  /* 0x00000005260b7c24 */ /* 0x000fe2000f8e02ff */
[----:B------:R-:W-:-:S04]  /*2030*/  IADD3 R10, P0, PT, R25, R12, RZ ;  /* 0x0000000c190a7210 */ /* 0x000fc80007f1e0ff */
[----:B------:R-:W-:Y:S02]  /*2040*/  IADD3.X R11, PT, PT, R27, R13, R11, P0, !PT ;  /* 0x0000000d1b0b7210 */ /* 0x000fe400007fe40b */
[----:B------:R-:W-:Y:S01]  /*2050*/  IADD3 R12, P0, PT, R25, R40, RZ ;  /* 0x00000028190c7210 */ /* 0x000fe20007f1e0ff */
[----:B------:R-:W-:Y:S02]  /*2060*/  VIADD R40, R54, 0x6 ;  /* 0x0000000636287836 */ /* 0x000fe40000000000 */
[----:B------:R-:W-:-:S03]  /*2070*/  IMAD R13, R30, UR5, RZ ;  /* 0x000000051e0d7c24 */ /* 0x000fc6000f8e02ff */
[----:B------:R-:W-:Y:S02]  /*2080*/  ISETP.GE.AND P1, PT, R40, R33, PT ;  /* 0x000000212800720c */ /* 0x000fe40003f26270 */
[----:B------:R-:W-:Y:S02]  /*2090*/  IADD3.X R13, PT, PT, R27, R41, R13, P0, !PT ;  /* 0x000000291b0d7210 */ /* 0x000fe400007fe40d */
[----:B------:R-:W-:-:S13]  /*20a0*/  ISETP.GE.OR P0, PT, R60, R35, P1 ;  /* 0x000000233c00720c */ /* 0x000fda0000f06670 */
[----:B------:R-:W2:Y:S01]  /*20b0*/  @!P0 LDG.E.U8 R15, desc[UR36][R56.64+0x6] ;  /* 0x00000624380f8981 */ /* 0x000ea2000c1e1100 */
[----:B------:R-:W-:-:S05]  /*20c0*/  VIADD R44, R54, 0x7 ;  /* 0x00000007362c7836 */ /* 0x000fca0000000000 */
[----:B------:R-:W-:Y:S01]  /*20d0*/  ISETP.GE.AND P1, PT, R44, R33, PT ;  /* 0x000000212c00720c */ /* 0x000fe20003f26270 */
[----:B--2---:R0:W-:Y:S03]  /*20e0*/  @!P0 STS.U8 [R0+0x10006], R15 ;  /* 0x0100060f00008388 */ /* 0x0041e60000000000 */
        /* <DEDUP_REMOVED lines=11> */
[----:B0-----:R-:W3:Y:S01]  /*21a0*/  @!P0 LDG.E.U8 R15, desc[UR36][R56.64+0x9] ;  /* 0x00000924380f8981 */ /* 0x001ee2000c1e1100 */
[----:B------:R-:W-:-:S05]  /*21b0*/  VIADD R48, R54, 0xa ;  /* 0x0000000a36307836 */ /* 0x000fca0000000000 */
[----:B------:R-:W-:Y:S01]  /*21c0*/  ISETP.GE.AND P1, PT, R48, R33, PT ;  /* 0x000000213000720c */ /* 0x000fe20003f26270 */
[----:B---3--:R0:W-:Y:S03]  /*21d0*/  @!P0 STS.U8 [R0+0x10009], R15 ;  /* 0x0100090f00008388 */ /* 0x0081e60000000000 */
[----:B------:R-:W-:-:S13]  /*21e0*/  ISETP.GE.OR P0, PT, R60, R35, P1 ;  /* 0x000000233c00720c */ /* 0x000fda0000f06670 */
[----:B-1----:R-:W3:Y:S01]  /*21f0*/  @!P0 LDG.E.U8 R21, desc[UR36][R56.64+0xa] ;  /* 0x00000a2438158981 */ /* 0x002ee2000c1e1100 */
[----:B------:R-:W-:-:S05]  /*2200*/  VIADD R52, R54, 0xb ;  /* 0x0000000b36347836 */ /* 0x000fca0000000000 */
[----:B------:R-:W-:Y:S01]  /*2210*/  ISETP.GE.AND P1, PT, R52, R33, PT ;  /* 0x000000213400720c */ /* 0x000fe20003f26270 */
[----:B---3--:R1:W-:Y:S03]  /*2220*/  @!P0 STS.U8 [R0+0x1000a], R21 ;  /* 0x01000a1500008388 */ /* 0x0083e60000000000 */
[----:B------:R-:W-:-:S13]  /*2230*/  ISETP.GE.OR P0, PT, R60, R35, P1 ;  /* 0x000000233c00720c */ /* 0x000fda0000f06670 */
[----:B--2---:R-:W2:Y:S01]  /*2240*/  @!P0 LDG.E.U8 R25, desc[UR36][R56.64+0xb] ;  /* 0x00000b2438198981 */ /* 0x004ea2000c1e1100 */
        /* <DEDUP_REMOVED lines=15> */
[----:B------:R-:W-:-:S03]  /*2340*/  VIADD R54, R54, 0xf ;  /* 0x0000000f36367836 */ /* 0x000fc60000000000 */
[----:B--2---:R2:W-:Y:S02]  /*2350*/  @!P0 STS.U8 [R0+0x1000e], R25 ;  /* 0x01000e1900008388 */ /* 0x0045e40000000000 */
[----:B------:R-:W-:-:S04]  /*2360*/  ISETP.GE.AND P0, PT, R54, R33, PT ;  /* 0x000000213600720c */ /* 0x000fc80003f06270 */
[----:B------:R-:W-:-:S13]  /*2370*/  ISETP.GE.OR P6, PT, R60, R35, P0 ;  /* 0x000000233c00720c */ /* 0x000fda00007c6670 */
[----:B0-----:R-:W3:Y:S04]  /*2380*/  @!P6 LDG.E.U8 R15, desc[UR36][R56.64+0xf] ;  /* 0x00000f24380fe981 */ /* 0x001ee8000c1e1100 */
[----:B---3--:R0:W-:Y:S01]  /*2390*/  @!P6 STS.U8 [R0+0x1000f], R15 ;  /* 0x01000f0f0000e388 */ /* 0x0081e20000000000 */
[----:B------:R-:W-:-:S13]  /*23a0*/  ISETP.GE.OR P6, PT, R62, R35, P5 ;  /* 0x000000233e00720c */ /* 0x000fda0002fc6670 */
[----:B-1----:R-:W3:Y:S04]  /*23b0*/  @!P6 LDG.E.U8 R21, desc[UR36][R50.64] ;  /* 0x000000243215e981 */ /* 0x002ee8000c1e1100 */
[----:B---3--:R1:W-:Y:S01]  /*23c0*/  @!P6 STS.U8 [R0+0x10800], R21 ;  /* 0x010800150000e388 */ /* 0x0083e20000000000 */
[----:B------:R-:W-:-:S13]  /*23d0*/  ISETP.GE.OR P6, PT, R62, R35, P4 ;  /* 0x000000233e00720c */ /* 0x000fda00027c6670 */
[----:B------:R-:W3:Y:S04]  /*23e0*/  @!P6 LDG.E.U8 R27, desc[UR36][R50.64+0x1] ;  /* 0x00000124321be981 */ /* 0x000ee8000c1e1100 */
[----:B---3--:R3:W-:Y:S01]  /*23f0*/  @!P6 STS.U8 [R0+0x10801], R27 ;  /* 0x0108011b0000e388 */ /* 0x0087e20000000000 */
[----:B------:R-:W-:-:S04]  /*2400*/  ISETP.NE.AND P6, PT, R29, RZ, PT ;  /* 0x000000ff1d00720c */ /* 0x000fc80003fc5270 */
[----:B------:R-:W-:-:S13]  /*2410*/  ISETP.GE.OR P6, PT, R62, R35, P6 ;  /* 0x000000233e00720c */ /* 0x000fda00037c6670 */
[----:B--2---:R-:W2:Y:S04]  /*2420*/  @!P6 LDG.E.U8 R25, desc[UR36][R50.64+0x2] ;  /* 0x000002243219e981 */ /* 0x004ea8000c1e1100 */
[----:B--2---:R2:W-:Y:S01]  /*2430*/  @!P6 STS.U8 [R0+0x10802], R25 ;  /* 0x010802190000e388 */ /* 0x0045e20000000000 */
[----:B------:R-:W-:-:S04]  /*2440*/  ISETP.GE.AND P6, PT, R20, R33, PT ;  /* 0x000000211400720c */ /* 0x000fc80003fc6270 */
[----:B------:R-:W-:-:S13]  /*2450*/  ISETP.GE.OR P6, PT, R62, R35, P6 ;  /* 0x000000233e00720c */ /* 0x000fda00037c6670 */
[----:B0-----:R-:W4:Y:S04]  /*2460*/  @!P6 LDG.E.U8 R15, desc[UR36][R50.64+0x3] ;  /* 0x00000324320fe981 */ /* 0x001f28000c1e1100 */
[----:B----4-:R0:W-:Y:S01]  /*2470*/  @!P6 STS.U8 [R0+0x10803], R15 ;  /* 0x0108030f0000e388 */ /* 0x0101e20000000000 */
[----:B------:R-:W-:-:S04]  /*2480*/  ISETP.GE.AND P6, PT, R14, R33, PT ;  /* 0x000000210e00720c */ /* 0x000fc80003fc6270 */
[----:B------:R-:W-:-:S13]  /*2490*/  ISETP.GE.OR P6, PT, R62, R35, P6 ;  /* 0x000000233e00720c */ /* 0x000fda00037c6670 */
[----:B-1----:R-:W4:Y:S04]  /*24a0*/  @!P6 LDG.E.U8 R21, desc[UR36][R50.64+0x4] ;  /* 0x000004243215e981 */ /* 0x002f28000c1e1100 */
[----:B----4-:R1:W-:Y:S01]  /*24b0*/  @!P6 STS.U8 [R0+0x10804], R21 ;  /* 0x010804150000e388 */ /* 0x0103e20000000000 */
[----:B------:R-:W-:-:S04]  /*24c0*/  ISETP.GE.AND P6, PT, R26, R33, PT ;  /* 0x000000211a00720c */ /* 0x000fc80003fc6270 */
[----:B------:R-:W-:-:S13]  /*24d0*/  ISETP.GE.OR P6, PT, R62, R35, P6 ;  /* 0x000000233e00720c */ /* 0x000fda00037c6670 */
[----:B---3--:R-:W3:Y:S04]  /*24e0*/  @!P6 LDG.E.U8 R27, desc[UR36][R50.64+0x5] ;  /* 0x00000524321be981 */ /* 0x008ee8000c1e1100 */
[----:B---3--:R3:W-:Y:S01]  /*24f0*/  @!P6 STS.U8 [R0+0x10805], R27 ;  /* 0x0108051b0000e388 */ /* 0x0087e20000000000 */
[----:B------:R-:W-:-:S04]  /*2500*/  ISETP.GE.AND P6, PT, R40, R33, PT ;  /* 0x000000212800720c */ /* 0x000fc80003fc6270 */
        /* <DEDUP_REMOVED lines=23> */
[----:B------:R-:W-:-:S13]  /*2680*/  ISETP.GE.OR P6, PT, R62, R35, P3 ;  /* 0x000000233e00720c */ /* 0x000fda0001fc6670 */
[----:B-1----:R-:W4:Y:S04]  /*2690*/  @!P6 LDG.E.U8 R21, desc[UR36][R50.64+0xc] ;  /* 0x00000c243215e981 */ /* 0x002f28000c1e1100 */
[----:B----4-:R1:W-:Y:S01]  /*26a0*/  @!P6 STS.U8 [R0+0x1080c], R21 ;  /* 0x01080c150000e388 */ /* 0x0103e20000000000 */
[----:B------:R-:W-:-:S13]  /*26b0*/  ISETP.GE.OR P6, PT, R62, R35, P2 ;  /* 0x000000233e00720c */ /* 0x000fda00017c6670 */
[----:B---3--:R-:W3:Y:S04]  /*26c0*/  @!P6 LDG.E.U8 R27, desc[UR36][R50.64+0xd] ;  /* 0x00000d24321be981 */ /* 0x008ee8000c1e1100 */
[----:B---3--:R3:W-:Y:S01]  /*26d0*/  @!P6 STS.U8 [R0+0x1080d], R27 ;  /* 0x01080d1b0000e388 */ /* 0x0087e20000000000 */
[----:B------:R-:W-:-:S13]  /*26e0*/  ISETP.GE.OR P6, PT, R62, R35, P1 ;  /* 0x000000233e00720c */ /* 0x000fda0000fc6670 */
[----:B--2---:R-:W2:Y:S04]  /*26f0*/  @!P6 LDG.E.U8 R25, desc[UR36][R50.64+0xe] ;  /* 0x00000e243219e981 */ /* 0x004ea8000c1e1100 */
[----:B--2---:R2:W-:Y:S01]  /*2700*/  @!P6 STS.U8 [R0+0x1080e], R25 ;  /* 0x01080e190000e388 */ /* 0x0045e20000000000 */
        /* <DEDUP_REMOVED lines=66> */
[----:B---3--:R-:W-:Y:S01]  /*2b30*/  @!P6 STS.U8 [R0+0x11801], R27 ;  /* 0x0118011b0000e388 */ /* 0x008fe20000000000 */
[----:B------:R-:W-:-:S04]  /*2b40*/  ISETP.NE.AND P6, PT, R29, RZ, PT ;  /* 0x000000ff1d00720c */ /* 0x000fc80003fc5270 */
[----:B------:R-:W-:-:S13]  /*2b50*/  ISETP.GE.OR P6, PT, R66, R35, P6 ;  /* 0x000000234200720c */ /* 0x000fda00037c6670 */
[----:B--2---:R-:W2:Y:S04]  /*2b60*/  @!P6 LDG.E.U8 R25, desc[UR36][R4.64+0x2] ;  /* 0x000002240419e981 */ /* 0x004ea8000c1e1100 */
[----:B--2---:R2:W-:Y:S01]  /*2b70*/  @!P6 STS.U8 [R0+0x11802], R25 ;  /* 0x011802190000e388 */ /* 0x0045e20000000000 */
[----:B------:R-:W-:-:S04]  /*2b80*/  ISETP.GE.AND P6, PT, R20, R33, PT ;  /* 0x000000211400720c */ /* 0x000fc80003fc6270 */
[----:B------:R-:W-:-:S13]  /*2b90*/  ISETP.GE.OR P6, PT, R66, R35, P6 ;  /* 0x000000234200720c */ /* 0x000fda00037c6670 */
[----:B------:R-:W3:Y:S04]  /*2ba0*/  @!P6 LDG.E.U8 R3, desc[UR36][R4.64+0x3] ;  /* 0x000003240403e981 */ /* 0x000ee8000c1e1100 */
[----:B---3--:R3:W-:Y:S01]  /*2bb0*/  @!P6 STS.U8 [R0+0x11803], R3 ;  /* 0x011803030000e388 */ /* 0x0087e20000000000 */
        /* <DEDUP_REMOVED lines=10> */
[----:B--2---:R-:W2:Y:S04]  /*2c60*/  @!P6 LDG.E.U8 R25, desc[UR36][R4.64+0x6] ;  /* 0x000006240419e981 */ /* 0x004ea8000c1e1100 */
[----:B--2---:R2:W-:Y:S01]  /*2c70*/  @!P6 STS.U8 [R0+0x11806], R25 ;  /* 0x011806190000e388 */ /* 0x0045e20000000000 */
[----:B------:R-:W-:-:S04]  /*2c80*/  ISETP.GE.AND P6, PT, R44, R33, PT ;  /* 0x000000212c00720c */ /* 0x000fc80003fc6270 */
[----:B------:R-:W-:-:S13]  /*2c90*/  ISETP.GE.OR P6, PT, R66, R35, P6 ;  /* 0x000000234200720c */ /* 0x000fda00037c6670 */
[----:B---3--:R-:W3:Y:S04]  /*2ca0*/  @!P6 LDG.E.U8 R3, desc[UR36][R4.64+0x7] ;  /* 0x000007240403e981 */ /* 0x008ee8000c1e1100 */
        /* <DEDUP_REMOVED lines=17> */
[----:B------:R-:W-:-:S13]  /*2dc0*/  ISETP.GE.OR P6, PT, R66, R35, P3 ;  /* 0x000000234200720c */ /* 0x000fda0001fc6670 */
[----:B0-----:R-:W4:Y:S04]  /*2dd0*/  @!P6 LDG.E.U8 R15, desc[UR36][R4.64+0xc] ;  /* 0x00000c24040fe981 */ /* 0x001f28000c1e1100 */
[----:B----4-:R0:W-:Y:S01]  /*2de0*/  @!P6 STS.U8 [R0+0x1180c], R15 ;  /* 0x01180c0f0000e388 */ /* 0x0101e20000000000 */
[----:B------:R-:W-:-:S13]  /*2df0*/  ISETP.GE.OR P6, PT, R66, R35, P2 ;  /* 0x000000234200720c */ /* 0x000fda00017c6670 */
[----:B-1----:R-:W4:Y:S04]  /*2e00*/  @!P6 LDG.E.U8 R21, desc[UR36][R4.64+0xd] ;  /* 0x00000d240415e981 */ /* 0x002f28000c1e1100 */
[----:B----4-:R1:W-:Y:S01]  /*2e10*/  @!P6 STS.U8 [R0+0x1180d], R21 ;  /* 0x01180d150000e388 */ /* 0x0103e20000000000 */
[----:B------:R-:W-:-:S13]  /*2e20*/  ISETP.GE.OR P6, PT, R66, R35, P1 ;  /* 0x000000234200720c */ /* 0x000fda0000fc6670 */
[----:B--2---:R-:W2:Y:S04]  /*2e30*/  @!P6 LDG.E.U8 R25, desc[UR36][R4.64+0xe] ;  /* 0x00000e240419e981 */ /* 0x004ea8000c1e1100 */
[----:B--2---:R2:W-:Y:S01]  /*2e40*/  @!P6 STS.U8 [R0+0x1180e], R25 ;  /* 0x01180e190000e388 */ /* 0x0045e20000000000 */
        /* <DEDUP_REMOVED lines=9> */
[----:B------:R-:W-:-:S04]  /*2ee0*/  ISETP.NE.AND P6, PT, R29, RZ, PT ;  /* 0x000000ff1d00720c */ /* 0x000fc80003fc5270 */
[----:B------:R-:W-:-:S13]  /*2ef0*/  ISETP.GE.OR P6, PT, R68, R35, P6 ;  /* 0x000000234400720c */ /* 0x000fda00037c6670 */
[----:B--2---:R-:W2:Y:S04]  /*2f00*/  @!P6 LDG.E.U8 R25, desc[UR36][R6.64+0x2] ;  /* 0x000002240619e981 */ /* 0x004ea8000c1e1100 */
[----:B--2---:R-:W-:Y:S01]  /*2f10*/  @!P6 STS.U8 [R0+0x12002], R25 ;  /* 0x012002190000e388 */ /* 0x004fe20000000000 */
[----:B------:R-:W-:-:S04]  /*2f20*/  ISETP.GE.AND P6, PT, R20, R33, PT ;  /* 0x000000211400720c */ /* 0x000fc80003fc6270 */
[----:B------:R-:W-:-:S13]  /*2f30*/  ISETP.GE.OR P6, PT, R68, R35, P6 ;  /* 0x000000234400720c */ /* 0x000fda00037c6670 */
[----:B---3--:R-:W2:Y:S04]  /*2f40*/  @!P6 LDG.E.U8 R3, desc[UR36][R6.64+0x3] ;  /* 0x000003240603e981 */ /* 0x008ea8000c1e1100 */
        /* <DEDUP_REMOVED lines=51> */
[----:B------:R-:W-:-:S04]  /*3280*/  ISETP.NE.AND P6, PT, R29, RZ, PT ;  /* 0x000000ff1d00720c */ /* 0x000fc80003fc5270 */
[----:B------:R-:W-:-:S13]  /*3290*/  ISETP.GE.OR P6, PT, R70, R35, P6 ;  /* 0x000000234600720c */ /* 0x000fda00037c6670 */
[----:B-1----:R-:W4:Y:S04]  /*32a0*/  @!P6 LDG.E.U8 R21, desc[UR36][R8.64+0x2] ;  /* 0x000002240815e981 */ /* 0x002f28000c1e1100 */
[----:B----4-:R-:W-:Y:S01]  /*32b0*/  @!P6 STS.U8 [R0+0x12802], R21 ;  /* 0x012802150000e388 */ /* 0x010fe20000000000 */
[----:B------:R-:W-:-:S04]  /*32c0*/  ISETP.GE.AND P6, PT, R20, R33, PT ;  /* 0x000000211400720c */ /* 0x000fc80003fc6270 */
[----:B------:R-:W-:-:S13]  /*32d0*/  ISETP.GE.OR P6, PT, R70, R35, P6 ;  /* 0x000000234600720c */ /* 0x000fda00037c6670 */
[----:B--2---:R-:W2:Y:S04]  /*32e0*/  @!P6 LDG.E.U8 R3, desc[UR36][R8.64+0x3] ;  /* 0x000003240803e981 */ /* 0x004ea8000c1e1100 */
[----:B--2---:R1:W-:Y:S01]  /*32f0*/  @!P6 STS.U8 [R0+0x12803], R3 ;  /* 0x012803030000e388 */ /* 0x0043e20000000000 */
        /* <DEDUP_REMOVED lines=50> */
[----:B------:R-:W-:-:S04]  /*3620*/  ISETP.NE.AND P6, PT, R29, RZ, PT ;  /* 0x000000ff1d00720c */ /* 0x000fc80003fc5270 */
[----:B------:R-:W-:-:S13]  /*3630*/  ISETP.GE.OR P6, PT, R38, R35, P6 ;  /* 0x000000232600720c */ /* 0x000fda00037c6670 */
[----:B0-----:R-:W4:Y:S04]  /*3640*/  @!P6 LDG.E.U8 R15, desc[UR36][R10.64+0x2] ;  /* 0x000002240a0fe981 */ /* 0x001f28000c1e1100 */
[----:B----4-:R-:W-:Y:S01]  /*3650*/  @!P6 STS.U8 [R0+0x13002], R15 ;  /* 0x0130020f0000e388 */ /* 0x010fe20000000000 */
        /* <DEDUP_REMOVED lines=35> */
[----:B----4-:R-:W-:Y:S01]  /*3890*/  @!P6 STS.U8 [R0+0x1300b], R3 ;  /* 0x01300b030000e388 */ /* 0x010fe20000000000 */
[----:B------:R-:W-:-:S13]  /*38a0*/  ISETP.GE.OR P6, PT, R38, R35, P3 ;  /* 0x000000232600720c */ /* 0x000fda0001fc6670 */
[----:B-1----:R-:W4:Y:S04]  /*38b0*/  @!P6 LDG.E.U8 R5, desc[UR36][R10.64+0xc] ;  /* 0x00000c240a05e981 */ /* 0x002f28000c1e1100 */
[----:B----4-:R-:W-:Y:S01]  /*38c0*/  @!P6 STS.U8 [R0+0x1300c], R5 ;  /* 0x01300c050000e388 */ /* 0x010fe20000000000 */
[----:B------:R-:W-:-:S13]  /*38d0*/  ISETP.GE.OR P6, PT, R38, R35, P2 ;  /* 0x000000232600720c */ /* 0x000fda00017c6670 */
[----:B--2---:R-:W2:Y:S04]  /*38e0*/  @!P6 LDG.E.U8 R7, desc[UR36][R10.64+0xd] ;  /* 0x00000d240a07e981 */ /* 0x004ea8000c1e1100 */
[----:B--2---:R0:W-:Y:S01]  /*38f0*/  @!P6 STS.U8 [R0+0x1300d], R7 ;  /* 0x01300d070000e388 */ /* 0x0041e20000000000 */
[----:B------:R-:W-:-:S13]  /*3900*/  ISETP.GE.OR P6, PT, R38, R35, P1 ;  /* 0x000000232600720c */ /* 0x000fda0000fc6670 */
[----:B---3--:R-:W2:Y:S01]  /*3910*/  @!P6 LDG.E.U8 R9, desc[UR36][R10.64+0xe] ;  /* 0x00000e240a09e981 */ /* 0x008ea2000c1e1100 */
[----:B------:R-:W-:-:S13]  /*3920*/  ISETP.GE.OR P4, PT, R30, R35, P4 ;  /* 0x000000231e00720c */ /* 0x000fda0002786670 */
[----:B0-----:R-:W3:Y:S04]  /*3930*/  @!P4 LDG.E.U8 R7, desc[UR36][R12.64+0x1] ;  /* 0x000001240c07c981 */ /* 0x001ee8000c1e1100 */
[----:B--2---:R0:W-:Y:S01]  /*3940*/  @!P6 STS.U8 [R0+0x1300e], R9 ;  /* 0x01300e090000e388 */ /* 0x0041e20000000000 */
[----:B------:R-:W-:-:S13]  /*3950*/  ISETP.GE.OR P6, PT, R38, R35, P0 ;  /* 0x000000232600720c */ /* 0x000fda00007c6670 */
[----:B------:R-:W2:Y:S01]  /*3960*/  @!P6 LDG.E.U8 R3, desc[UR36][R10.64+0xf] ;  /* 0x00000f240a03e981 */ /* 0x000ea2000c1e1100 */
[----:B------:R-:W-:-:S03]  /*3970*/  ISETP.GE.OR P5, PT, R30, R35, P5 ;  /* 0x000000231e00720c */ /* 0x000fc60002fa6670 */
[----:B---3--:R-:W-:Y:S10]  /*3980*/  @!P4 STS.U8 [R0+0x13801], R7 ;  /* 0x013801070000c388 */ /* 0x008ff40000000000 */
[----:B------:R-:W3:Y:S04]  /*3990*/  @!P5 LDG.E.U8 R5, desc[UR36][R12.64] ;  /* 0x000000240c05d981 */ /* 0x000ee8000c1e1100 */
[----:B--2---:R1:W-:Y:S01]  /*39a0*/  @!P6 STS.U8 [R0+0x1300f], R3 ;  /* 0x01300f030000e388 */ /* 0x0043e20000000000 */
[----:B------:R-:W-:-:S04]  /*39b0*/  ISETP.NE.AND P6, PT, R29, RZ, PT ;  /* 0x000000ff1d00720c */ /* 0x000fc80003fc5270 */
[----:B------:R-:W-:-:S13]  /*39c0*/  ISETP.GE.OR P4, PT, R30, R35, P6 ;  /* 0x000000231e00720c */ /* 0x000fda0003786670 */
[----:B0-----:R-:W2:Y:S04]  /*39d0*/  @!P4 LDG.E.U8 R9, desc[UR36][R12.64+0x2] ;  /* 0x000002240c09c981 */ /* 0x001ea8000c1e1100 */
[----:B---3--:R0:W-:Y:S01]  /*39e0*/  @!P5 STS.U8 [R0+0x13800], R5 ;  /* 0x013800050000d388 */ /* 0x0081e20000000000 */
[----:B------:R-:W-:-:S03]  /*39f0*/  ISETP.GE.AND P5, PT, R20, R33, PT ;  /* 0x000000211400720c */ /* 0x000fc60003fa6270 */
[----:B--2---:R2:W-:Y:S01]  /*3a00*/  @!P4 STS.U8 [R0+0x13802], R9 ;  /* 0x013802090000c388 */ /* 0x0045e20000000000 */
[----:B------:R-:W-:-:S13]  /*3a10*/  ISETP.GE.OR P4, PT, R30, R35, P5 ;  /* 0x000000231e00720c */ /* 0x000fda0002f86670 */
[----:B-1----:R-:W3:Y:S01]  /*3a20*/  @!P4 LDG.E.U8 R3, desc[UR36][R12.64+0x3] ;  /* 0x000003240c03c981 */ /* 0x002ee2000c1e1100 */
[----:B------:R-:W-:-:S03]  /*3a30*/  ISETP.GE.AND P6, PT, R14, R33, PT ;  /* 0x000000210e00720c */ /* 0x000fc60003fc6270 */
[----:B---3--:R1:W-:Y:S01]  /*3a40*/  @!P4 STS.U8 [R0+0x13803], R3 ;  /* 0x013803030000c388 */ /* 0x0083e20000000000 */
[----:B------:R-:W-:-:S13]  /*3a50*/  ISETP.GE.OR P4, PT, R30, R35, P6 ;  /* 0x000000231e00720c */ /* 0x000fda0003786670 */
[----:B0-----:R-:W3:Y:S01]  /*3a60*/  @!P4 LDG.E.U8 R5, desc[UR36][R12.64+0x4] ;  /* 0x000004240c05c981 */ /* 0x001ee2000c1e1100 */
[----:B------:R-:W-:-:S03]  /*3a70*/  ISETP.GE.AND P5, PT, R26, R33, PT ;  /* 0x000000211a00720c */ /* 0x000fc60003fa6270 */
[----:B---3--:R0:W-:Y:S01]  /*3a80*/  @!P4 STS.U8 [R0+0x13804], R5 ;  /* 0x013804050000c388 */ /* 0x0081e20000000000 */
[----:B------:R-:W-:-:S13]  /*3a90*/  ISETP.GE.OR P4, PT, R30, R35, P5 ;  /* 0x000000231e00720c */ /* 0x000fda0002f86670 */
[----:B------:R-:W3:Y:S01]  /*3aa0*/  @!P4 LDG.E.U8 R7, desc[UR36][R12.64+0x5] ;  /* 0x000005240c07c981 */ /* 0x000ee2000c1e1100 */
[----:B------:R-:W-:-:S03]  /*3ab0*/  ISETP.GE.AND P6, PT, R40, R33, PT ;  /* 0x000000212800720c */ /* 0x000fc60003fc6270 */
[----:B---3--:R3:W-:Y:S01]  /*3ac0*/  @!P4 STS.U8 [R0+0x13805], R7 ;  /* 0x013805070000c388 */ /* 0x0087e20000000000 */
[----:B------:R-:W-:-:S13]  /*3ad0*/  ISETP.GE.OR P4, PT, R30, R35, P6 ;  /* 0x000000231e00720c */ /* 0x000fda0003786670 */
[----:B--2---:R-:W2:Y:S01]  /*3ae0*/  @!P4 LDG.E.U8 R9, desc[UR36][R12.64+0x6] ;  /* 0x000006240c09c981 */ /* 0x004ea2000c1e1100 */
[----:B------:R-:W-:-:S03]  /*3af0*/  ISETP.GE.AND P5, PT, R44, R33, PT ;  /* 0x000000212c00720c */ /* 0x000fc60003fa6270 */
[----:B--2---:R2:W-:Y:S01]  /*3b00*/  @!P4 STS.U8 [R0+0x13806], R9 ;  /* 0x013806090000c388 */ /* 0x0045e20000000000 */
[----:B------:R-:W-:-:S13]  /*3b10*/  ISETP.GE.OR P4, PT, R30, R35, P5 ;  /* 0x000000231e00720c */ /* 0x000fda0002f86670 */
[----:B-1----:R-:W4:Y:S01]  /*3b20*/  @!P4 LDG.E.U8 R3, desc[UR36][R12.64+0x7] ;  /* 0x000007240c03c981 */ /* 0x002f22000c1e1100 */
[----:B------:R-:W-:-:S03]  /*3b30*/  ISETP.GE.AND P6, PT, R46, R33, PT ;  /* 0x000000212e00720c */ /* 0x000fc60003fc6270 */
[----:B----4-:R-:W-:Y:S01]  /*3b40*/  @!P4 STS.U8 [R0+0x13807], R3 ;  /* 0x013807030000c388 */ /* 0x010fe20000000000 */
[----:B------:R-:W-:-:S13]  /*3b50*/  ISETP.GE.OR P4, PT, R30, R35, P6 ;  /* 0x000000231e00720c */ /* 0x000fda0003786670 */
[----:B0-----:R-:W4:Y:S01]  /*3b60*/  @!P4 LDG.E.U8 R5, desc[UR36][R12.64+0x8] ;  /* 0x000008240c05c981 */ /* 0x001f22000c1e1100 */
[-C--:B------:R-:W-:Y:S02]  /*3b70*/  ISETP.GE.AND P5, PT, R48, R33.reuse, PT ;  /* 0x000000213000720c */ /* 0x080fe40003fa6270 */
[----:B------:R-:W-:Y:S02]  /*3b80*/  ISETP.GE.AND P6, PT, R52, R33, PT ;  /* 0x000000213400720c */ /* 0x000fe40003fc6270 */
[CC--:B------:R-:W-:Y:S02]  /*3b90*/  ISETP.GE.OR P5, PT, R30.reuse, R35.reuse, P5 ;  /* 0x000000231e00720c */ /* 0x0c0fe40002fa6670 */
[CC--:B------:R-:W-:Y:S02]  /*3ba0*/  ISETP.GE.OR P6, PT, R30.reuse, R35.reuse, P6 ;  /* 0x000000231e00720c */ /* 0x0c0fe400037c6670 */
[CC--:B------:R-:W-:Y:S02]  /*3bb0*/  ISETP.GE.OR P3, PT, R30.reuse, R35.reuse, P3 ;  /* 0x000000231e00720c */ /* 0x0c0fe40001f66670 */
[----:B------:R-:W-:-:S02]  /*3bc0*/  ISETP.GE.OR P2, PT, R30, R35, P2 ;  /* 0x000000231e00720c */ /* 0x000fc40001746670 */
[CC--:B------:R-:W-:Y:S02]  /*3bd0*/  ISETP.GE.OR P1, PT, R30.reuse, R35.reuse, P1 ;  /* 0x000000231e00720c */ /* 0x0c0fe40000f26670 */
[----:B------:R-:W-:-:S03]  /*3be0*/  ISETP.GE.OR P0, PT, R30, R35, P0 ;  /* 0x000000231e00720c */ /* 0x000fc60000706670 */
[----:B---3--:R-:W3:Y:S04]  /*3bf0*/  @!P5 LDG.E.U8 R7, desc[UR36][R12.64+0xa] ;  /* 0x00000a240c07d981 */ /* 0x008ee8000c1e1100 */
[----:B--2---:R-:W2:Y:S04]  /*3c00*/  @!P6 LDG.E.U8 R9, desc[UR36][R12.64+0xb] ;  /* 0x00000b240c09e981 */ /* 0x004ea8000c1e1100 */
[----:B------:R-:W5:Y:S04]  /*3c10*/  @!P2 LDG.E.U8 R11, desc[UR36][R12.64+0xd] ;  /* 0x00000d240c0ba981 */ /* 0x000f68000c1e1100 */
[----:B------:R-:W5:Y:S04]  /*3c20*/  @!P1 LDG.E.U8 R15, desc[UR36][R12.64+0xe] ;  /* 0x00000e240c0f9981 */ /* 0x000f68000c1e1100 */
[----:B------:R-:W5:Y:S04]  /*3c30*/  @!P0 LDG.E.U8 R21, desc[UR36][R12.64+0xf] ;  /* 0x00000f240c158981 */ /* 0x000f68000c1e1100 */
[----:B----4-:R0:W-:Y:S01]  /*3c40*/  @!P4 STS.U8 [R0+0x13808], R5 ;  /* 0x013808050000c388 */ /* 0x0101e20000000000 */
[----:B------:R-:W-:-:S04]  /*3c50*/  ISETP.GE.AND P4, PT, R42, R33, PT ;  /* 0x000000212a00720c */ /* 0x000fc80003f86270 */
[----:B------:R-:W-:Y:S01]  /*3c60*/  ISETP.GE.OR P4, PT, R30, R35, P4 ;  /* 0x000000231e00720c */ /* 0x000fe20002786670 */
[----:B0-----:R-:W4:-:S12]  /*3c70*/  @!P3 LDG.E.U8 R5, desc[UR36][R12.64+0xc] ;  /* 0x00000c240c05b981 */ /* 0x001f18000c1e1100 */
[----:B------:R-:W4:Y:S04]  /*3c80*/  @!P4 LDG.E.U8 R3, desc[UR36][R12.64+0x9] ;  /* 0x000009240c03c981 */ /* 0x000f28000c1e1100 */
[----:B---3--:R0:W-:Y:S04]  /*3c90*/  @!P5 STS.U8 [R0+0x1380a], R7 ;  /* 0x01380a070000d388 */ /* 0x0081e80000000000 */
[----:B--2---:R0:W-:Y:S04]  /*3ca0*/  @!P6 STS.U8 [R0+0x1380b], R9 ;  /* 0x01380b090000e388 */ /* 0x0041e80000000000 */
[----:B-----5:R0:W-:Y:S04]  /*3cb0*/  @!P2 STS.U8 [R0+0x1380d], R11 ;  /* 0x01380d0b0000a388 */ /* 0x0201e80000000000 */
[----:B------:R0:W-:Y:S04]  /*3cc0*/  @!P1 STS.U8 [R0+0x1380e], R15 ;  /* 0x01380e0f00009388 */ /* 0x0001e80000000000 */
[----:B------:R0:W-:Y:S04]  /*3cd0*/  @!P0 STS.U8 [R0+0x1380f], R21 ;  /* 0x01380f1500008388 */ /* 0x0001e80000000000 */
[----:B----4-:R0:W-:Y:S04]  /*3ce0*/  @!P3 STS.U8 [R0+0x1380c], R5 ;  /* 0x01380c050000b388 */ /* 0x0101e80000000000 */
[----:B------:R0:W-:Y:S01]  /*3cf0*/  @!P4 STS.U8 [R0+0x13809], R3 ;  /* 0x013809030000c388 */ /* 0x0001e20000000000 */
[----:B------:R-:W-:Y:S06]  /*3d00*/  BAR.SYNC.DEFER_BLOCKING 0x0 ;  /* 0x0000000000007b1d */ /* 0x000fec0000010000 */
.L_x_388:
[----:B------:R-:W-:Y:S01]  /*3d10*/  ISETP.GE.AND P0, PT, R33, 0x4, PT ;  /* 0x000000042100780c */ /* 0x000fe20003f06270 */
[----:B------:R-:W-:-:S03]  /*3d20*/  IMAD.IADD R30, R37, 0x1, R31 ;  /* 0x00000001251e7824 */ /* 0x000fc600078e021f */
[----:B------:R-:W-:-:S13]  /*3d30*/  ISETP.GE.OR P0, PT, R24, R35, !P0 ;  /* 0x000000231800720c */ /* 0x000fda0004706670 */
[----:B------:R-:W-:Y:S05]  /*3d40*/  @P0 BRA `(.L_x_389) ;  /* 0x000000e400140947 */ /* 0x000fea0003800000 */
[--C-:B------:R-:W-:Y:S01]  /*3d50*/  IMAD R29, R24, 0x80, R37.reuse ;  /* 0x00000080181d7824 */ /* 0x100fe200078e0225 */
[----:B------:R-:W-:Y:S01]  /*3d60*/  BSSY.RECONVERGENT B0, `(.L_x_390) ;  /* 0x0000013000007945 */ /* 0x000fe20003800200 */
[----:B------:R-:W-:Y:S01]  /*3d70*/  IMAD.IADD R28, R28, 0x1, R37 ;  /* 0x000000011c1c7824 */ /* 0x000fe200078e0225 */
[----:B------:R-:W-:Y:S01]  /*3d80*/  CS2R R26, SRZ ;  /* 0x00000000001a7805 */ /* 0x000fe2000001ff00 */
[----:B01----:R-:W-:Y:S01]  /*3d90*/  IMAD.MOV.U32 R5, RZ, RZ, RZ ;  /* 0x000000ffff057224 */ /* 0x003fe200078e00ff */
[----:B------:R-:W0:Y:S02]  /*3da0*/  LDS.U8 R3, [R29+0x10000] ;  /* 0x010000001d037984 */ /* 0x000e240000000000 */
[----:B0-----:R-:W-:-:S13]  /*3db0*/  LOP3.LUT P0, RZ, R3, 0x77, RZ, 0xc0, !PT ;  /* 0x0000007703ff7812 */ /* 0x001fda000780c0ff */
[----:B------:R-:W-:Y:S01]  /*3dc0*/  @P0 STS.U8 [R28+0x8000], R3 ;  /* 0x008000031c000388 */ /* 0x000fe20000000000 */
[----:B------:R-:W-:-:S03]  /*3dd0*/  @P0 IMAD.MOV.U32 R5, RZ, RZ, 0x1 ;  /* 0x00000001ff050424 */ /* 0x000fc600078e00ff */
[----:B------:R-:W0:Y:S02]  /*3de0*/  LDS.U8 R0, [R29+0x10001] ;  /* 0x010001001d007984 */ /* 0x000e240000000000 */
[----:B0-----:R-:W-:-:S13]  /*3df0*/  LOP3.LUT P1, RZ, R0, 0x77, RZ, 0xc0, !PT ;  /* 0x0000007700ff7812 */ /* 0x001fda000782c0ff */
[----:B------:R-:W-:Y:S05]  /*3e00*/  @!P1 BRA `(.L_x_391) ;  /* 0x0000000000209947 */ /* 0x000fea0003800000 */
[----:B------:R-:W-:Y:S02]  /*3e10*/  IMAD.IADD R3, R28, 0x1, R5 ;  /* 0x000000011c037824 */ /* 0x000fe400078e0205 */
[C---:B------:R-:W-:Y:S02]  /*3e20*/  IMAD.SHL.U32 R2, R5.reuse, 0x4, RZ ;  /* 0x0000000405027824 */ /* 0x040fe400078e00ff */
[----:B------:R-:W-:Y:S01]  /*3e30*/  VIADD R5, R5, 0x1 ;  /* 0x0000000105057836 */ /* 0x000fe20000000000 */
[----:B------:R0:W-:Y:S02]  /*3e40*/  STS.U8 [R3+0x8000], R0 ;  /* 0x0080000003007388 */ /* 0x0001e40000000000 */
[C---:B------:R-:W-:Y:S02]  /*3e50*/  ISETP.EQ.AND P0, PT, R2.reuse, RZ, PT ;  /* 0x000000ff0200720c */ /* 0x040fe40003f02270 */
[----:B------:R-:W-:-:S11]  /*3e60*/  ISETP.EQ.AND P1, PT, R2, 0x4, PT ;  /* 0x000000040200780c */ /* 0x000fd60003f22270 */
[----:B------:R-:W-:Y:S02]  /*3e70*/  @P0 IMAD.MOV.U32 R26, RZ, RZ, 0x1 ;  /* 0x00000001ff1a0424 */ /* 0x000fe400078e00ff */
[----:B0-----:R-:W-:-:S07]  /*3e80*/  @P1 MOV R27, 0x1 ;  /* 0x00000001001b1802 */ /* 0x001fce0000000f00 */
.L_x_391:
[----:B------:R-:W-:Y:S05]  /*3e90*/  BSYNC.RECONVERGENT B0 ;  /* 0x0000000000007941 */ /* 0x000fea0003800200 */
.L_x_390:
[----:B------:R-:W0:Y:S01]  /*3ea0*/  LDS.U8 R0, [R29+0x10002] ;  /* 0x010002001d007984 */ /* 0x000e220000000000 */
[----:B------:R-:W-:Y:S01]  /*3eb0*/  BSSY.RECONVERGENT B0, `(.L_x_392) ;  /* 0x000000b000007945 */ /* 0x000fe20003800200 */
        /* <DEDUP_REMOVED lines=9> */
[----:B0-----:R-:W-:-:S07]  /*3f50*/  @P1 IMAD.MOV.U32 R27, RZ, RZ, 0x2 ;  /* 0x00000002ff1b1424 */ /* 0x001fce00078e00ff */
.L_x_393:
[----:B------:R-:W-:Y:S05]  /*3f60*/  BSYNC.RECONVERGENT B0 ;  /* 0x0000000000007941 */ /* 0x000fea0003800200 */
.L_x_392:
        /* <DEDUP_REMOVED lines=12> */
.L_x_395:
[----:B------:R-:W-:Y:S05]  /*4030*/  BSYNC.RECONVERGENT B0 ;  /* 0x0000000000007941 */ /* 0x000fea0003800200 */
.L_x_394:
[----:B------:R-:W-:Y:S01]  /*4040*/  ISETP.NE.AND P0, PT, R26, 0x3, PT ;  /* 0x000000031a00780c */ /* 0x000fe20003f05270 */
[----:B------:R-:W-:Y:S03]  /*4050*/  BSSY.RECONVERGENT B0, `(.L_x_396) ;  /* 0x000000e000007945 */ /* 0x000fe60003800200 */
[----:B------:R-:W-:-:S13]  /*4060*/  ISETP.NE.OR P0, PT, R5, 0x1, P0 ;  /* 0x000000010500780c */ /* 0x000fda0000705670 */
[----:B------:R-:W0:Y:S01]  /*4070*/  @!P0 LDS.U8 R0, [R28+0x8000] ;  /* 0x008000001c008984 */ /* 0x000e220000000000 */
[----:B------:R-:W-:Y:S02]  /*4080*/  @!P0 IMAD.MOV.U32 R26, RZ, RZ, RZ ;  /* 0x000000ffff1a8224 */ /* 0x000fe400078e00ff */
[----:B------:R-:W-:-:S03]  /*4090*/  @!P0 IMAD.MOV.U32 R27, RZ, RZ, 0x3 ;  /* 0x00000003ff1b8424 */ /* 0x000fc600078e00ff */
[----:B------:R-:W-:Y:S02]  /*40a0*/  ISETP.GE.U32.AND P1, PT, R26, 0x4, PT ;  /* 0x000000041a00780c */ /* 0x000fe40003f26070 */
[----:B0-----:R-:W-:Y:S02]  /*40b0*/  @!P0 PRMT R3, R0, 0x7604, RZ ;  /* 0x0000760400038816 */ /* 0x001fe400000000ff */
[----:B------:R-:W-:-:S03]  /*40c0*/  SHF.R.S32.HI R0, RZ, 0x1f, R33 ;  /* 0x0000001fff007819 */ /* 0x000fc60000011421 */
[----:B------:R0:W-:Y:S01]  /*40d0*/  @!P0 STS.U16 [R28+0x8000], R3 ;  /* 0x008000031c008388 */ /* 0x0001e20000000400 */
[----:B------:R-:W-:Y:S01]  /*40e0*/  LEA.HI R0, R0, R33, RZ, 0x2 ;  /* 0x0000002100007211 */ /* 0x000fe200078f10ff */
[----:B------:R-:W-:Y:S06]  /*40f0*/  @!P0 BRA `(.L_x_397) ;  /* 0x00000000000c8947 */ /* 0x000fec0003800000 */
[----:B------:R-:W-:-:S13]  /*4100*/  ISETP.NE.AND P0, PT, R5, 0x1, PT ;  /* 0x000000010500780c */ /* 0x000fda0003f05270 */
[----:B------:R1:W-:Y:S01]  /*4110*/  @!P0 STS.U8 [R28+0x8001], RZ ;  /* 0x008001ff1c008388 */ /* 0x0003e20000000000 */
[----:B------:R-:W-:-:S07]  /*4120*/  @!P0 IMAD.MOV.U32 R27, RZ, RZ, 0x3 ;  /* 0x00000003ff1b8424 */ /* 0x000fce00078e00ff */
.L_x_397:
[----:B------:R-:W-:Y:S05]  /*4130*/  BSYNC.RECONVERGENT B0 ;  /* 0x0000000000007941 */ /* 0x000fea0003800200 */
.L_x_396:
[----:B------:R-:W-:Y:S01]  /*4140*/  BSSY.RECONVERGENT B6, `(.L_x_398) ;  /* 0x0000013000067945 */ /* 0x000fe20003800200 */
[----:B------:R-:W-:-:S03]  /*4150*/  LEA.HI.SX32 R25, R0, 0xffffffff, 0x1e ;  /* 0xffffffff00197811 */ /* 0x000fc600078ff2ff */
[----:B------:R-:W-:Y:S05]  /*4160*/  @!P1 BRA `(.L_x_399) ;  /* 0x0000000000409947 */ /* 0x000fea0003800000 */
[----:B------:R-:W-:Y:S01]  /*4170*/  MOV R0, 0x8 ;  /* 0x0000000800007802 */ /* 0x000fe20000000f00 */
[----:B------:R-:W2:Y:S01]  /*4180*/  LDCU.64 UR4, c[0x4][0xb0] ;  /* 0x01001600ff0477ac */ /* 0x000ea20008000a00 */
[----:B------:R-:W-:Y:S02]  /*4190*/  IMAD.MOV.U32 R8, RZ, RZ, 0x104 ;  /* 0x00000104ff087424 */ /* 0x000fe400078e00ff */
[----:B0-----:R0:W3:Y:S01]  /*41a0*/  LDC.64 R2, c[0x4][R0] ;  /* 0x0100000000027b82 */ /* 0x0010e20000000a00 */
[----:B------:R-:W4:Y:S01]  /*41b0*/  LDCU.64 UR6, c[0x4][0xb8] ;  /* 0x01001700ff0677ac */ /* 0x000f220008000a00 */
[----:B------:R-:W-:Y:S02]  /*41c0*/  IMAD.MOV.U32 R12, RZ, RZ, 0x1 ;  /* 0x00000001ff0c7424 */ /* 0x000fe400078e00ff */
[----:B------:R-:W-:Y:S01]  /*41d0*/  IMAD.MOV.U32 R13, RZ, RZ, RZ ;  /* 0x000000ffff0d7224 */ /* 0x000fe200078e00ff */
[----:B------:R-:W5:Y:S01]  /*41e0*/  LDCU.64 UR8, c[0x4][0x20] ;  /* 0x01000400ff0877ac */ /* 0x000f620008000a00 */
[----:B--2---:R-:W-:-:S02]  /*41f0*/  IMAD.U32 R4, RZ, RZ, UR4 ;  /* 0x00000004ff047e24 */ /* 0x004fc4000f8e00ff */
[----:B------:R-:W-:Y:S02]  /*4200*/  IMAD.U32 R5, RZ, RZ, UR5 ;  /* 0x00000005ff057e24 */ /* 0x000fe4000f8e00ff */
[----:B----4-:R-:W-:Y:S02]  /*4210*/  IMAD.U32 R6, RZ, RZ, UR6 ;  /* 0x00000006ff067e24 */ /* 0x010fe4000f8e00ff */
[----:B------:R-:W-:Y:S02]  /*4220*/  IMAD.U32 R7, RZ, RZ, UR7 ;  /* 0x00000007ff077e24 */ /* 0x000fe4000f8e00ff */
[----:B-----5:R-:W-:Y:S02]  /*4230*/  IMAD.U32 R10, RZ, RZ, UR8 ;  /* 0x00000008ff0a7e24 */ /* 0x020fe4000f8e00ff */
[----:B0-----:R-:W-:-:S07]  /*4240*/  IMAD.U32 R11, RZ, RZ, UR9 ;  /* 0x00000009ff0b7e24 */ /* 0x001fce000f8e00ff */
[----:B------:R-:W-:-:S07]  /*4250*/  LEPC R20, `(.L_x_399) ;  /* 0x000000001014794e */ /* 0x000fce0000000000 */
[----:B-1-3--:R-:W-:Y:S05]  /*4260*/  CALL.ABS.NOINC R2 ;  /* 0x0000000002007343 */ /* 0x00afea0003c00000 */
.L_x_399:
[----:B------:R-:W-:Y:S05]  /*4270*/  BSYNC.RECONVERGENT B6 ;  /* 0x0000000000067941 */ /* 0x000fea0003800200 */
.L_x_398:
[----:B------:R-:W-:Y:S02]  /*4280*/  ISETP.GE.U32.AND P0, PT, R26, 0x4, PT ;  /* 0x000000041a00780c */ /* 0x000fe40003f06070 */
[----:B------:R-:W-:-:S05]  /*4290*/  VIMNMX.U32 R38, PT, PT, R25, 0x1f, PT ;  /* 0x0000001f19267848 */ /* 0x000fca0003fe0000 */
[----:B------:R-:W-:-:S06]  /*42a0*/  VIADD R38, R38, 0x1 ;  /* 0x0000000126267836 */ /* 0x000fcc0000000000 */
[----:B------:R-:W-:Y:S05]  /*42b0*/  @!P0 BRA `(.L_x_400) ;  /* 0x0000000000408947 */ /* 0x000fea0003800000 */
.L_x_403:
[----:B------:R-:W-:Y:S01]  /*42c0*/  MOV R0, 0x8 ;  /* 0x0000000800007802 */ /* 0x000fe20000000f00 */
[----:B--2---:R-:W2:Y:S01]  /*42d0*/  LDCU.64 UR4, c[0x4][0xc0] ;  /* 0x01001800ff0477ac */ /* 0x004ea20008000a00 */
[----:B------:R-:W-:Y:S02]  /*42e0*/  IMAD.MOV.U32 R8, RZ, RZ, 0x10f ;  /* 0x0000010fff087424 */ /* 0x000fe400078e00ff */
[----:B0--3--:R0:W3:Y:S01]  /*42f0*/  LDC.64 R2, c[0x4][R0] ;  /* 0x0100000000027b82 */ /* 0x0090e20000000a00 */
[----:B----4-:R-:W4:Y:S01]  /*4300*/  LDCU.64 UR6, c[0x4][0xb8] ;  /* 0x01001700ff0677ac */ /* 0x010f220008000a00 */
        /* <DEDUP_REMOVED lines=11> */
.L_x_400:
[----:B------:R-:W-:Y:S01]  /*43c0*/  ISETP.GE.U32.AND P0, PT, R27, 0x4, PT ;  /* 0x000000041b00780c */ /* 0x000fe20003f06070 */
[----:B------:R-:W-:-:S12]  /*43d0*/  BSSY.RECONVERGENT B6, `(.L_x_401) ;  /* 0x0000012000067945 */ /* 0x000fd80003800200 */
[----:B------:R-:W-:Y:S05]  /*43e0*/  @!P0 BRA `(.L_x_402) ;  /* 0x0000000000408947 */ /* 0x000fea0003800000 */
[----:B------:R-:W-:Y:S01]  /*43f0*/  MOV R0, 0x8 ;  /* 0x0000000800007802 */ /* 0x000fe20000000f00 */
[----:B------:R-:W2:Y:S01]  /*4400*/  LDCU.64 UR4, c[0x4][0xb0] ;  /* 0x01001600ff0477ac */ /* 0x000ea20008000a00 */
[----:B------:R-:W-:Y:S02]  /*4410*/  HFMA2 R12, -RZ, RZ, 0, 5.9604644775390625e-08 ;  /* 0x00000001ff0c7431 */ /* 0x000fe400000001ff */
[----:B------:R-:W-:Y:S01]  /*4420*/  IMAD.MOV.U32 R8, RZ, RZ, 0x104 ;  /* 0x00000104ff087424 */ /* 0x000fe200078e00ff */
[----:B0-----:R0:W3:Y:S01]  /*4430*/  LDC.64 R2, c[0x4][R0] ;  /* 0x0100000000027b82 */ /* 0x0010e20000000a00 */
[----:B------:R-:W4:Y:S01]  /*4440*/  LDCU.64 UR6, c[0x4][0xb8] ;  /* 0x01001700ff0677ac */ /* 0x000f220008000a00 */
[----:B------:R-:W-:Y:S01]  /*4450*/  IMAD.MOV.U32 R13, RZ, RZ, RZ ;  /* 0x000000ffff0d7224 */ /* 0x000fe200078e00ff */
[----:B------:R-:W5:Y:S01]  /*4460*/  LDCU.64 UR8, c[0x4][0x20] ;  /* 0x01000400ff0877ac */ /* 0x000f620008000a00 */
[----:B--2---:R-:W-:Y:S02]  /*4470*/  IMAD.U32 R4, RZ, RZ, UR4 ;  /* 0x00000004ff047e24 */ /* 0x004fe4000f8e00ff */
[----:B------:R-:W-:-:S02]  /*4480*/  IMAD.U32 R5, RZ, RZ, UR5 ;  /* 0x00000005ff057e24 */ /* 0x000fc4000f8e00ff */
[----:B----4-:R-:W-:Y:S02]  /*4490*/  IMAD.U32 R6, RZ, RZ, UR6 ;  /* 0x00000006ff067e24 */ /* 0x010fe4000f8e00ff */
[----:B------:R-:W-:Y:S02]  /*44a0*/  IMAD.U32 R7, RZ, RZ, UR7 ;  /* 0x00000007ff077e24 */ /* 0x000fe4000f8e00ff */
[----:B-----5:R-:W-:Y:S02]  /*44b0*/  IMAD.U32 R10, RZ, RZ, UR8 ;  /* 0x00000008ff0a7e24 */ /* 0x020fe4000f8e00ff */
[----:B0-----:R-:W-:-:S07]  /*44c0*/  IMAD.U32 R11, RZ, RZ, UR9 ;  /* 0x00000009ff0b7e24 */ /* 0x001fce000f8e00ff */
[----:B------:R-:W-:-:S07]  /*44d0*/  LEPC R20, `(.L_x_402) ;  /* 0x000000001014794e */ /* 0x000fce0000000000 */
[----:B-1-3--:R-:W-:Y:S05]  /*44e0*/  CALL.ABS.NOINC R2 ;  /* 0x0000000002007343 */ /* 0x00afea0003c00000 */
.L_x_402:
[----:B------:R-:W-:Y:S05]  /*44f0*/  BSYNC.RECONVERGENT B6 ;  /* 0x0000000000067941 */ /* 0x000fea0003800200 */
.L_x_401:
[----:B------:R-:W-:-:S13]  /*4500*/  ISETP.GT.U32.AND P0, PT, R27, 0x3, PT ;  /* 0x000000031b00780c */ /* 0x000fda0003f04070 */
[----:B------:R-:W-:Y:S05]  /*4510*/  @P0 BRA `(.L_x_403) ;  /* 0xfffffffc00680947 */ /* 0x000fea000383ffff */
[----:B------:R-:W2:Y:S01]  /*4520*/  LDS.U8 R0, [R30] ;  /* 0x000000001e007984 */ /* 0x000ea20000000000 */
[----:B------:R-:W-:Y:S01]  /*4530*/  IMAD.SHL.U32 R27, R27, 0x4, RZ ;  /* 0x000000041b1b7824 */ /* 0x000fe200078e00ff */
[----:B------:R-:W-:Y:S02]  /*4540*/  ISETP.NE.AND P0, PT, R25, RZ, PT ;  /* 0x000000ff1900720c */ /* 0x000fe40003f05270 */
[----:B--2---:R-:W-:-:S04]  /*4550*/  LOP3.LUT R0, R0, 0xf0, RZ, 0xc0, !PT ;  /* 0x000000f000007812 */ /* 0x004fc800078ec0ff */
[----:B------:R-:W-:-:S05]  /*4560*/  LOP3.LUT R27, R0, R27, R26, 0xfe, !PT ;  /* 0x0000001b001b7212 */ /* 0x000fca00078efe1a */
[----:B------:R2:W-:Y:S02]  /*4570*/  STS.U8 [R30], R27 ;  /* 0x0000001b1e007388 */ /* 0x0005e40000000000 */
[----:B------:R-:W-:Y:S05]  /*4580*/  @!P0 BRA `(.L_x_389) ;  /* 0x000000dc00048947 */ /* 0x000fea0003800000 */
[----:B0-----:R-:W0:Y:S01]  /*4590*/  LDS.U8 R3, [R29+0x10004] ;  /* 0x010004001d037984 */ /* 0x001e220000000000 */
[----:B------:R-:W-:Y:S01]  /*45a0*/  BSSY.RECONVERGENT B0, `(.L_x_404) ;  /* 0x0000012000007945 */ /* 0x000fe20003800200 */
[----:B------:R-:W-:Y:S02]  /*45b0*/  IMAD.MOV.U32 R5, RZ, RZ, RZ ;  /* 0x000000ffff057224 */ /* 0x000fe400078e00ff */
[----:B------:R-:W-:Y:S02]  /*45c0*/  IMAD.MOV.U32 R39, RZ, RZ, RZ ;  /* 0x000000ffff277224 */ /* 0x000fe400078e00ff */
[----:B--2---:R-:W-:Y:S01]  /*45d0*/  IMAD.MOV.U32 R27, RZ, RZ, RZ ;  /* 0x000000ffff1b7224 */ /* 0x004fe200078e00ff */
        /* <DEDUP_REMOVED lines=14> */
.L_x_405:
[----:B------:R-:W-:Y:S05]  /*46c0*/  BSYNC.RECONVERGENT B0 ;  /* 0x0000000000007941 */ /* 0x000fea0003800200 */
.L_x_404:
        /* <DEDUP_REMOVED lines=12> */
.L_x_407:
[----:B------:R-:W-:Y:S05]  /*4790*/  BSYNC.RECONVERGENT B0 ;  /* 0x0000000000007941 */ /* 0x000fea0003800200 */
.L_x_406:
        /* <DEDUP_REMOVED lines=12> */
.L_x_409:
[----:B------:R-:W-:Y:S05]  /*4860*/  BSYNC.RECONVERGENT B0 ;  /* 0x0000000000007941 */ /* 0x000fea0003800200 */
.L_x_408:
[----:B------:R-:W-:Y:S01]  /*4870*/  ISETP.NE.AND P0, PT, R39, 0x3, PT ;  /* 0x000000032700780c */ /* 0x000fe20003f05270 */
[----:B------:R-:W-:Y:S01]  /*4880*/  BSSY.RECONVERGENT B0, `(.L_x_410) ;  /* 0x000000d000007945 */ /* 0x000fe20003800200 */
[----:B------:R-:W-:-:S13]  /*4890*/  ISETP.EQ.AND P1, PT, R5, 0x1, PT ;  /* 0x000000010500780c */ /* 0x000fda0003f22270 */
[----:B------:R-:W-:Y:S05]  /*48a0*/  @!P0 BRA P1, `(.L_x_411) ;  /* 0x0000000000148947 */ /* 0x000fea0000800000 */
[----:B------:R-:W-:-:S13]  /*48b0*/  ISETP.NE.AND P0, PT, R5, 0x1, PT ;  /* 0x000000010500780c */ /* 0x000fda0003f05270 */
[----:B------:R-:W-:Y:S05]  /*48c0*/  @P0 BRA `(.L_x_412) ;  /* 0x0000000000200947 */ /* 0x000fea0003800000 */
[----:B------:R0:W-:Y:S01]  /*48d0*/  STS.U8 [R28+0x8003], RZ ;  /* 0x008003ff1c007388 */ /* 0x0001e20000000000 */
[----:B------:R-:W-:Y:S01]  /*48e0*/  IMAD.MOV.U32 R27, RZ, RZ, 0x3 ;  /* 0x00000003ff1b7424 */ /* 0x000fe200078e00ff */
[----:B------:R-:W-:Y:S06]  /*48f0*/  BRA `(.L_x_412) ;  /* 0x0000000000147947 */ /* 0x000fec0003800000 */
.L_x_411:
[----:B------:R-:W0:Y:S01]  /*4900*/  LDS.U8 R0, [R28+0x8002] ;  /* 0x008002001c007984 */ /* 0x000e220000000000 */
[----:B------:R-:W-:Y:S02]  /*4910*/  IMAD.MOV.U32 R27, RZ, RZ, 0x3 ;  /* 0x00000003ff1b7424 */ /* 0x000fe400078e00ff */
[----:B------:R-:W-:Y:S01]  /*4920*/  IMAD.MOV.U32 R39, RZ, RZ, RZ ;  /* 0x000000ffff277224 */ /* 0x000fe200078e00ff */
[----:B0-----:R-:W-:-:S05]  /*4930*/  PRMT R3, R0, 0x7604, RZ ;  /* 0x0000760400037816 */ /* 0x001fca00000000ff */
[----:B------:R2:W-:Y:S02]  /*4940*/  STS.U16 [R28+0x8002], R3 ;  /* 0x008002031c007388 */ /* 0x0005e40000000400 */
.L_x_412:
[----:B------:R-:W-:Y:S05]  /*4950*/  BSYNC.RECONVERGENT B0 ;  /* 0x0000000000007941 */ /* 0x000fea0003800200 */
.L_x_410:
[----:B------:R-:W-:Y:S01]  /*4960*/  ISETP.GE.U32.AND P0, PT, R39, 0x4, PT ;  /* 0x000000042700780c */ /* 0x000fe20003f06070 */
[----:B------:R-:W-:-:S12]  /*4970*/  BSSY.RECONVERGENT B6, `(.L_x_413) ;  /* 0x0000012000067945 */ /* 0x000fd80003800200 */
[----:B------:R-:W-:Y:S05]  /*4980*/  @!P0 BRA `(.L_x_414) ;  /* 0x0000000000408947 */ /* 0x000fea0003800000 */
[----:B------:R-:W-:Y:S01]  /*4990*/  MOV R0, 0x8 ;  /* 0x0000000800007802 */ /* 0x000fe20000000f00 */
[----:B------:R-:W3:Y:S01]  /*49a0*/  LDCU.64 UR4, c[0x4][0xb0] ;  /* 0x01001600ff0477ac */ /* 0x000ee20008000a00 */
[----:B------:R-:W-:Y:S02]  /*49b0*/  IMAD.MOV.U32 R8, RZ, RZ, 0x104 ;  /* 0x00000104ff087424 */ /* 0x000fe400078e00ff */
[----:B--2---:R2:W4:Y:S01]  /*49c0*/  LDC.64 R2, c[0x4][R0] ;  /* 0x0100000000027b82 */ /* 0x0045220000000a00 */
[----:B------:R-:W5:Y:S01]  /*49d0*/  LDCU.64 UR6, c[0x4][0xb8] ;  /* 0x01001700ff0677ac */ /* 0x000f620008000a00 */
[----:B------:R-:W-:Y:S02]  /*49e0*/  IMAD.MOV.U32 R12, RZ, RZ, 0x1 ;  /* 0x00000001ff0c7424 */ /* 0x000fe400078e00ff */
[----:B------:R-:W-:Y:S01]  /*49f0*/  IMAD.MOV.U32 R13, RZ, RZ, RZ ;  /* 0x000000ffff0d7224 */ /* 0x000fe200078e00ff */
[----:B------:R-:W0:Y:S01]  /*4a00*/  LDCU.64 UR8, c[0x4][0x20] ;  /* 0x01000400ff0877ac */ /* 0x000e220008000a00 */
[----:B---3--:R-:W-:-:S02]  /*4a10*/  IMAD.U32 R4, RZ, RZ, UR4 ;  /* 0x00000004ff047e24 */ /* 0x008fc4000f8e00ff */
[----:B------:R-:W-:Y:S02]  /*4a20*/  IMAD.U32 R5, RZ, RZ, UR5 ;  /* 0x00000005ff057e24 */ /* 0x000fe4000f8e00ff */
[----:B-----5:R-:W-:Y:S02]  /*4a30*/  IMAD.U32 R6, RZ, RZ, UR6 ;  /* 0x00000006ff067e24 */ /* 0x020fe4000f8e00ff */
[----:B------:R-:W-:Y:S02]  /*4a40*/  IMAD.U32 R7, RZ, RZ, UR7 ;  /* 0x00000007ff077e24 */ /* 0x000fe4000f8e00ff */
[----:B0-----:R-:W-:Y:S02]  /*4a50*/  IMAD.U32 R10, RZ, RZ, UR8 ;  /* 0x00000008ff0a7e24 */ /* 0x001fe4000f8e00ff */
[----:B--2---:R-:W-:-:S07]  /*4a60*/  IMAD.U32 R11, RZ, RZ, UR9 ;  /* 0x00000009ff0b7e24 */ /* 0x004fce000f8e00ff */
[----:B------:R-:W-:-:S07]  /*4a70*/  LEPC R20, `(.L_x_414) ;  /* 0x000000001014794e */ /* 0x000fce0000000000 */
[----:B-1--4-:R-:W-:Y:S05]  /*4a80*/  CALL.ABS.NOINC R2 ;  /* 0x0000000002007343 */ /* 0x012fea0003c00000 */
.L_x_414:
[----:B------:R-:W-:Y:S05]  /*4a90*/  BSYNC.RECONVERGENT B6 ;  /* 0x0000000000067941 */ /* 0x000fea0003800200 */
.L_x_413:
[----:B------:R-:W-:Y:S01]  /*4aa0*/  ISETP.GT.U32.AND P0, PT, R39, 0x3, PT ;  /* 0x000000032700780c */ /* 0x000fe20003f04070 */
[----:B------:R-:W-:-:S12]  /*4ab0*/  BSSY.RECONVERGENT B7, `(.L_x_415) ;  /* 0x0000d66000077945 */ /* 0x000fd80003800200 */
[----:B------:R-:W-:Y:S05]  /*4ac0*/  @P0 BRA `(.L_x_416) ;  /* 0x000000d400900947 */ /* 0x000fea0003800000 */
[----:B------:R-:W-:Y:S01]  /*4ad0*/  ISETP.GE.U32.AND P0, PT, R27, 0x4, PT ;  /* 0x000000041b00780c */ /* 0x000fe20003f06070 */
[----:B------:R-:W-:-:S12]  /*4ae0*/  BSSY.RECONVERGENT B6, `(.L_x_417) ;  /* 0x0000012000067945 */ /* 0x000fd80003800200 */
[----:B------:R-:W-:Y:S05]  /*4af0*/  @!P0 BRA `(.L_x_418) ;  /* 0x0000000000408947 */ /* 0x000fea0003800000 */
[----:B------:R-:W-:Y:S01]  /*4b00*/  MOV R0, 0x8 ;  /* 0x0000000800007802 */ /* 0x000fe20000000f00 */
[----:B------:R-:W3:Y:S01]  /*4b10*/  LDCU.64 UR4, c[0x4][0xb0] ;  /* 0x01001600ff0477ac */ /* 0x000ee20008000a00 */
[----:B------:R-:W-:Y:S02]  /*4b20*/  HFMA2 R8, -RZ, RZ, 0, 1.54972076416015625e-05 ;  /* 0x00000104ff087431 */ /* 0x000fe400000001ff */
[----:B------:R-:W-:Y:S01]  /*4b30*/  IMAD.MOV.U32 R12, RZ, RZ, 0x1 ;  /* 0x00000001ff0c7424 */ /* 0x000fe200078e00ff */
[----:B--2---:R2:W4:Y:S01]  /*4b40*/  LDC.64 R2, c[0x4][R0] ;  /* 0x0100000000027b82 */ /* 0x0045220000000a00 */
[----:B------:R-:W5:Y:S01]  /*4b50*/  LDCU.64 UR6, c[0x4][0xb8] ;  /* 0x01001700ff0677ac */ /* 0x000f620008000a00 */
[----:B------:R-:W-:Y:S01]  /*4b60*/  IMAD.MOV.U32 R13, RZ, RZ, RZ ;  /* 0x000000ffff0d7224 */ /* 0x000fe200078e00ff */
[----:B------:R-:W0:Y:S01]  /*4b70*/  LDCU.64 UR8, c[0x4][0x20] ;  /* 0x01000400ff0877ac */ /* 0x000e220008000a00 */
[----:B---3--:R-:W-:Y:S02]  /*4b80*/  IMAD.U32 R4, RZ, RZ, UR4 ;  /* 0x00000004ff047e24 */ /* 0x008fe4000f8e00ff */
[----:B------:R-:W-:-:S02]  /*4b90*/  IMAD.U32 R5, RZ, RZ, UR5 ;  /* 0x00000005ff057e24 */ /* 0x000fc4000f8e00ff */
[----:B-----5:R-:W-:Y:S02]  /*4ba0*/  IMAD.U32 R6, RZ, RZ, UR6 ;  /* 0x00000006ff067e24 */ /* 0x020fe4000f8e00ff */
[----:B------:R-:W-:Y:S02]  /*4bb0*/  IMAD.U32 R7, RZ, RZ, UR7 ;  /* 0x00000007ff077e24 */ /* 0x000fe4000f8e00ff */
[----:B0-----:R-:W-:Y:S02]  /*4bc0*/  IMAD.U32 R10, RZ, RZ, UR8 ;  /* 0x00000008ff0a7e24 */ /* 0x001fe4000f8e00ff */
[----:B--2---:R-:W-:-:S07]  /*4bd0*/  IMAD.U32 R11, RZ, RZ, UR9 ;  /* 0x00000009ff0b7e24 */ /* 0x004fce000f8e00ff */
[----:B------:R-:W-:-:S07]  /*4be0*/  LEPC R20, `(.L_x_418) ;  /* 0x000000001014794e */ /* 0x000fce0000000000 */
[----:B-1--4-:R-:W-:Y:S05]  /*4bf0*/  CALL.ABS.NOINC R2 ;  /* 0x0000000002007343 */ /* 0x012fea0003c00000 */
.L_x_418:
[----:B------:R-:W-:Y:S05]  /*4c00*/  BSYNC.RECONVERGENT B6 ;  /* 0x0000000000067941 */ /* 0x000fea0003800200 */
.L_x_417:
[----:B------:R-:W-:-:S13]  /*4c10*/  ISETP.GT.U32.AND P0, PT, R27, 0x3, PT ;  /* 0x000000031b00780c */ /* 0x000fda0003f04070 */
[----:B------:R-:W-:Y:S05]  /*4c20*/  @P0 BRA `(.L_x_416) ;  /* 0x000000d400380947 */ /* 0x000fea0003800000 */
[----:B------:R-:W-:Y:S01]  /*4c30*/  LEA R0, R24, 0x4, 0x7 ;  /* 0x0000000418007811 */ /* 0x000fe200078e38ff */
[----:B------:R-:W-:Y:S01]  /*4c40*/  IMAD.SHL.U32 R27, R27, 0x40, RZ ;  /* 0x000000401b1b7824 */ /* 0x000fe200078e00ff */
[----:B------:R-:W-:Y:S01]  /*4c50*/  ISETP.NE.AND P0, PT, R38, 0x2, PT ;  /* 0x000000022600780c */ /* 0x000fe20003f05270 */
[----:B------:R-:W-:Y:S01]  /*4c60*/  IMAD.SHL.U32 R39, R39, 0x10, RZ ;  /* 0x0000001027277824 */ /* 0x000fe200078e00ff */
[----:B------:R-:W-:-:S05]  /*4c70*/  LEA.HI R0, R0, R37, RZ, 0x1d ;  /* 0x0000002500007211 */ /* 0x000fca00078fe8ff */
[----:B------:R-:W3:Y:S02]  /*4c80*/  LDS.U8 R2, [R0] ;  /* 0x0000000000027984 */ /* 0x000ee40000000000 */
[----:B---3--:R-:W-:-:S04]  /*4c90*/  LOP3.LUT R2, R2, 0xf, RZ, 0xc0, !PT ;  /* 0x0000000f02027812 */ /* 0x008fc800078ec0ff */
[----:B------:R-:W-:-:S05]  /*4ca0*/  LOP3.LUT R27, R2, R27, R39, 0xfe, !PT ;  /* 0x0000001b021b7212 */ /* 0x000fca00078efe27 */
[----:B------:R3:W-:Y:S01]  /*4cb0*/  STS.U8 [R0], R27 ;  /* 0x0000001b00007388 */ /* 0x0007e20000000000 */
[----:B------:R-:W-:Y:S05]  /*4cc0*/  @!P0 BRA `(.L_x_389) ;  /* 0x000000d400348947 */ /* 0x000fea0003800000 */
[----:B--2---:R-:W2:Y:S01]  /*4cd0*/  LDS.U8 R3, [R29+0x10008] ;  /* 0x010008001d037984 */ /* 0x004ea20000000000 */
[----:B------:R-:W-:Y:S01]  /*4ce0*/  BSSY.RECONVERGENT B0, `(.L_x_419) ;  /* 0x0000012000007945 */ /* 0x000fe20003800200 */
[----:B------:R-:W-:Y:S02]  /*4cf0*/  IMAD.MOV.U32 R5, RZ, RZ, RZ ;  /* 0x000000ffff057224 */ /* 0x000fe400078e00ff */
[----:B------:R-:W-:Y:S02]  /*4d00*/  IMAD.MOV.U32 R39, RZ, RZ, RZ ;  /* 0x000000ffff277224 */ /* 0x000fe400078e00ff */
[----:B---3--:R-:W-:Y:S01]  /*4d10*/  IMAD.MOV.U32 R27, RZ, RZ, RZ ;  /* 0x000000ffff1b7224 */ /* 0x008fe200078e00ff */
[----:B--2---:R-:W-:-:S13]  /*4d20*/  LOP3.LUT P0, RZ, R3, 0x77, RZ, 0xc0, !PT ;  /* 0x0000007703ff7812 */ /* 0x004fda000780c0ff */
[----:B------:R-:W-:Y:S01]  /*4d30*/  @P0 STS.U8 [R28+0x8004], R3 ;  /* 0x008004031c000388 */ /* 0x000fe20000000000 */
[----:B------:R-:W-:-:S03]  /*4d40*/  @P0 IMAD.MOV.U32 R5, RZ, RZ, 0x1 ;  /* 0x00000001ff050424 */ /* 0x000fc600078e00ff */
[----:B------:R-:W2:Y:S02]  /*4d50*/  LDS.U8 R0, [R29+0x10009] ;  /* 0x010009001d007984 */ /* 0x000ea40000000000 */
[----:B--2---:R-:W-:-:S13]  /*4d60*/  LOP3.LUT P1, RZ, R0, 0x77, RZ, 0xc0, !PT ;  /* 0x0000007700ff7812 */ /* 0x004fda000782c0ff */
        /* <DEDUP_REMOVED lines=8> */
[----:B--2---:R-:W-:-:S07]  /*4df0*/  @P1 IMAD.MOV.U32 R27, RZ, RZ, 0x1 ;  /* 0x00000001ff1b1424 */ /* 0x004fce00078e00ff */
.L_x_420:
[----:B------:R-:W-:Y:S05]  /*4e00*/  BSYNC.RECONVERGENT B0 ;  /* 0x0000000000007941 */ /* 0x000fea0003800200 */
.L_x_419:
[----:B------:R-:W2:Y:S01]  /*4e10*/  LDS.U8 R0, [R29+0x1000a] ;  /* 0x01000a001d007984 */ /* 0x000ea20000000000 */
[----:B------:R-:W-:Y:S01]  /*4e20*/  BSSY.RECONVERGENT B0, `(.L_x_421) ;  /* 0x000000b000007945 */ /* 0x000fe20003800200 */
        /* <DEDUP_REMOVED lines=10> */
.L_x_422:
[----:B------:R-:W-:Y:S05]  /*4ed0*/  BSYNC.RECONVERGENT B0 ;  /* 0x0000000000007941 */ /* 0x000fea0003800200 */
.L_x_421:
        /* <DEDUP_REMOVED lines=12> */
.L_x_424:
[----:B------:R-:W-:Y:S05]  /*4fa0*/  BSYNC.RECONVERGENT B0 ;  /* 0x0000000000007941 */ /* 0x000fea0003800200 */
.L_x_423:
        /* <DEDUP_REMOVED lines=9> */
.L_x_426:
[----:B------:R-:W2:Y:S01]  /*5040*/  LDS.U8 R0, [R28+0x8004] ;  /* 0x008004001c007984 */ /* 0x000ea20000000000 */
[----:B------:R-:W-:Y:S02]  /*5050*/  IMAD.MOV.U32 R27, RZ, RZ, 0x3 ;  /* 0x00000003ff1b7424 */ /* 0x000fe400078e00ff */
[----:B------:R-:W-:Y:S01]  /*5060*/  IMAD.MOV.U32 R39, RZ, RZ, RZ ;  /* 0x000000ffff277224 */ /* 0x000fe200078e00ff */
[----:B--2---:R-:W-:-:S05]  /*5070*/  PRMT R3, R0, 0x7604, RZ ;  /* 0x0000760400037816 */ /* 0x004fca00000000ff */
[----:B------:R2:W-:Y:S02]  /*5080*/  STS.U16 [R28+0x8004], R3 ;  /* 0x008004031c007388 */ /* 0x0005e40000000400 */
.L_x_427:
[----:B------:R-:W-:Y:S05]  /*5090*/  BSYNC.RECONVERGENT B0 ;  /* 0x0000000000007941 */ /* 0x000fea0003800200 */
.L_x_425:
[----:B------:R-:W-:Y:S01]  /*50a0*/  ISETP.GE.U32.AND P0, PT, R39, 0x4, PT ;  /* 0x000000042700780c */ /* 0x000fe20003f06070 */
[----:B------:R-:W-:-:S12]  /*50b0*/  BSSY.RECONVERGENT B6, `(.L_x_428) ;  /* 0x0000012000067945 */ /* 0x000fd80003800200 */
[----:B------:R-:W-:Y:S05]  /*50c0*/  @!P0 BRA `(.L_x_429) ;  /* 0x0000000000408947 */ /* 0x000fea0003800000 */
[----:B------:R-:W-:Y:S01]  /*50d0*/  MOV R0, 0x8 ;  /* 0x0000000800007802 */ /* 0x000fe20000000f00 */
[----:B------:R-:W4:Y:S01]  /*50e0*/  LDCU.64 UR4, c[0x4][0xb0] ;  /* 0x01001600ff0477ac */ /* 0x000f220008000a00 */
[----:B------:R-:W-:Y:S02]  /*50f0*/  IMAD.MOV.U32 R8, RZ, RZ, 0x104 ;  /* 0x00000104ff087424 */ /* 0x000fe400078e00ff */
[----:B--2---:R2:W0:Y:S01]  /*5100*/  LDC.64 R2, c[0x4][R0] ;  /* 0x0100000000027b82 */ /* 0x0044220000000a00 */
[----:B------:R-:W5:Y:S01]  /*5110*/  LDCU.64 UR6, c[0x4][0xb8] ;  /* 0x01001700ff0677ac */ /* 0x000f620008000a00 */
[----:B------:R-:W-:Y:S02]  /*5120*/  IMAD.MOV.U32 R12, RZ, RZ, 0x1 ;  /* 0x00000001ff0c7424 */ /* 0x000fe400078e00ff */
[----:B------:R-:W-:Y:S01]  /*5130*/  IMAD.MOV.U32 R13, RZ, RZ, RZ ;  /* 0x000000ffff0d7224 */ /* 0x000fe200078e00ff */
[----:B------:R-:W1:Y:S01]  /*5140*/  LDCU.64 UR8, c[0x4][0x20] ;  /* 0x01000400ff0877ac */ /* 0x000e620008000a00 */
[----:B----4-:R-:W-:-:S02]  /*5150*/  IMAD.U32 R4, RZ, RZ, UR4 ;  /* 0x00000004ff047e24 */ /* 0x010fc4000f8e00ff */
[----:B------:R-:W-:Y:S02]  /*5160*/  IMAD.U32 R5, RZ, RZ, UR5 ;  /* 0x00000005ff057e24 */ /* 0x000fe4000f8e00ff */
[----:B-----5:R-:W-:Y:S02]  /*5170*/  IMAD.U32 R6, RZ, RZ, UR6 ;  /* 0x00000006ff067e24 */ /* 0x020fe4000f8e00ff */
[----:B------:R-:W-:Y:S02]  /*5180*/  IMAD.U32 R7, RZ, RZ, UR7 ;  /* 0x00000007ff077e24 */ /* 0x000fe4000f8e00ff */
[----:B-1----:R-:W-:Y:S02]  /*5190*/  IMAD.U32 R10, RZ, RZ, UR8 ;  /* 0x00000008ff0a7e24 */ /* 0x002fe4000f8e00ff */
[----:B--2---:R-:W-:-:S07]  /*51a0*/  IMAD.U32 R11, RZ, RZ, UR9 ;  /* 0x00000009ff0b7e24 */ /* 0x004fce000f8e00ff */
[----:B------:R-:W-:-:S07]  /*51b0*/  LEPC R20, `(.L_x_429) ;  /* 0x000000001014794e */ /* 0x000fce0000000000 */
[----:B0--3--:R-:W-:Y:S05]  /*51c0*/  CALL.ABS.NOINC R2 ;  /* 0x0000000002007343 */ /* 0x009fea0003c00000 */
.L_x_429:
[----:B------:R-:W-:Y:S05]  /*51d0*/  BSYNC.RECONVERGENT B6 ;  /* 0x0000000000067941 */ /* 0x000fea0003800200 */
.L_x_428:
[----:B------:R-:W-:-:S13]  /*51e0*/  ISETP.GT.U32.AND P0, PT, R39, 0x3, PT ;  /* 0x000000032700780c */ /* 0x000fda0003f04070 */
[----:B------:R-:W-:Y:S05]  /*51f0*/  @P0 BRA `(.L_x_416) ;  /* 0x000000cc00c40947 */ /* 0x000fea0003800000 */
        /* <DEDUP_REMOVED lines=14> */
[----:B------:R-:W-:Y:S01]  /*52e0*/  IMAD.U32 R7, RZ, RZ, UR7 ;  /* 0x00000007ff077e24 */ /* 0x000fe2000f8e00ff */
[----:B-1----:R-:W-:Y:S01]  /*52f0*/  MOV R10, UR8 ;  /* 0x00000008000a7c02 */ /* 0x002fe20008000f00 */
[----:B--2---:R-:W-:-:S07]  /*5300*/  IMAD.U32 R11, RZ, RZ, UR9 ;  /* 0x00000009ff0b7e24 */ /* 0x004fce000f8e00ff */
[----:B------:R-:W-:-:S07]  /*5310*/  LEPC R20, `(.L_x_431) ;  /* 0x000000001014794e */ /* 0x000fce0000000000 */
[----:B0--3--:R-:W-:Y:S05]  /*5320*/  CALL.ABS.NOINC R2 ;  /* 0x0000000002007343 */ /* 0x009fea0003c00000 */
.L_x_431:
[----:B------:R-:W-:Y:S05]  /*5330*/  BSYNC.RECONVERGENT B6 ;  /* 0x0000000000067941 */ /* 0x000fea0003800200 */
.L_x_430:
[----:B------:R-:W-:-:S13]  /*5340*/  ISETP.GT.U32.AND P0, PT, R27, 0x3, PT ;  /* 0x000000031b00780c */ /* 0x000fda0003f04070 */
[----:B------:R-:W-:Y:S05]  /*5350*/  @P0 BRA `(.L_x_416) ;  /* 0x000000cc006c0947 */ /* 0x000fea0003800000 */
[----:B------:R-:W4:Y:S01]  /*5360*/  LDS.U8 R2, [R30+0x1] ;  /* 0x000001001e027984 */ /* 0x000f220000000000 */
[----:B------:R-:W-:Y:S01]  /*5370*/  IMAD.SHL.U32 R0, R27, 0x4, RZ ;  /* 0x000000041b007824 */ /* 0x000fe200078e00ff */
[----:B------:R-:W-:Y:S02]  /*5380*/  ISETP.NE.AND P0, PT, R38, 0x3, PT ;  /* 0x000000032600780c */ /* 0x000fe40003f05270 */
[----:B----4-:R-:W-:-:S04]  /*5390*/  LOP3.LUT R2, R2, 0xf0, RZ, 0xc0, !PT ;  /* 0x000000f002027812 */ /* 0x010fc800078ec0ff */
[----:B------:R-:W-:-:S05]  /*53a0*/  LOP3.LUT R39, R2, R0, R39, 0xfe, !PT ;  /* 0x0000000002277212 */ /* 0x000fca00078efe27 */
[----:B------:R4:W-:Y:S02]  /*53b0*/  STS.U8 [R30+0x1], R39 ;  /* 0x000001271e007388 */ /* 0x0009e40000000000 */
[----:B------:R-:W-:Y:S05]  /*53c0*/  @!P0 BRA `(.L_x_389) ;  /* 0x000000cc00748947 */ /* 0x000fea0003800000 */
[----:B--2---:R-:W2:Y:S01]  /*53d0*/  LDS.U8 R3, [R29+0x1000c] ;  /* 0x01000c001d037984 */ /* 0x004ea20000000000 */
[----:B------:R-:W-:Y:S01]  /*53e0*/  BSSY.RECONVERGENT B0, `(.L_x_432) ;  /* 0x0000012000007945 */ /* 0x000fe20003800200 */
[----:B------:R-:W-:Y:S02]  /*53f0*/  IMAD.MOV.U32 R5, RZ, RZ, RZ ;  /* 0x000000ffff057224 */ /* 0x000fe400078e00ff */
[----:B----4-:R-:W-:Y:S02]  /*5400*/  IMAD.MOV.U32 R39, RZ, RZ, RZ ;  /* 0x000000ffff277224 */ /* 0x010fe400078e00ff */
[----:B------:R-:W-:Y:S01]  /*5410*/  IMAD.MOV.U32 R27, RZ, RZ, RZ ;  /* 0x000000ffff1b7224 */ /* 0x000fe200078e00ff */
        /* <DEDUP_REMOVED lines=14> */
.L_x_433:
[----:B------:R-:W-:Y:S05]  /*5500*/  BSYNC.RECONVERGENT B0 ;  /* 0x0000000000007941 */ /* 0x000fea0003800200 */
.L_x_432:
        /* <DEDUP_REMOVED lines=12> */
.L_x_435:
[----:B------:R-:W-:Y:S05]  /*55d0*/  BSYNC.RECONVERGENT B0 ;  /* 0x0000000000007941 */ /* 0x000fea0003800200 */
.L_x_434:
        /* <DEDUP_REMOVED lines=12> */
.L_x_437:
[----:B------:R-:W-:Y:S05]  /*56a0*/  BSYNC.RECONVERGENT B0 ;  /* 0x0000000000007941 */ /* 0x000fea0003800200 */
.L_x_436:
        /* <DEDUP_REMOVED lines=9> */
.L_x_439:
[----:B------:R-:W2:Y:S01]  /*5740*/  LDS.U8 R0, [R28+0x8006] ;  /* 0x008006001c007984 */ /* 0x000ea20000000000 */
[----:B------:R-:W-:Y:S02]  /*5750*/  IMAD.MOV.U32 R27, RZ, RZ, 0x3 ;  /* 0x00000003ff1b7424 */ /* 0x000fe400078e00ff */
[----:B------:R-:W-:Y:S01]  /*5760*/  IMAD.MOV.U32 R39, RZ, RZ, RZ ;  /* 0x000000ffff277224 */ /* 0x000fe200078e00ff */
[----:B--2---:R-:W-:-:S05]  /*5770*/  PRMT R3, R0, 0x7604, RZ ;  /* 0x0000760400037816 */ /* 0x004fca00000000ff */
[----:B------:R2:W-:Y:S02]  /*5780*/  STS.U16 [R28+0x8006], R3 ;  /* 0x008006031c007388 */ /* 0x0005e40000000400 */
.L_x_440:
[----:B------:R-:W-:Y:S05]  /*5790*/  BSYNC.RECONVERGENT B0 ;  /* 0x0000000000007941 */ /* 0x000fea0003800200 */
.L_x_438:
[----:B------:R-:W-:Y:S01]  /*57a0*/  ISETP.GE.U32.AND P0, PT, R39, 0x4, PT ;  /* 0x000000042700780c */ /* 0x000fe20003f06070 */
[----:B------:R-:W-:-:S12]  /*57b0*/  BSSY.RECONVERGENT B6, `(.L_x_441) ;  /* 0x0000012000067945 */ /* 0x000fd80003800200 */
[----:B------:R-:W-:Y:S05]  /*57c0*/  @!P0 BRA `(.L_x_442) ;  /* 0x0000000000408947 */ /* 0x000fea0003800000 */
[----:B------:R-:W-:Y:S01]  /*57d0*/  MOV R0, 0x8 ;  /* 0x0000000800007802 */ /* 0x000fe20000000f00 */
[----:B------:R-:W5:Y:S01]  /*57e0*/  LDCU.64 UR4, c[0x4][0xb0] ;  /* 0x01001600ff0477ac */ /* 0x000f620008000a00 */
[----:B------:R-:W-:Y:S02]  /*57f0*/  IMAD.MOV.U32 R8, RZ, RZ, 0x104 ;  /* 0x00000104ff087424 */ /* 0x000fe400078e00ff */
[----:B--2---:R2:W0:Y:S01]  /*5800*/  LDC.64 R2, c[0x4][R0] ;  /* 0x0100000000027b82 */ /* 0x0044220000000a00 */
[----:B------:R-:W1:Y:S01]  /*5810*/  LDCU.64 UR6, c[0x4][0xb8] ;  /* 0x01001700ff0677ac */ /* 0x000e620008000a00 */
[----:B------:R-:W-:Y:S02]  /*5820*/  IMAD.MOV.U32 R12, RZ, RZ, 0x1 ;  /* 0x00000001ff0c7424 */ /* 0x000fe400078e00ff */
[----:B------:R-:W-:Y:S01]  /*5830*/  IMAD.MOV.U32 R13, RZ, RZ, RZ ;  /* 0x000000ffff0d7224 */ /* 0x000fe200078e00ff */
[----:B------:R-:W3:Y:S01]  /*5840*/  LDCU.64 UR8, c[0x4][0x20] ;  /* 0x01000400ff0877ac */ /* 0x000ee20008000a00 */
[----:B-----5:R-:W-:-:S02]  /*5850*/  IMAD.U32 R4, RZ, RZ, UR4 ;  /* 0x00000004ff047e24 */ /* 0x020fc4000f8e00ff */
[----:B------:R-:W-:Y:S02]  /*5860*/  IMAD.U32 R5, RZ, RZ, UR5 ;  /* 0x00000005ff057e24 */ /* 0x000fe4000f8e00ff */
[----:B-1----:R-:W-:Y:S02]  /*5870*/  IMAD.U32 R6, RZ, RZ, UR6 ;  /* 0x00000006ff067e24 */ /* 0x002fe4000f8e00ff */
[----:B------:R-:W-:Y:S02]  /*5880*/  IMAD.U32 R7, RZ, RZ, UR7 ;  /* 0x00000007ff077e24 */ /* 0x000fe4000f8e00ff */
[----:B---3--:R-:W-:Y:S02]  /*5890*/  IMAD.U32 R10, RZ, RZ, UR8 ;  /* 0x00000008ff0a7e24 */ /* 0x008fe4000f8e00ff */
[----:B--2---:R-:W-:-:S07]  /*58a0*/  IMAD.U32 R11, RZ, RZ, UR9 ;  /* 0x00000009ff0b7e24 */ /* 0x004fce000f8e00ff */
[----:B------:R-:W-:-:S07]  /*58b0*/  LEPC R20, `(.L_x_442) ;  /* 0x000000001014794e */ /* 0x000fce0000000000 */
[----:B0---4-:R-:W-:Y:S05]  /*58c0*/  CALL.ABS.NOINC R2 ;  /* 0x0000000002007343 */ /* 0x011fea0003c00000 */
.L_x_442:
[----:B------:R-:W-:Y:S05]  /*58d0*/  BSYNC.RECONVERGENT B6 ;  /* 0x0000000000067941 */ /* 0x000fea0003800200 */
.L_x_441:
[----:B------:R-:W-:-:S13]  /*58e0*/  ISETP.GT.U32.AND P0, PT, R39, 0x3, PT ;  /* 0x000000032700780c */ /* 0x000fda0003f04070 */
[----:B------:R-:W-:Y:S05]  /*58f0*/  @P0 BRA `(.L_x_416) ;  /* 0x000000c800040947 */ /* 0x000fea0003800000 */
        /* <DEDUP_REMOVED lines=13> */
[----:B-1----:R-:W-:Y:S01]  /*59d0*/  IMAD.U32 R6, RZ, RZ, UR6 ;  /* 0x00000006ff067e24 */ /* 0x002fe2000f8e00ff */
[----:B------:R-:W-:Y:S01]  /*59e0*/  MOV R7, UR7 ;  /* 0x0000000700077c02 */ /* 0x000fe20008000f00 */
[----:B---3--:R-:W-:Y:S02]  /*59f0*/  IMAD.U32 R10, RZ, RZ, UR8 ;  /* 0x00000008ff0a7e24 */ /* 0x008fe4000f8e00ff */
[----:B--2---:R-:W-:-:S07]  /*5a00*/  IMAD.U32 R11, RZ, RZ, UR9 ;  /* 0x00000009ff0b7e24 */ /* 0x004fce000f8e00ff */
[----:B------:R-:W-:-:S07]  /*5a10*/  LEPC R20, `(.L_x_444) ;  /* 0x000000001014794e */ /* 0x000fce0000000000 */
[----:B0---4-:R-:W-:Y:S05]  /*5a20*/  CALL.ABS.NOINC R2 ;  /* 0x0000000002007343 */ /* 0x011fea0003c00000 */
.L_x_444:
[----:B------:R-:W-:Y:S05]  /*5a30*/  BSYNC.RECONVERGENT B6 ;  /* 0x0000000000067941 */ /* 0x000fea0003800200 */
.L_x_443:
[----:B------:R-:W-:-:S13]  /*5a40*/  ISETP.GT.U32.AND P0, PT, R27, 0x3, PT ;  /* 0x000000031b00780c */ /* 0x000fda0003f04070 */
[----:B------:R-:W-:Y:S05]  /*5a50*/  @P0 BRA `(.L_x_416) ;  /* 0x000000c400ac0947 */ /* 0x000fea0003800000 */
[----:B------:R-:W-:Y:S01]  /*5a60*/  LEA R0, R24, 0xc, 0x7 ;  /* 0x0000000c18007811 */ /* 0x000fe200078e38ff */
[----:B------:R-:W-:Y:S01]  /*5a70*/  IMAD.SHL.U32 R27, R27, 0x40, RZ ;  /* 0x000000401b1b7824 */ /* 0x000fe200078e00ff */
[----:B------:R-:W-:Y:S01]  /*5a80*/  ISETP.NE.AND P0, PT, R38, 0x4, PT ;  /* 0x000000042600780c */ /* 0x000fe20003f05270 */
[----:B------:R-:W-:Y:S01]  /*5a90*/  IMAD.SHL.U32 R39, R39, 0x10, RZ ;  /* 0x0000001027277824 */ /* 0x000fe200078e00ff */
[----:B------:R-:W-:-:S05]  /*5aa0*/  LEA.HI R0, R0, R37, RZ, 0x1d ;  /* 0x0000002500007211 */ /* 0x000fca00078fe8ff */
[----:B------:R-:W5:Y:S02]  /*5ab0*/  LDS.U8 R2, [R0] ;  /* 0x0000000000027984 */ /* 0x000f640000000000 */
[----:B-----5:R-:W-:-:S04]  /*5ac0*/  LOP3.LUT R2, R2, 0xf, RZ, 0xc0, !PT ;  /* 0x0000000f02027812 */ /* 0x020fc800078ec0ff */
[----:B------:R-:W-:-:S05]  /*5ad0*/  LOP3.LUT R27, R2, R27, R39, 0xfe, !PT ;  /* 0x0000001b021b7212 */ /* 0x000fca00078efe27 */
[----:B------:R0:W-:Y:S01]  /*5ae0*/  STS.U8 [R0], R27 ;  /* 0x0000001b00007388 */ /* 0x0001e20000000000 */
[----:B------:R-:W-:Y:S05]  /*5af0*/  @!P0 BRA `(.L_x_389) ;  /* 0x000000c400a88947 */ /* 0x000fea0003800000 */
[----:B--2---:R-:W2:Y:S01]  /*5b00*/  LDS.U8 R3, [R29+0x10010] ;  /* 0x010010001d037984 */ /* 0x004ea20000000000 */
[----:B------:R-:W-:Y:S01]  /*5b10*/  BSSY.RECONVERGENT B0, `(.L_x_445) ;  /* 0x0000012000007945 */ /* 0x000fe20003800200 */
[----:B------:R-:W-:Y:S02]  /*5b20*/  IMAD.MOV.U32 R5, RZ, RZ, RZ ;  /* 0x000000ffff057224 */ /* 0x000fe400078e00ff */
[----:B------:R-:W-:Y:S02]  /*5b30*/  IMAD.MOV.U32 R39, RZ, RZ, RZ ;  /* 0x000000ffff277224 */ /* 0x000fe400078e00ff */
[----:B0-----:R-:W-:Y:S01]  /*5b40*/  IMAD.MOV.U32 R27, RZ, RZ, RZ ;  /* 0x000000ffff1b7224 */ /* 0x001fe200078e00ff */
[----:B--2---:R-:W-:-:S13]  /*5b50*/  LOP3.LUT P0, RZ, R3, 0x77, RZ, 0xc0, !PT ;  /* 0x0000007703ff7812 */ /* 0x004fda000780c0ff */
        /* <DEDUP_REMOVED lines=13> */
.L_x_446:
[----:B------:R-:W-:Y:S05]  /*5c30*/  BSYNC.RECONVERGENT B0 ;  /* 0x0000000000007941 */ /* 0x000fea0003800200 */
.L_x_445:
        /* <DEDUP_REMOVED lines=12> */
.L_x_448:
[----:B------:R-:W-:Y:S05]  /*5d00*/  BSYNC.RECONVERGENT B0 ;  /* 0x0000000000007941 */ /* 0x000fea0003800200 */
.L_x_447:
        /* <DEDUP_REMOVED lines=12> */
.L_x_450:
[----:B------:R-:W-:Y:S05]  /*5dd0*/  BSYNC.RECONVERGENT B0 ;  /* 0x0000000000007941 */ /* 0x000fea0003800200 */
.L_x_449:
        /* <DEDUP_REMOVED lines=9> */
.L_x_452:
[----:B------:R-:W0:Y:S01]  /*5e70*/  LDS.U8 R0, [R28+0x8008] ;  /* 0x008008001c007984 */ /* 0x000e220000000000 */
[----:B------:R-:W-:Y:S02]  /*5e80*/  IMAD.MOV.U32 R27, RZ, RZ, 0x3 ;  /* 0x00000003ff1b7424 */ /* 0x000fe400078e00ff */
[----:B------:R-:W-:Y:S01]  /*5e90*/  IMAD.MOV.U32 R39, RZ, RZ, RZ ;  /* 0x000000ffff277224 */ /* 0x000fe200078e00ff */
[----:B0-----:R-:W-:-:S05]  /*5ea0*/  PRMT R3, R0, 0x7604, RZ ;  /* 0x0000760400037816 */ /* 0x001fca00000000ff */
[----:B------:R2:W-:Y:S02]  /*5eb0*/  STS.U16 [R28+0x8008], R3 ;  /* 0x008008031c007388 */ /* 0x0005e40000000400 */
.L_x_453:
[----:B------:R-:W-:Y:S05]  /*5ec0*/  BSYNC.RECONVERGENT B0 ;  /* 0x0000000000007941 */ /* 0x000fea0003800200 */
.L_x_451:
        /* <DEDUP_REMOVED lines=19> */
.L_x_455:
[----:B------:R-:W-:Y:S05]  /*6000*/  BSYNC.RECONVERGENT B6 ;  /* 0x0000000000067941 */ /* 0x000fea0003800200 */
.L_x_454:
        /* <DEDUP_REMOVED lines=13> */
[----:B-----5:R-:W-:Y:S01]  /*60e0*/  IMAD.U32 R4, RZ, RZ, UR4 ;  /* 0x00000004ff047e24 */ /* 0x020fe2000f8e00ff */
[----:B------:R-:W-:Y:S01]  /*60f0*/  MOV R5, UR5 ;  /* 0x0000000500057c02 */ /* 0x000fe20008000f00 */
[----:B-1----:R-:W-:-:S02]  /*6100*/  IMAD.U32 R6, RZ, RZ, UR6 ;  /* 0x00000006ff067e24 */ /* 0x002fc4000f8e00ff */
[----:B------:R-:W-:Y:S02]  /*6110*/  IMAD.U32 R7, RZ, RZ, UR7 ;  /* 0x00000007ff077e24 */ /* 0x000fe4000f8e00ff */
[----:B---3--:R-:W-:Y:S02]  /*6120*/  IMAD.U32 R10, RZ, RZ, UR8 ;  /* 0x00000008ff0a7e24 */ /* 0x008fe4000f8e00ff */
[----:B--2---:R-:W-:-:S07]  /*6130*/  IMAD.U32 R11, RZ, RZ, UR9 ;  /* 0x00000009ff0b7e24 */ /* 0x004fce000f8e00ff */
[----:B------:R-:W-:-:S07]  /*6140*/  LEPC R20, `(.L_x_457) ;  /* 0x000000001014794e */ /* 0x000fce0000000000 */
[----:B0---4-:R-:W-:Y:S05]  /*6150*/  CALL.ABS.NOINC R2 ;  /* 0x0000000002007343 */ /* 0x011fea0003c00000 */
.L_x_457:
[----:B------:R-:W-:Y:S05]  /*6160*/  BSYNC.RECONVERGENT B6 ;  /* 0x0000000000067941 */ /* 0x000fea0003800200 */
.L_x_456:
[----:B------:R-:W-:-:S13]  /*6170*/  ISETP.GT.U32.AND P0, PT, R27, 0x3, PT ;  /* 0x000000031b00780c */ /* 0x000fda0003f04070 */
[----:B------:R-:W-:Y:S05]  /*6180*/  @P0 BRA `(.L_x_416) ;  /* 0x000000bc00e00947 */ /* 0x000fea0003800000 */
[----:B------:R-:W5:Y:S01]  /*6190*/  LDS.U8 R2, [R30+0x2] ;  /* 0x000002001e027984 */ /* 0x000f620000000000 */
[----:B------:R-:W-:Y:S01]  /*61a0*/  IMAD.SHL.U32 R0, R27, 0x4, RZ ;  /* 0x000000041b007824 */ /* 0x000fe200078e00ff */
[----:B------:R-:W-:Y:S02]  /*61b0*/  ISETP.NE.AND P0, PT, R38, 0x5, PT ;  /* 0x000000052600780c */ /* 0x000fe40003f05270 */
[----:B-----5:R-:W-:-:S04]  /*61c0*/  LOP3.LUT R2, R2, 0xf0, RZ, 0xc0, !PT ;  /* 0x000000f002027812 */ /* 0x020fc800078ec0ff */
[----:B------:R-:W-:-:S05]  /*61d0*/  LOP3.LUT R39, R2, R0, R39, 0xfe, !PT ;  /* 0x0000000002277212 */ /* 0x000fca00078efe27 */
[----:B------:R0:W-:Y:S02]  /*61e0*/  STS.U8 [R30+0x2], R39 ;  /* 0x000002271e007388 */ /* 0x0001e40000000000 */
[----:B------:R-:W-:Y:S05]  /*61f0*/  @!P0 BRA `(.L_x_389) ;  /* 0x000000bc00e88947 */ /* 0x000fea0003800000 */
[----:B--2---:R-:W2:Y:S01]  /*6200*/  LDS.U8 R3, [R29+0x10014] ;  /* 0x010014001d037984 */ /* 0x004ea20000000000 */
[----:B------:R-:W-:Y:S01]  /*6210*/  BSSY.RECONVERGENT B0, `(.L_x_458) ;  /* 0x0000012000007945 */ /* 0x000fe20003800200 */
[----:B------:R-:W-:Y:S02]  /*6220*/  IMAD.MOV.U32 R5, RZ, RZ, RZ ;  /* 0x000000ffff057224 */ /* 0x000fe400078e00ff */
[----:B0-----:R-:W-:Y:S02]  /*6230*/  IMAD.MOV.U32 R39, RZ, RZ, RZ ;  /* 0x000000ffff277224 */ /* 0x001fe400078e00ff */
[----:B------:R-:W-:Y:S01]  /*6240*/  IMAD.MOV.U32 R27, RZ, RZ, RZ ;  /* 0x000000ffff1b7224 */ /* 0x000fe200078e00ff */
        /* <DEDUP_REMOVED lines=14> */
.L_x_459:
[----:B------:R-:W-:Y:S05]  /*6330*/  BSYNC.RECONVERGENT B0 ;  /* 0x0000000000007941 */ /* 0x000fea0003800200 */
.L_x_458:
        /* <DEDUP_REMOVED lines=12> */
.L_x_461:
[----:B------:R-:W-:Y:S05]  /*6400*/  BSYNC.RECONVERGENT B0 ;  /* 0x0000000000007941 */ /* 0x000fea0003800200 */
.L_x_460:
        /* <DEDUP_REMOVED lines=12> */
.L_x_463:
[----:B------:R-:W-:Y:S05]  /*64d0*/  BSYNC.RECONVERGENT B0 ;  /* 0x0000000000007941 */ /* 0x000fea0003800200 */
.L_x_462:
        /* <DEDUP_REMOVED lines=9> */
.L_x_465:
[----:B------:R-:W0:Y:S01]  /*6570*/  LDS.U8 R0, [R28+0x800a] ;  /* 0x00800a001c007984 */ /* 0x000e220000000000 */
[----:B------:R-:W-:Y:S02]  /*6580*/  IMAD.MOV.U32 R27, RZ, RZ, 0x3 ;  /* 0x00000003ff1b7424 */ /* 0x000fe400078e00ff */
[----:B------:R-:W-:Y:S01]  /*6590*/  IMAD.MOV.U32 R39, RZ, RZ, RZ ;  /* 0x000000ffff277224 */ /* 0x000fe200078e00ff */
[----:B0-----:R-:W-:-:S05]  /*65a0*/  PRMT R3, R0, 0x7604, RZ ;  /* 0x0000760400037816 */ /* 0x001fca00000000ff */
[----:B------:R0:W-:Y:S02]  /*65b0*/  STS.U16 [R28+0x800a], R3 ;  /* 0x00800a031c007388 */ /* 0x0001e40000000400 */
.L_x_466:
[----:B------:R-:W-:Y:S05]  /*65c0*/  BSYNC.RECONVERGENT B0 ;  /* 0x0000000000007941 */ /* 0x000fea0003800200 */
.L_x_464:
[----:B------:R-:W-:Y:S01]  /*65d0*/  ISETP.GE.U32.AND P0, PT, R39, 0x4, PT ;  /* 0x000000042700780c */ /* 0x000fe20003f06070 */
[----:B------:R-:W-:-:S12]  /*65e0*/  BSSY.RECONVERGENT B6, `(.L_x_467) ;  /* 0x0000012000067945 */ /* 0x000fd80003800200 */
[----:B------:R-:W-:Y:S05]  /*65f0*/  @!P0 BRA `(.L_x_468) ;  /* 0x0000000000408947 */ /* 0x000fea0003800000 */
[----:B------:R-:W-:Y:S01]  /*6600*/  MOV R0, 0x8 ;  /* 0x0000000800007802 */ /* 0x000fe20000000f00 */
[----:B------:R-:W5:Y:S01]  /*6610*/  LDCU.64 UR4, c[0x4][0xb0] ;  /* 0x01001600ff0477ac */ /* 0x000f620008000a00 */
[----:B------:R-:W-:Y:S02]  /*6620*/  IMAD.MOV.U32 R8, RZ, RZ, 0x104 ;  /* 0x00000104ff087424 */ /* 0x000fe400078e00ff */
[----:B0-----:R0:W0:Y:S01]  /*6630*/  LDC.64 R2, c[0x4][R0] ;  /* 0x0100000000027b82 */ /* 0x0010220000000a00 */
[----:B------:R-:W1:Y:S01]  /*6640*/  LDCU.64 UR6, c[0x4][0xb8] ;  /* 0x01001700ff0677ac */ /* 0x000e620008000a00 */
[----:B------:R-:W-:Y:S02]  /*6650*/  IMAD.MOV.U32 R12, RZ, RZ, 0x1 ;  /* 0x00000001ff0c7424 */ /* 0x000fe400078e00ff */
[----:B------:R-:W-:Y:S01]  /*6660*/  IMAD.MOV.U32 R13, RZ, RZ, RZ ;  /* 0x000000ffff0d7224 */ /* 0x000fe200078e00ff */
[----:B------:R-:W2:Y:S01]  /*6670*/  LDCU.64 UR8, c[0x4][0x20] ;  /* 0x01000400ff0877ac */ /* 0x000ea20008000a00 */
[----:B-----5:R-:W-:-:S02]  /*6680*/  IMAD.U32 R4, RZ, RZ, UR4 ;  /* 0x00000004ff047e24 */ /* 0x020fc4000f8e00ff */
[----:B------:R-:W-:Y:S02]  /*6690*/  IMAD.U32 R5, RZ, RZ, UR5 ;  /* 0x00000005ff057e24 */ /* 0x000fe4000f8e00ff */
[----:B-1----:R-:W-:Y:S02]  /*66a0*/  IMAD.U32 R6, RZ, RZ, UR6 ;  /* 0x00000006ff067e24 */ /* 0x002fe4000f8e00ff */
[----:B------:R-:W-:Y:S02]  /*66b0*/  IMAD.U32 R7, RZ, RZ, UR7 ;  /* 0x00000007ff077e24 */ /* 0x000fe4000f8e00ff */
[----:B--2---:R-:W-:Y:S02]  /*66c0*/  IMAD.U32 R10, RZ, RZ, UR8 ;  /* 0x00000008ff0a7e24 */ /* 0x004fe4000f8e00ff */
[----:B------:R-:W-:-:S07]  /*66d0*/  IMAD.U32 R11, RZ, RZ, UR9 ;  /* 0x00000009ff0b7e24 */ /* 0x000fce000f8e00ff */
[----:B------:R-:W-:-:S07]  /*66e0*/  LEPC R20, `(.L_x_468) ;  /* 0x000000001014794e */ /* 0x000fce0000000000 */
[----:B0--34-:R-:W-:Y:S05]  /*66f0*/  CALL.ABS.NOINC R2 ;  /* 0x0000000002007343 */ /* 0x019fea0003c00000 */
.L_x_468:
[----:B------:R-:W-:Y:S05]  /*6700*/  BSYNC.RECONVERGENT B6 ;  /* 0x0000000000067941 */ /* 0x000fea0003800200 */
.L_x_467:
        /* <DEDUP_REMOVED lines=13> */
[----:B-----5:R-:W-:Y:S01]  /*67e0*/  MOV R4, UR4 ;  /* 0x0000000400047c02 */ /* 0x020fe20008000f00 */
[----:B------:R-:W-:-:S02]  /*67f0*/  IMAD.U32 R5, RZ, RZ, UR5 ;  /* 0x00000005ff057e24 */ /* 0x000fc4000f8e00ff */
[----:B-1----:R-:W-:Y:S02]  /*6800*/  IMAD.U32 R6, RZ, RZ, UR6 ;  /* 0x00000006ff067e24 */ /* 0x002fe4000f8e00ff */
[----:B------:R-:W-:Y:S02]  /*6810*/  IMAD.U32 R7, RZ, RZ, UR7 ;  /* 0x00000007ff077e24 */ /* 0x000fe4000f8e00ff */
[----:B--2---:R-:W-:Y:S02]  /*6820*/  IMAD.U32 R10, RZ, RZ, UR8 ;  /* 0x00000008ff0a7e24 */ /* 0x004fe4000f8e00ff */
[----:B------:R-:W-:-:S07]  /*6830*/  IMAD.U32 R11, RZ, RZ, UR9 ;  /* 0x00000009ff0b7e24 */ /* 0x000fce000f8e00ff */
[----:B------:R-:W-:-:S07]  /*6840*/  LEPC R20, `(.L_x_470) ;  /* 0x000000001014794e */ /* 0x000fce0000000000 */
[----:B0--34-:R-:W-:Y:S05]  /*6850*/  CALL.ABS.NOINC R2 ;  /* 0x0000000002007343 */ /* 0x019fea0003c00000 */
.L_x_470:
[----:B------:R-:W-:Y:S05]  /*6860*/  BSYNC.RECONVERGENT B6 ;  /* 0x0000000000067941 */ /* 0x000fea0003800200 */
.L_x_469:
        /* <DEDUP_REMOVED lines=12> */
[----:B0-----:R-:W0:Y:S01]  /*6930*/  LDS.U8 R3, [R29+0x10018] ;  /* 0x010018001d037984 */ /* 0x001e220000000000 */
[----:B------:R-:W-:Y:S01]  /*6940*/  BSSY.RECONVERGENT B0, `(.L_x_471) ;  /* 0x0000012000007945 */ /* 0x000fe20003800200 */
[----:B------:R-:W-:Y:S02]  /*6950*/  IMAD.MOV.U32 R5, RZ, RZ, RZ ;  /* 0x000000ffff057224 */ /* 0x000fe400078e00ff */
[----:B------:R-:W-:Y:S02]  /*6960*/  IMAD.MOV.U32 R39, RZ, RZ, RZ ;  /* 0x000000ffff277224 */ /* 0x000fe400078e00ff */
[----:B------:R-:W-:Y:S01]  /*6970*/  IMAD.MOV.U32 R27, RZ, RZ, RZ ;  /* 0x000000ffff1b7224 */ /* 0x000fe200078e00ff */
        /* <DEDUP_REMOVED lines=14> */
.L_x_472:
[----:B------:R-:W-:Y:S05]  /*6a60*/  BSYNC.RECONVERGENT B0 ;  /* 0x0000000000007941 */ /* 0x000fea0003800200 */
.L_x_471:
        /* <DEDUP_REMOVED lines=12> */
.L_x_474:
[----:B------:R-:W-:Y:S05]  /*6b30*/  BSYNC.RECONVERGENT B0 ;  /* 0x0000000000007941 */ /* 0x000fea0003800200 */
.L_x_473:
        /* <DEDUP_REMOVED lines=12> */
.L_x_476:
[----:B------:R-:W-:Y:S05]  /*6c00*/  BSYNC.RECONVERGENT B0 ;  /* 0x0000000000007941 */ /* 0x000fea0003800200 */
.L_x_475:
        /* <DEDUP_REMOVED lines=9> */
.L_x_478:
[----:B------:R-:W0:Y:S01]  /*6ca0*/  LDS.U8 R0, [R28+0x800c] ;  /* 0x00800c001c007984 */ /* 0x000e220000000000 */
[----:B------:R-:W-:Y:S02]  /*6cb0*/  IMAD.MOV.U32 R27, RZ, RZ, 0x3 ;  /* 0x00000003ff1b7424 */ /* 0x000fe400078e00ff */
[----:B------:R-:W-:Y:S01]  /*6cc0*/  IMAD.MOV.U32 R39, RZ, RZ, RZ ;  /* 0x000000ffff277224 */ /* 0x000fe200078e00ff */
[----:B0-----:R-:W-:-:S05]  /*6cd0*/  PRMT R3, R0, 0x7604, RZ ;  /* 0x0000760400037816 */ /* 0x001fca00000000ff */
[----:B------:R0:W-:Y:S02]  /*6ce0*/  STS.U16 [R28+0x800c], R3 ;  /* 0x00800c031c007388 */ /* 0x0001e40000000400 */
.L_x_479:
[----:B------:R-:W-:Y:S05]  /*6cf0*/  BSYNC.RECONVERGENT B0 ;  /* 0x0000000000007941 */ /* 0x000fea0003800200 */
.L_x_477:
[----:B------:R-:W-:Y:S01]  /*6d00*/  ISETP.GE.U32.AND P0, PT, R39, 0x4, PT ;  /* 0x000000042700780c */ /* 0x000fe20003f06070 */
[----:B------:R-:W-:-:S12]  /*6d10*/  BSSY.RECONVERGENT B6, `(.L_x_480) ;  /* 0x0000012000067945 */ /* 0x000fd80003800200 */
[----:B------:R-:W-:Y:S05]  /*6d20*/  @!P0 BRA `(.L_x_481) ;  /* 0x0000000000408947 */ /* 0x000fea0003800000 */
[----:B------:R-:W-:Y:S01]  /*6d30*/  MOV R0, 0x8 ;  /* 0x0000000800007802 */ /* 0x000fe20000000f00 */
[----:B------:R-:W5:Y:S01]  /*6d40*/  LDCU.64 UR4, c[0x4][0xb0] ;  /* 0x01001600ff0477ac */ /* 0x000f620008000a00 */
[----:B------:R-:W-:Y:S02]  /*6d50*/  HFMA2 R12, -RZ, RZ, 0, 5.9604644775390625e-08 ;  /* 0x00000001ff0c7431 */ /* 0x000fe400000001ff */
[----:B------:R-:W-:Y:S01]  /*6d60*/  IMAD.MOV.U32 R8, RZ, RZ, 0x104 ;  /* 0x00000104ff087424 */ /* 0x000fe200078e00ff */
[----:B0-----:R0:W0:Y:S01]  /*6d70*/  LDC.64 R2, c[0x4][R0] ;  /* 0x0100000000027b82 */ /* 0x0010220000000a00 */
[----:B------:R-:W1:Y:S01]  /*6d80*/  LDCU.64 UR6, c[0x4][0xb8] ;  /* 0x01001700ff0677ac */ /* 0x000e620008000a00 */
[----:B------:R-:W-:Y:S01]  /*6d90*/  IMAD.MOV.U32 R13, RZ, RZ, RZ ;  /* 0x000000ffff0d7224 */ /* 0x000fe200078e00ff */
[----:B------:R-:W2:Y:S01]  /*6da0*/  LDCU.64 UR8, c[0x4][0x20] ;  /* 0x01000400ff0877ac */ /* 0x000ea20008000a00 */
[----:B-----5:R-:W-:Y:S02]  /*6db0*/  IMAD.U32 R4, RZ, RZ, UR4 ;  /* 0x00000004ff047e24 */ /* 0x020fe4000f8e00ff */
[----:B------:R-:W-:-:S02]  /*6dc0*/  IMAD.U32 R5, RZ, RZ, UR5 ;  /* 0x00000005ff057e24 */ /* 0x000fc4000f8e00ff */
[----:B-1----:R-:W-:Y:S02]  /*6dd0*/  IMAD.U32 R6, RZ, RZ, UR6 ;  /* 0x00000006ff067e24 */ /* 0x002fe4000f8e00ff */
[----:B------:R-:W-:Y:S02]  /*6de0*/  IMAD.U32 R7, RZ, RZ, UR7 ;  /* 0x00000007ff077e24 */ /* 0x000fe4000f8e00ff */
[----:B--2---:R-:W-:Y:S02]  /*6df0*/  IMAD.U32 R10, RZ, RZ, UR8 ;  /* 0x00000008ff0a7e24 */ /* 0x004fe4000f8e00ff */
[----:B------:R-:W-:-:S07]  /*6e00*/  IMAD.U32 R11, RZ, RZ, UR9 ;  /* 0x00000009ff0b7e24 */ /* 0x000fce000f8e00ff */
[----:B------:R-:W-:-:S07]  /*6e10*/  LEPC R20, `(.L_x_481) ;  /* 0x000000001014794e */ /* 0x000fce0000000000 */
[----:B0--34-:R-:W-:Y:S05]  /*6e20*/  CALL.ABS.NOINC R2 ;  /* 0x0000000002007343 */ /* 0x019fea0003c00000 */
.L_x_481:
[----:B------:R-:W-:Y:S05]  /*6e30*/  BSYNC.RECONVERGENT B6 ;  /* 0x0000000000067941 */ /* 0x000fea0003800200 */
.L_x_480:
        /* <DEDUP_REMOVED lines=21> */
.L_x_483:
[----:B------:R-:W-:Y:S05]  /*6f90*/  BSYNC.RECONVERGENT B6 ;  /* 0x0000000000067941 */ /* 0x000fea0003800200 */
.L_x_482:
        /* <DEDUP_REMOVED lines=28> */
.L_x_485:
[----:B------:R-:W-:Y:S05]  /*7160*/  BSYNC.RECONVERGENT B0 ;  /* 0x0000000000007941 */ /* 0x000fea0003800200 */
.L_x_484:
        /* <DEDUP_REMOVED lines=12> */
.L_x_487:
[----:B------:R-:W-:Y:S05]  /*7230*/  BSYNC.RECONVERGENT B0 ;  /* 0x0000000000007941 */ /* 0x000fea0003800200 */
.L_x_486:
        /* <DEDUP_REMOVED lines=12> */
.L_x_489:
[----:B------:R-:W-:Y:S05]  /*7300*/  BSYNC.RECONVERGENT B0 ;  /* 0x0000000000007941 */ /* 0x000fea0003800200 */
.L_x_488:
        /* <DEDUP_REMOVED lines=9> */
.L_x_491:
[----:B------:R-:W0:Y:S01]  /*73a0*/  LDS.U8 R0, [R28+0x800e] ;  /* 0x00800e001c007984 */ /* 0x000e220000000000 */
[----:B------:R-:W-:Y:S02]  /*73b0*/  IMAD.MOV.U32 R27, RZ, RZ, 0x3 ;  /* 0x00000003ff1b7424 */ /* 0x000fe400078e00ff */
[----:B------:R-:W-:Y:S01]  /*73c0*/  IMAD.MOV.U32 R39, RZ, RZ, RZ ;  /* 0x000000ffff277224 */ /* 0x000fe200078e00ff */
[----:B0-----:R-:W-:-:S05]  /*73d0*/  PRMT R3, R0, 0x7604, RZ ;  /* 0x0000760400037816 */ /* 0x001fca00000000ff */
[----:B------:R0:W-:Y:S02]  /*73e0*/  STS.U16 [R28+0x800e], R3 ;  /* 0x00800e031c007388 */ /* 0x0001e40000000400 */
.L_x_492:
[----:B------:R-:W-:Y:S05]  /*73f0*/  BSYNC.RECONVERGENT B0 ;  /* 0x0000000000007941 */ /* 0x000fea0003800200 */
.L_x_490:
[----:B------:R-:W-:Y:S01]  /*7400*/  ISETP.GE.U32.AND P0, PT, R39, 0x4, PT ;  /* 0x000000042700780c */ /* 0x000fe20003f06070 */
[----:B------:R-:W-:-:S12]  /*7410*/  BSSY.RECONVERGENT B6, `(.L_x_493) ;  /* 0x0000012000067945 */ /* 0x000fd80003800200 */
[----:B------:R-:W-:Y:S05]  /*7420*/  @!P0 BRA `(.L_x_494) ;  /* 0x0000000000408947 */ /* 0x000fea0003800000 */
[----:B------:R-:W-:Y:S01]  /*7430*/  MOV R0, 0x8 ;  /* 0x0000000800007802 */ /* 0x000fe20000000f00 */
[----:B------:R-:W5:Y:S01]  /*7440*/  LDCU.64 UR4, c[0x4][0xb0] ;  /* 0x01001600ff0477ac */ /* 0x000f620008000a00 */
[----:B------:R-:W-:Y:S02]  /*7450*/  HFMA2 R8, -RZ, RZ, 0, 1.54972076416015625e-05 ;  /* 0x00000104ff087431 */ /* 0x000fe400000001ff */
        /* <DEDUP_REMOVED lines=13> */
.L_x_494:
[----:B------:R-:W-:Y:S05]  /*7530*/  BSYNC.RECONVERGENT B6 ;  /* 0x0000000000067941 */ /* 0x000fea0003800200 */
.L_x_493:
        /* <DEDUP_REMOVED lines=21> */
.L_x_496:
[----:B------:R-:W-:Y:S05]  /*7690*/  BSYNC.RECONVERGENT B6 ;  /* 0x0000000000067941 */ /* 0x000fea0003800200 */
.L_x_495:
        /* <DEDUP_REMOVED lines=31> */
.L_x_498:
[----:B------:R-:W-:Y:S05]  /*7890*/  BSYNC.RECONVERGENT B0 ;  /* 0x0000000000007941 */ /* 0x000fea0003800200 */
.L_x_497:
        /* <DEDUP_REMOVED lines=12> */
.L_x_500:
[----:B------:R-:W-:Y:S05]  /*7960*/  BSYNC.RECONVERGENT B0 ;  /* 0x0000000000007941 */ /* 0x000fea0003800200 */
.L_x_499:
        /* <DEDUP_REMOVED lines=12> */
.L_x_502:
[----:B------:R-:W-:Y:S05]  /*7a30*/  BSYNC.RECONVERGENT B0 ;  /* 0x0000000000007941 */ /* 0x000fea0003800200 */
.L_x_501:
        /* <DEDUP_REMOVED lines=9> */
.L_x_504:
[----:B------:R-:W0:Y:S01]  /*7ad0*/  LDS.U8 R0, [R28+0x8010] ;  /* 0x008010001c007984 */ /* 0x000e220000000000 */
[----:B------:R-:W-:Y:S02]  /*7ae0*/  IMAD.MOV.U32 R27, RZ, RZ, 0x3 ;  /* 0x00000003ff1b7424 */ /* 0x000fe400078e00ff */
[----:B------:R-:W-:Y:S01]  /*7af0*/  IMAD.MOV.U32 R39, RZ, RZ, RZ ;  /* 0x000000ffff277224 */ /* 0x000fe200078e00ff */
[----:B0-----:R-:W-:-:S05]  /*7b00*/  PRMT R3, R0, 0x7604, RZ ;  /* 0x0000760400037816 */ /* 0x001fca00000000ff */
[----:B------:R0:W-:Y:S02]  /*7b10*/  STS.U16 [R28+0x8010], R3 ;  /* 0x008010031c007388 */ /* 0x0001e40000000400 */
.L_x_505:
[----:B------:R-:W-:Y:S05]  /*7b20*/  BSYNC.RECONVERGENT B0 ;  /* 0x0000000000007941 */ /* 0x000fea0003800200 */
.L_x_503:
        /* <DEDUP_REMOVED lines=14> */
[----:B------:R-:W-:Y:S01]  /*7c10*/  IMAD.U32 R7, RZ, RZ, UR7 ;  /* 0x00000007ff077e24 */ /* 0x000fe2000f8e00ff */
[----:B--2---:R-:W-:Y:S01]  /*7c20*/  MOV R10, UR8 ;  /* 0x00000008000a7c02 */ /* 0x004fe20008000f00 */
[----:B------:R-:W-:-:S07]  /*7c30*/  IMAD.U32 R11, RZ, RZ, UR9 ;  /* 0x00000009ff0b7e24 */ /* 0x000fce000f8e00ff */
[----:B------:R-:W-:-:S07]  /*7c40*/  LEPC R20, `(.L_x_507) ;  /* 0x000000001014794e */ /* 0x000fce0000000000 */
[----:B0--34-:R-:W-:Y:S05]  /*7c50*/  CALL.ABS.NOINC R2 ;  /* 0x0000000002007343 */ /* 0x019fea0003c00000 */
.L_x_507:
[----:B------:R-:W-:Y:S05]  /*7c60*/  BSYNC.RECONVERGENT B6 ;  /* 0x0000000000067941 */ /* 0x000fea0003800200 */
.L_x_506:
        /* <DEDUP_REMOVED lines=21> */
.L_x_509:
[----:B------:R-:W-:Y:S05]  /*7dc0*/  BSYNC.RECONVERGENT B6 ;  /* 0x0000000000067941 */ /* 0x000fea0003800200 */
.L_x_508:
        /* <DEDUP_REMOVED lines=28> */
.L_x_511:
[----:B------:R-:W-:Y:S05]  /*7f90*/  BSYNC.RECONVERGENT B0 ;  /* 0x0000000000007941 */ /* 0x000fea0003800200 */
.L_x_510:
        /* <DEDUP_REMOVED lines=12> */
.L_x_513:
[----:B------:R-:W-:Y:S05]  /*8060*/  BSYNC.RECONVERGENT B0 ;  /* 0x0000000000007941 */ /* 0x000fea0003800200 */
.L_x_512:
        /* <DEDUP_REMOVED lines=12> */
.L_x_515:
[----:B------:R-:W-:Y:S05]  /*8130*/  BSYNC.RECONVERGENT B0 ;  /* 0x0000000000007941 */ /* 0x000fea0003800200 */
.L_x_514:
        /* <DEDUP_REMOVED lines=9> */
.L_x_517:
[----:B------:R-:W0:Y:S01]  /*81d0*/  LDS.U8 R0, [R28+0x8012] ;  /* 0x008012001c007984 */ /* 0x000e220000000000 */
[----:B------:R-:W-:Y:S02]  /*81e0*/  IMAD.MOV.U32 R27, RZ, RZ, 0x3 ;  /* 0x00000003ff1b7424 */ /* 0x000fe400078e00ff */
[----:B------:R-:W-:Y:S01]  /*81f0*/  IMAD.MOV.U32 R39, RZ, RZ, RZ ;  /* 0x000000ffff277224 */ /* 0x000fe200078e00ff */
[----:B0-----:R-:W-:-:S05]  /*8200*/  PRMT R3, R0, 0x7604, RZ ;  /* 0x0000760400037816 */ /* 0x001fca00000000ff */
[----:B------:R0:W-:Y:S02]  /*8210*/  STS.U16 [R28+0x8012], R3 ;  /* 0x008012031c007388 */ /* 0x0001e40000000400 */
.L_x_518:
[----:B------:R-:W-:Y:S05]  /*8220*/  BSYNC.RECONVERGENT B0 ;  /* 0x0000000000007941 */ /* 0x000fea0003800200 */
.L_x_516:
        /* <DEDUP_REMOVED lines=13> */
[----:B-1----:R-:W-:Y:S01]  /*8300*/  IMAD.U32 R6, RZ, RZ, UR6 ;  /* 0x00000006ff067e24 */ /* 0x002fe2000f8e00ff */
[----:B------:R-:W-:Y:S01]  /*8310*/  MOV R7, UR7 ;  /* 0x0000000700077c02 */ /* 0x000fe20008000f00 */
[----:B--2---:R-:W-:Y:S02]  /*8320*/  IMAD.U32 R10, RZ, RZ, UR8 ;  /* 0x00000008ff0a7e24 */ /* 0x004fe4000f8e00ff */
[----:B------:R-:W-:-:S07]  /*8330*/  IMAD.U32 R11, RZ, RZ, UR9 ;  /* 0x00000009ff0b7e24 */ /* 0x000fce000f8e00ff */
[----:B------:R-:W-:-:S07]  /*8340*/  LEPC R20, `(.L_x_520) ;  /* 0x000000001014794e */ /* 0x000fce0000000000 */
[----:B0--34-:R-:W-:Y:S05]  /*8350*/  CALL.ABS.NOINC R2 ;  /* 0x0000000002007343 */ /* 0x019fea0003c00000 */
.L_x_520:
[----:B------:R-:W-:Y:S05]  /*8360*/  BSYNC.RECONVERGENT B6 ;  /* 0x0000000000067941 */ /* 0x000fea0003800200 */
.L_x_519:
        /* <DEDUP_REMOVED lines=21> */
.L_x_522:
[----:B------:R-:W-:Y:S05]  /*84c0*/  BSYNC.RECONVERGENT B6 ;  /* 0x0000000000067941 */ /* 0x000fea0003800200 */
.L_x_521:
        /* <DEDUP_REMOVED lines=31> */
.L_x_524:
[----:B------:R-:W-:Y:S05]  /*86c0*/  BSYNC.RECONVERGENT B0 ;  /* 0x0000000000007941 */ /* 0x000fea0003800200 */
.L_x_523:
        /* <DEDUP_REMOVED lines=12> */
.L_x_526:
[----:B------:R-:W-:Y:S05]  /*8790*/  BSYNC.RECONVERGENT B0 ;  /* 0x0000000000007941 */ /* 0x000fea0003800200 */
.L_x_525:
        /* <DEDUP_REMOVED lines=12> */
.L_x_528:
[----:B------:R-:W-:Y:S05]  /*8860*/  BSYNC.RECONVERGENT B0 ;  /* 0x0000000000007941 */ /* 0x000fea0003800200 */
.L_x_527:
        /* <DEDUP_REMOVED lines=9> */
.L_x_530:
[----:B------:R-:W0:Y:S01]  /*8900*/  LDS.U8 R0, [R28+0x8014] ;  /* 0x008014001c007984 */ /* 0x000e220000000000 */
[----:B------:R-:W-:Y:S02]  /*8910*/  IMAD.MOV.U32 R27, RZ, RZ, 0x3 ;  /* 0x00000003ff1b7424 */ /* 0x000fe400078e00ff */
[----:B------:R-:W-:Y:S01]  /*8920*/  IMAD.MOV.U32 R39, RZ, RZ, RZ ;  /* 0x000000ffff277224 */ /* 0x000fe200078e00ff */
[----:B0-----:R-:W-:-:S05]  /*8930*/  PRMT R3, R0, 0x7604, RZ ;  /* 0x0000760400037816 */ /* 0x001fca00000000ff */
[----:B------:R0:W-:Y:S02]  /*8940*/  STS.U16 [R28+0x8014], R3 ;  /* 0x008014031c007388 */ /* 0x0001e40000000400 */
.L_x_531:
[----:B------:R-:W-:Y:S05]  /*8950*/  BSYNC.RECONVERGENT B0 ;  /* 0x0000000000007941 */ /* 0x000fea0003800200 */
.L_x_529:
        /* <DEDUP_REMOVED lines=11> */
[----:B-----5:R-:W-:Y:S01]  /*8a10*/  IMAD.U32 R4, RZ, RZ, UR4 ;  /* 0x00000004ff047e24 */ /* 0x020fe2000f8e00ff */
[----:B------:R-:W-:Y:S01]  /*8a20*/  MOV R5, UR5 ;  /* 0x0000000500057c02 */ /* 0x000fe20008000f00 */
[----:B-1----:R-:W-:-:S02]  /*8a30*/  IMAD.U32 R6, RZ, RZ, UR6 ;  /* 0x00000006ff067e24 */ /* 0x002fc4000f8e00ff */
[----:B------:R-:W-:Y:S02]  /*8a40*/  IMAD.U32 R7, RZ, RZ, UR7 ;  /* 0x00000007ff077e24 */ /* 0x000fe4000f8e00ff */
[----:B--2---:R-:W-:Y:S02]  /*8a50*/  IMAD.U32 R10, RZ, RZ, UR8 ;  /* 0x00000008ff0a7e24 */ /* 0x004fe4000f8e00ff */
[----:B------:R-:W-:-:S07]  /*8a60*/  IMAD.U32 R11, RZ, RZ, UR9 ;  /* 0x00000009ff0b7e24 */ /* 0x000fce000f8e00ff */
[----:B------:R-:W-:-:S07]  /*8a70*/  LEPC R20, `(.L_x_533) ;  /* 0x000000001014794e */ /* 0x000fce0000000000 */
[----:B0--34-:R-:W-:Y:S05]  /*8a80*/  CALL.ABS.NOINC R2 ;  /* 0x0000000002007343 */ /* 0x019fea0003c00000 */
.L_x_533:
[----:B------:R-:W-:Y:S05]  /*8a90*/  BSYNC.RECONVERGENT B6 ;  /* 0x0000000000067941 */ /* 0x000fea0003800200 */
.L_x_532:
        /* <DEDUP_REMOVED lines=21> */
.L_x_535:
[----:B------:R-:W-:Y:S05]  /*8bf0*/  BSYNC.RECONVERGENT B6 ;  /* 0x0000000000067941 */ /* 0x000fea0003800200 */
.L_x_534:
        /* <DEDUP_REMOVED lines=28> */
.L_x_537:
[----:B------:R-:W-:Y:S05]  /*8dc0*/  BSYNC.RECONVERGENT B0 ;  /* 0x0000000000007941 */ /* 0x000fea0003800200 */
.L_x_536:
        /* <DEDUP_REMOVED lines=12> */
.L_x_539:
[----:B------:R-:W-:Y:S05]  /*8e90*/  BSYNC.RECONVERGENT B0 ;  /* 0x0000000000007941 */ /* 0x000fea0003800200 */
.L_x_538:
        /* <DEDUP_REMOVED lines=12> */
.L_x_541:
[----:B------:R-:W-:Y:S05]  /*8f60*/  BSYNC.RECONVERGENT B0 ;  /* 0x0000000000007941 */ /* 0x000fea0003800200 */
.L_x_540:
        /* <DEDUP_REMOVED lines=9> */
.L_x_543:
[----:B------:R-:W0:Y:S01]  /*9000*/  LDS.U8 R0, [R28+0x8016] ;  /* 0x008016001c007984 */ /* 0x000e220000000000 */
[----:B------:R-:W-:Y:S02]  /*9010*/  IMAD.MOV.U32 R27, RZ, RZ, 0x3 ;  /* 0x00000003ff1b7424 */ /* 0x000fe400078e00ff */
[----:B------:R-:W-:Y:S01]  /*9020*/  IMAD.MOV.U32 R39, RZ, RZ, RZ ;  /* 0x000000ffff277224 */ /* 0x000fe200078e00ff */
[----:B0-----:R-:W-:-:S05]  /*9030*/  PRMT R3, R0, 0x7604, RZ ;  /* 0x0000760400037816 */ /* 0x001fca00000000ff */
[----:B------:R0:W-:Y:S02]  /*9040*/  STS.U16 [R28+0x8016], R3 ;  /* 0x008016031c007388 */ /* 0x0001e40000000400 */
.L_x_544:
[----:B------:R-:W-:Y:S05]  /*9050*/  BSYNC.RECONVERGENT B0 ;  /* 0x0000000000007941 */ /* 0x000fea0003800200 */
.L_x_542:
        /* <DEDUP_REMOVED lines=19> */
.L_x_546:
[----:B------:R-:W-:Y:S05]  /*9190*/  BSYNC.RECONVERGENT B6 ;  /* 0x0000000000067941 */ /* 0x000fea0003800200 */
.L_x_545:
        /* <DEDUP_REMOVED lines=21> */
.L_x_548:
[----:B------:R-:W-:Y:S05]  /*92f0*/  BSYNC.RECONVERGENT B6 ;  /* 0x0000000000067941 */ /* 0x000fea0003800200 */
.L_x_547:
        /* <DEDUP_REMOVED lines=31> */
.L_x_550:
[----:B------:R-:W-:Y:S05]  /*94f0*/  BSYNC.RECONVERGENT B0 ;  /* 0x0000000000007941 */ /* 0x000fea0003800200 */
.L_x_549:
        /* <DEDUP_REMOVED lines=12> */
.L_x_552:
[----:B------:R-:W-:Y:S05]  /*95c0*/  BSYNC.RECONVERGENT B0 ;  /* 0x0000000000007941 */ /* 0x000fea0003800200 */
.L_x_551:
        /* <DEDUP_REMOVED lines=12> */
.L_x_554:
[----:B------:R-:W-:Y:S05]  /*9690*/  BSYNC.RECONVERGENT B0 ;  /* 0x0000000000007941 */ /* 0x000fea0003800200 */
.L_x_553:
        /* <DEDUP_REMOVED lines=9> */
.L_x_556:
[----:B------:R-:W0:Y:S01]  /*9730*/  LDS.U8 R0, [R28+0x8018] ;  /* 0x008018001c007984 */ /* 0x000e220000000000 */
[----:B------:R-:W-:Y:S02]  /*9740*/  HFMA2 R27, -RZ, RZ, 0, 1.78813934326171875e-07 ;  /* 0x00000003ff1b7431 */ /* 0x000fe400000001ff */
[----:B------:R-:W-:Y:S01]  /*9750*/  IMAD.MOV.U32 R39, RZ, RZ, RZ ;  /* 0x000000ffff277224 */ /* 0x000fe200078e00ff */
[----:B0-----:R-:W-:-:S05]  /*9760*/  PRMT R3, R0, 0x7604, RZ ;  /* 0x0000760400037816 */ /* 0x001fca00000000ff */
[----:B------:R0:W-:Y:S02]  /*9770*/  STS.U16 [R28+0x8018], R3 ;  /* 0x008018031c007388 */ /* 0x0001e40000000400 */
.L_x_557:
[----:B------:R-:W-:Y:S05]  /*9780*/  BSYNC.RECONVERGENT B0 ;  /* 0x0000000000007941 */ /* 0x000fea0003800200 */
.L_x_555:
        /* <DEDUP_REMOVED lines=19> */
.L_x_559:
[----:B------:R-:W-:Y:S05]  /*98c0*/  BSYNC.RECONVERGENT B6 ;  /* 0x0000000000067941 */ /* 0x000fea0003800200 */
.L_x_558:
        /* <DEDUP_REMOVED lines=21> */
.L_x_561:
[----:B------:R-:W-:Y:S05]  /*9a20*/  BSYNC.RECONVERGENT B6 ;  /* 0x0000000000067941 */ /* 0x000fea0003800200 */
.L_x_560:
        /* <DEDUP_REMOVED lines=28> */
.L_x_563:
[----:B------:R-:W-:Y:S05]  /*9bf0*/  BSYNC.RECONVERGENT B0 ;  /* 0x0000000000007941 */ /* 0x000fea0003800200 */
.L_x_562:
        /* <DEDUP_REMOVED lines=12> */
.L_x_565:
[----:B------:R-:W-:Y:S05]  /*9cc0*/  BSYNC.RECONVERGENT B0 ;  /* 0x0000000000007941 */ /* 0x000fea0003800200 */
.L_x_564:
        /* <DEDUP_REMOVED lines=12> */
.L_x_567:
[----:B------:R-:W-:Y:S05]  /*9d90*/  BSYNC.RECONVERGENT B0 ;  /* 0x0000000000007941 */ /* 0x000fea0003800200 */
.L_x_566:
[----:B------:R-:W-:Y:S01]  /*9da0*/  ISETP.NE.AND P0, PT, R39, 0x3, PT ;  /* 0x000000032700780c */ /* 0x000fe20003f05270 */
[----:B------:R-:W-:Y:S01]  /*9db0*/  BSSY.RECONVERGENT B0, `(.L_x_568) ;  /* 0x000000d000007945 */ /* 0x000fe20003800200 */
[----:B------:R-:W-:-:S13]  /*9dc0*/  ISETP.EQ.AND P1, PT, R5, 0x1, PT ;  /* 0x000000010500780c */ /* 0x000fda0003f22270 */
[----:B------:R-:W-:Y:S05]  /*9dd0*/  @!P0 BRA P1, `(.L_x_569) ;  /* 0x0000000000148947 */ /* 0x000fea0000800000 */
[----:B------:R-:W-:-:S13]  /*9de0*/  ISETP.NE.AND P0, PT, R5, 0x1, PT ;  /* 0x000000010500780c */ /* 0x000fda0003f05270 */
[----:B------:R-:W-:Y:S05]  /*9df0*/  @P0 BRA `(.L_x_570) ;  /* 0x0000000000200947 */ /* 0x000fea0003800000 */
[----:B------:R0:W-:Y:S01]  /*9e00*/  STS.U8 [R28+0x801b], RZ ;  /* 0x00801bff1c007388 */ /* 0x0001e20000000000 */
[----:B------:R-:W-:Y:S01]  /*9e10*/  HFMA2 R27, -RZ, RZ, 0, 1.78813934326171875e-07 ;  /* 0x00000003ff1b7431 */ /* 0x000fe200000001ff */
[----:B------:R-:W-:Y:S06]  /*9e20*/  BRA `(.L_x_570) ;  /* 0x0000000000147947 */ /* 0x000fec0003800000 */
.L_x_569:
[----:B------:R-:W0:Y:S01]  /*9e30*/  LDS.U8 R0, [R28+0x801a] ;  /* 0x00801a001c007984 */ /* 0x000e220000000000 */
[----:B------:R-:W-:Y:S02]  /*9e40*/  IMAD.MOV.U32 R27, RZ, RZ, 0x3 ;  /* 0x00000003ff1b7424 */ /* 0x000fe400078e00ff */
[----:B------:R-:W-:Y:S01]  /*9e50*/  IMAD.MOV.U32 R39, RZ, RZ, RZ ;  /* 0x000000ffff277224 */ /* 0x000fe200078e00ff */
[----:B0-----:R-:W-:-:S05]  /*9e60*/  PRMT R3, R0, 0x7604, RZ ;  /* 0x0000760400037816 */ /* 0x001fca00000000ff */
[----:B------:R0:W-:Y:S02]  /*9e70*/  STS.U16 [R28+0x801a], R3 ;  /* 0x00801a031c007388 */ /* 0x0001e40000000400 */
.L_x_570:
[----:B------:R-:W-:Y:S05]  /*9e80*/  BSYNC.RECONVERGENT B0 ;  /* 0x0000000000007941 */ /* 0x000fea0003800200 */
.L_x_568:
        /* <DEDUP_REMOVED lines=19> */
.L_x_572:
[----:B------:R-:W-:Y:S05]  /*9fc0*/  BSYNC.RECONVERGENT B6 ;  /* 0x0000000000067941 */ /* 0x000fea0003800200 */
.L_x_571:
        /* <DEDUP_REMOVED lines=21> */
.L_x_574:
[----:B------:R-:W-:Y:S05]  /*a120*/  BSYNC.RECONVERGENT B6 ;  /* 0x0000000000067941 */ /* 0x000fea0003800200 */
.L_x_573:
        /* <DEDUP_REMOVED lines=31> */
.L_x_576:
[----:B------:R-:W-:Y:S05]  /*a320*/  BSYNC.RECONVERGENT B0 ;  /* 0x0000000000007941 */ /* 0x000fea0003800200 */
.L_x_575:
        /* <DEDUP_REMOVED lines=12> */
.L_x_578:
[----:B------:R-:W-:Y:S05]  /*a3f0*/  BSYNC.RECONVERGENT B0 ;  /* 0x0000000000007941 */ /* 0x000fea0003800200 */
.L_x_577:
        /* <DEDUP_REMOVED lines=10> */
[----:B------:R-:W-:Y:S02]  /*a4a0*/  @P0 MOV R39, 0x3 ;  /* 0x0000000300270802 */ /* 0x000fe40000000f00 */
[----:B0-----:R-:W-:-:S07]  /*a4b0*/  @P1 IMAD.MOV.U32 R27, RZ, RZ, 0x3 ;  /* 0x00000003ff1b1424 */ /* 0x001fce00078e00ff */
.L_x_580:
[----:B------:R-:W-:Y:S05]  /*a4c0*/  BSYNC.RECONVERGENT B0 ;  /* 0x0000000000007941 */ /* 0x000fea0003800200 */
.L_x_579:
        /* <DEDUP_REMOVED lines=9> */
.L_x_582:
[----:B------:R-:W0:Y:S01]  /*a560*/  LDS.U8 R0, [R28+0x801c] ;  /* 0x00801c001c007984 */ /* 0x000e220000000000 */
[----:B------:R-:W-:Y:S02]  /*a570*/  IMAD.MOV.U32 R27, RZ, RZ, 0x3 ;  /* 0x00000003ff1b7424 */ /* 0x000fe400078e00ff */
[----:B------:R-:W-:Y:S01]  /*a580*/  IMAD.MOV.U32 R39, RZ, RZ, RZ ;  /* 0x000000ffff277224 */ /* 0x000fe200078e00ff */
[----:B0-----:R-:W-:-:S05]  /*a590*/  PRMT R3, R0, 0x7604, RZ ;  /* 0x0000760400037816 */ /* 0x001fca00000000ff */
[----:B------:R0:W-:Y:S02]  /*a5a0*/  STS.U16 [R28+0x801c], R3 ;  /* 0x00801c031c007388 */ /* 0x0001e40000000400 */
.L_x_583:
[----:B------:R-:W-:Y:S05]  /*a5b0*/  BSYNC.RECONVERGENT B0 ;  /* 0x0000000000007941 */ /* 0x000fea0003800200 */
.L_x_581:
        /* <DEDUP_REMOVED lines=19> */
.L_x_585:
[----:B------:R-:W-:Y:S05]  /*a6f0*/  BSYNC.RECONVERGENT B6 ;  /* 0x0000000000067941 */ /* 0x000fea0003800200 */
.L_x_584:
        /* <DEDUP_REMOVED lines=21> */
.L_x_587:
[----:B------:R-:W-:Y:S05]  /*a850*/  BSYNC.RECONVERGENT B6 ;  /* 0x0000000000067941 */ /* 0x000fea0003800200 */
.L_x_586:
        /* <DEDUP_REMOVED lines=28> */
.L_x_589:
[----:B------:R-:W-:Y:S05]  /*aa20*/  BSYNC.RECONVERGENT B0 ;  /* 0x0000000000007941 */ /* 0x000fea0003800200 */
.L_x_588:
        /* <DEDUP_REMOVED lines=12> */
.L_x_591:
[----:B------:R-:W-:Y:S05]  /*aaf0*/  BSYNC.RECONVERGENT B0 ;  /* 0x0000000000007941 */ /* 0x000fea0003800200 */
.L_x_590:
[----:B------:R-:W0:Y:S01]  /*ab00*/  LDS.U8 R0, [R29+0x1003f] ;  /* 0x01003f001d007984 */ /* 0x000e220000000000 */
[----:B------:R-:W-:Y:S01]  /*ab10*/  BSSY.RECONVERGENT B0, `(.L_x_592) ;  /* 0x000000b000007945 */ /* 0x000fe20003800200 */
[----:B0-----:R-:W-:-:S13]  /*ab20*/  LOP3.LUT P0, RZ, R0, 0x77, RZ, 0xc0, !PT ;  /* 0x0000007700ff7812 */ /* 0x001fda000780c0ff */
[----:B------:R-:W-:Y:S05]  /*ab30*/  @!P0 BRA `(.L_x_593) ;  /* 0x0000000000208947 */ /* 0x000fea0003800000 */
[----:B------:R-:W-:Y:S02]  /*ab40*/  IMAD.IADD R3, R28, 0x1, R5 ;  /* 0x000000011c037824 */ /* 0x000fe400078e0205 */
[C---:B------:R-:W-:Y:S01]  /*ab50*/  IMAD.SHL.U32 R2, R5.reuse, 0x4, RZ ;  /* 0x0000000405027824 */ /* 0x040fe200078e00ff */
[----:B------:R-:W-:Y:S02]  /*ab60*/  IADD3 R5, PT, PT, R5, 0x1, RZ ;  /* 0x0000000105057810 */ /* 0x000fe40007ffe0ff */
[----:B------:R0:W-:Y:S02]  /*ab70*/  STS.U8 [R3+0x801e], R0 ;  /* 0x00801e0003007388 */ /* 0x0001e40000000000 */
[C---:B------:R-:W-:Y:S02]  /*ab80*/  ISETP.EQ.AND P0, PT, R2.reuse, RZ, PT ;  /* 0x000000ff0200720c */ /* 0x040fe40003f02270 */
[----:B------:R-:W-:-:S11]  /*ab90*/  ISETP.EQ.AND P1, PT, R2, 0x4, PT ;  /* 0x000000040200780c */ /* 0x000fd60003f22270 */
[----:B------:R-:W-:Y:S02]  /*aba0*/  @P0 IMAD.MOV.U32 R39, RZ, RZ, 0x3 ;  /* 0x00000003ff270424 */ /* 0x000fe400078e00ff */
[----:B0-----:R-:W-:-:S07]  /*abb0*/  @P1 IMAD.MOV.U32 R27, RZ, RZ, 0x3 ;  /* 0x00000003ff1b1424 */ /* 0x001fce00078e00ff */
.L_x_593:
[----:B------:R-:W-:Y:S05]  /*abc0*/  BSYNC.RECONVERGENT B0 ;  /* 0x0000000000007941 */ /* 0x000fea0003800200 */
.L_x_592:
        /* <DEDUP_REMOVED lines=9> */
.L_x_595:
[----:B------:R-:W0:Y:S01]  /*ac60*/  LDS.U8 R0, [R28+0x801e] ;  /* 0x00801e001c007984 */ /* 0x000e220000000000 */
[----:B------:R-:W-:Y:S02]  /*ac70*/  IMAD.MOV.U32 R27, RZ, RZ, 0x3 ;  /* 0x00000003ff1b7424 */ /* 0x000fe400078e00ff */
[----:B------:R-:W-:Y:S01]  /*ac80*/  IMAD.MOV.U32 R39, RZ, RZ, RZ ;  /* 0x000000ffff277224 */ /* 0x000fe200078e00ff */
[----:B0-----:R-:W-:-:S05]  /*ac90*/  PRMT R3, R0, 0x7604, RZ ;  /* 0x0000760400037816 */ /* 0x001fca00000000ff */
[----:B------:R0:W-:Y:S02]  /*aca0*/  STS.U16 [R28+0x801e], R3 ;  /* 0x00801e031c007388 */ /* 0x0001e40000000400 */
.L_x_596:
[----:B------:R-:W-:Y:S05]  /*acb0*/  BSYNC.RECONVERGENT B0 ;  /* 0x0000000000007941 */ /* 0x000fea0003800200 */
.L_x_594:
        /* <DEDUP_REMOVED lines=19> */
.L_x_598:
[----:B------:R-:W-:Y:S05]  /*adf0*/  BSYNC.RECONVERGENT B6 ;  /* 0x0000000000067941 */ /* 0x000fea0003800200 */
.L_x_597:
        /* <DEDUP_REMOVED lines=21> */
.L_x_600:
[----:B------:R-:W-:Y:S05]  /*af50*/  BSYNC.RECONVERGENT B6 ;  /* 0x0000000000067941 */ /* 0x000fea0003800200 */
.L_x_599:
        /* <DEDUP_REMOVED lines=31> */
.L_x_602:
[----:B------:R-:W-:Y:S05]  /*b150*/  BSYNC.RECONVERGENT B0 ;  /* 0x0000000000007941 */ /* 0x000fea0003800200 */
.L_x_601:
        /* <DEDUP_REMOVED lines=12> */
.L_x_604:
[----:B------:R-:W-:Y:S05]  /*b220*/  BSYNC.RECONVERGENT B0 ;  /* 0x0000000000007941 */ /* 0x000fea0003800200 */
.L_x_603:
[----:B------:R-:W0:Y:S01]  /*b230*/  LDS.U8 R0, [R29+0x10043] ;  /* 0x010043001d007984 */ /* 0x000e220000000000 */
[----:B------:R-:W-:Y:S01]  /*b240*/  BSSY.RECONVERGENT B0, `(.L_x_605) ;  /* 0x000000b000007945 */ /* 0x000fe20003800200 */
[----:B0-----:R-:W-:-:S13]  /*b250*/  LOP3.LUT P0, RZ, R0, 0x77, RZ, 0xc0, !PT ;  /* 0x0000007700ff7812 */ /* 0x001fda000780c0ff */
[----:B------:R-:W-:Y:S05]  /*b260*/  @!P0 BRA `(.L_x_606) ;  /* 0x0000000000208947 */ /* 0x000fea0003800000 */
[----:B------:R-:W-:Y:S01]  /*b270*/  IADD3 R3, PT, PT, R28, R5, RZ ;  /* 0x000000051c037210 */ /* 0x000fe20007ffe0ff */
[C---:B------:R-:W-:Y:S02]  /*b280*/  IMAD.SHL.U32 R2, R5.reuse, 0x4, RZ ;  /* 0x0000000405027824 */ /* 0x040fe400078e00ff */
[----:B------:R-:W-:Y:S02]  /*b290*/  VIADD R5, R5, 0x1 ;  /* 0x0000000105057836 */ /* 0x000fe40000000000 */
[----:B------:R0:W-:Y:S01]  /*b2a0*/  STS.U8 [R3+0x8020], R0 ;  /* 0x0080200003007388 */ /* 0x0001e20000000000 */
[C---:B------:R-:W-:Y:S02]  /*b2b0*/  ISETP.EQ.AND P0, PT, R2.reuse, RZ, PT ;  /* 0x000000ff0200720c */ /* 0x040fe40003f02270 */
[----:B------:R-:W-:-:S11]  /*b2c0*/  ISETP.EQ.AND P1, PT, R2, 0x4, PT ;  /* 0x000000040200780c */ /* 0x000fd60003f22270 */
[----:B------:R-:W-:Y:S02]  /*b2d0*/  @P0 IMAD.MOV.U32 R39, RZ, RZ, 0x3 ;  /* 0x00000003ff270424 */ /* 0x000fe400078e00ff */
[----:B0-----:R-:W-:-:S07]  /*b2e0*/  @P1 IMAD.MOV.U32 R27, RZ, RZ, 0x3 ;  /* 0x00000003ff1b1424 */ /* 0x001fce00078e00ff */
.L_x_606:
[----:B------:R-:W-:Y:S05]  /*b2f0*/  BSYNC.RECONVERGENT B0 ;  /* 0x0000000000007941 */ /* 0x000fea0003800200 */
.L_x_605:
        /* <DEDUP_REMOVED lines=9> */
.L_x_608:
[----:B------:R-:W0:Y:S01]  /*b390*/  LDS.U8 R0, [R28+0x8020] ;  /* 0x008020001c007984 */ /* 0x000e220000000000 */
[----:B------:R-:W-:Y:S02]  /*b3a0*/  IMAD.MOV.U32 R27, RZ, RZ, 0x3 ;  /* 0x00000003ff1b7424 */ /* 0x000fe400078e00ff */
[----:B------:R-:W-:Y:S01]  /*b3b0*/  IMAD.MOV.U32 R39, RZ, RZ, RZ ;  /* 0x000000ffff277224 */ /* 0x000fe200078e00ff */
[----:B0-----:R-:W-:-:S05]  /*b3c0*/  PRMT R3, R0, 0x7604, RZ ;  /* 0x0000760400037816 */ /* 0x001fca00000000ff */
[----:B------:R0:W-:Y:S02]  /*b3d0*/  STS.U16 [R28+0x8020], R3 ;  /* 0x008020031c007388 */ /* 0x0001e40000000400 */
.L_x_609:
[----:B------:R-:W-:Y:S05]  /*b3e0*/  BSYNC.RECONVERGENT B0 ;  /* 0x0000000000007941 */ /* 0x000fea0003800200 */
.L_x_607:
        /* <DEDUP_REMOVED lines=19> */
.L_x_611:
[----:B------:R-:W-:Y:S05]  /*b520*/  BSYNC.RECONVERGENT B6 ;  /* 0x0000000000067941 */ /* 0x000fea0003800200 */
.L_x_610:
        /* <DEDUP_REMOVED lines=21> */
.L_x_613:
[----:B------:R-:W-:Y:S05]  /*b680*/  BSYNC.RECONVERGENT B6 ;  /* 0x0000000000067941 */ /* 0x000fea0003800200 */
.L_x_612:
        /* <DEDUP_REMOVED lines=28> */
.L_x_615:
[----:B------:R-:W-:Y:S05]  /*b850*/  BSYNC.RECONVERGENT B0 ;  /* 0x0000000000007941 */ /* 0x000fea0003800200 */
.L_x_614:
        /* <DEDUP_REMOVED lines=12> */
.L_x_617:
[----:B------:R-:W-:Y:S05]  /*b920*/  BSYNC.RECONVERGENT B0 ;  /* 0x0000000000007941 */ /* 0x000fea0003800200 */
.L_x_616:
        /* <DEDUP_REMOVED lines=12> */
.L_x_619:
[----:B------:R-:W-:Y:S05]  /*b9f0*/  BSYNC.RECONVERGENT B0 ;  /* 0x0000000000007941 */ /* 0x000fea0003800200 */
.L_x_618:
        /* <DEDUP_REMOVED lines=9> */
.L_x_621:
[----:B------:R-:W0:Y:S01]  /*ba90*/  LDS.U8 R0, [R28+0x8022] ;  /* 0x008022001c007984 */ /* 0x000e220000000000 */
[----:B------:R-:W-:Y:S02]  /*baa0*/  IMAD.MOV.U32 R27, RZ, RZ, 0x3 ;  /* 0x00000003ff1b7424 */ /* 0x000fe400078e00ff */
[----:B------:R-:W-:Y:S01]  /*bab0*/  IMAD.MOV.U32 R39, RZ, RZ, RZ ;  /* 0x000000ffff277224 */ /* 0x000fe200078e00ff */
[----:B0-----:R-:W-:-:S05]  /*bac0*/  PRMT R3, R0, 0x7604, RZ ;  /* 0x0000760400037816 */ /* 0x001fca00000000ff */
[----:B------:R0:W-:Y:S02]  /*bad0*/  STS.U16 [R28+0x8022], R3 ;  /* 0x008022031c007388 */ /* 0x0001e40000000400 */
.L_x_622:
[----:B------:R-:W-:Y:S05]  /*bae0*/  BSYNC.RECONVERGENT B0 ;  /* 0x0000000000007941 */ /* 0x000fea0003800200 */
.L_x_620:
        /* <DEDUP_REMOVED lines=19> */
.L_x_624:
[----:B------:R-:W-:Y:S05]  /*bc20*/  BSYNC.RECONVERGENT B6 ;  /* 0x0000000000067941 */ /* 0x000fea0003800200 */
.L_x_623:
        /* <DEDUP_REMOVED lines=21> */
.L_x_626:
[----:B------:R-:W-:Y:S05]  /*bd80*/  BSYNC.RECONVERGENT B6 ;  /* 0x0000000000067941 */ /* 0x000fea0003800200 */
.L_x_625:
        /* <DEDUP_REMOVED lines=31> */
.L_x_628:
[----:B------:R-:W-:Y:S05]  /*bf80*/  BSYNC.RECONVERGENT B0 ;  /* 0x0000000000007941 */ /* 0x000fea0003800200 */
.L_x_627:
        /* <DEDUP_REMOVED lines=12> */
.L_x_630:
[----:B------:R-:W-:Y:S05]  /*c050*/  BSYNC.RECONVERGENT B0 ;  /* 0x0000000000007941 */ /* 0x000fea0003800200 */
.L_x_629:
        /* <DEDUP_REMOVED lines=12> */
.L_x_632:
[----:B------:R-:W-:Y:S05]  /*c120*/  BSYNC.RECONVERGENT B0 ;  /* 0x0000000000007941 */ /* 0x000fea0003800200 */
.L_x_631:
        /* <DEDUP_REMOVED lines=9> */
.L_x_634:
[----:B------:R-:W0:Y:S01]  /*c1c0*/  LDS.U8 R0, [R28+0x8024] ;  /* 0x008024001c007984 */ /* 0x000e220000000000 */
[----:B------:R-:W-:Y:S02]  /*c1d0*/  IMAD.MOV.U32 R27, RZ, RZ, 0x3 ;  /* 0x00000003ff1b7424 */ /* 0x000fe400078e00ff */
[----:B------:R-:W-:Y:S01]  /*c1e0*/  IMAD.MOV.U32 R39, RZ, RZ, RZ ;  /* 0x000000ffff277224 */ /* 0x000fe200078e00ff */
[----:B0-----:R-:W-:-:S05]  /*c1f0*/  PRMT R3, R0, 0x7604, RZ ;  /* 0x0000760400037816 */ /* 0x001fca00000000ff */
[----:B------:R0:W-:Y:S02]  /*c200*/  STS.U16 [R28+0x8024], R3 ;  /* 0x008024031c007388 */ /* 0x0001e40000000400 */
.L_x_635:
[----:B------:R-:W-:Y:S05]  /*c210*/  BSYNC.RECONVERGENT B0 ;  /* 0x0000000000007941 */ /* 0x000fea0003800200 */
.L_x_633:
        /* <DEDUP_REMOVED lines=19> */
.L_x_637:
[----:B------:R-:W-:Y:S05]  /*c350*/  BSYNC.RECONVERGENT B6 ;  /* 0x0000000000067941 */ /* 0x000fea0003800200 */
.L_x_636:
        /* <DEDUP_REMOVED lines=21> */
.L_x_639:
[----:B------:R-:W-:Y:S05]  /*c4b0*/  BSYNC.RECONVERGENT B6 ;  /* 0x0000000000067941 */ /* 0x000fea0003800200 */
.L_x_638:
        /* <DEDUP_REMOVED lines=28> */
.L_x_641:
[----:B------:R-:W-:Y:S05]  /*c680*/  BSYNC.RECONVERGENT B0 ;  /* 0x0000000000007941 */ /* 0x000fea0003800200 */
.L_x_640:
[----:B------:R-:W0:Y:S01]  /*c690*/  LDS.U8 R0, [R29+0x1004e] ;  /* 0x01004e001d007984 */ /* 0x000e220000000000 */
[----:B------:R-:W-:Y:S01]  /*c6a0*/  BSSY.RECONVERGENT B0, `(.L_x_642) ;  /* 0x000000b000007945 */ /* 0x000fe20003800200 */
[----:B0-----:R-:W-:-:S13]  /*c6b0*/  LOP3.LUT P0, RZ, R0, 0x77, RZ, 0xc0, !PT ;  /* 0x0000007700ff7812 */ /* 0x001fda000780c0ff */
[----:B------:R-:W-:Y:S05]  /*c6c0*/  @!P0 BRA `(.L_x_643) ;  /* 0x0000000000208947 */ /* 0x000fea0003800000 */
[----:B------:R-:W-:Y:S01]  /*c6d0*/  IMAD.IADD R3, R28, 0x1, R5 ;  /* 0x000000011c037824 */ /* 0x000fe200078e0205 */
[C---:B------:R-:W-:Y:S01]  /*c6e0*/  SHF.L.U32 R2, R5.reuse, 0x2, RZ ;  /* 0x0000000205027819 */ /* 0x040fe200000006ff */
[----:B------:R-:W-:-:S03]  /*c6f0*/  VIADD R5, R5, 0x1 ;  /* 0x0000000105057836 */ /* 0x000fc60000000000 */
[----:B------:R0:W-:Y:S01]  /*c700*/  STS.U8 [R3+0x8026], R0 ;  /* 0x0080260003007388 */ /* 0x0001e20000000000 */
[C---:B------:R-:W-:Y:S02]  /*c710*/  ISETP.EQ.AND P0, PT, R2.reuse, RZ, PT ;  /* 0x000000ff0200720c */ /* 0x040fe40003f02270 */
[----:B------:R-:W-:-:S11]  /*c720*/  ISETP.EQ.AND P1, PT, R2, 0x4, PT ;  /* 0x000000040200780c */ /* 0x000fd60003f22270 */
[----:B------:R-:W-:Y:S02]  /*c730*/  @P0 IMAD.MOV.U32 R39, RZ, RZ, 0x2 ;  /* 0x00000002ff270424 */ /* 0x000fe400078e00ff */
[----:B0-----:R-:W-:-:S07]  /*c740*/  @P1 IMAD.MOV.U32 R27, RZ, RZ, 0x2 ;  /* 0x00000002ff1b1424 */ /* 0x001fce00078e00ff */
.L_x_643:
[----:B------:R-:W-:Y:S05]  /*c750*/  BSYNC.RECONVERGENT B0 ;  /* 0x0000000000007941 */ /* 0x000fea0003800200 */
.L_x_642:
        /* <DEDUP_REMOVED lines=12> */
.L_x_645:
[----:B------:R-:W-:Y:S05]  /*c820*/  BSYNC.RECONVERGENT B0 ;  /* 0x0000000000007941 */ /* 0x000fea0003800200 */
.L_x_644:
        /* <DEDUP_REMOVED lines=9> */
.L_x_647:
[----:B------:R-:W0:Y:S01]  /*c8c0*/  LDS.U8 R0, [R28+0x8026] ;  /* 0x008026001c007984 */ /* 0x000e220000000000 */
[----:B------:R-:W-:Y:S02]  /*c8d0*/  IMAD.MOV.U32 R27, RZ, RZ, 0x3 ;  /* 0x00000003ff1b7424 */ /* 0x000fe400078e00ff */
[----:B------:R-:W-:Y:S01]  /*c8e0*/  IMAD.MOV.U32 R39, RZ, RZ, RZ ;  /* 0x000000ffff277224 */ /* 0x000fe200078e00ff */
[----:B0-----:R-:W-:-:S05]  /*c8f0*/  PRMT R3, R0, 0x7604, RZ ;  /* 0x0000760400037816 */ /* 0x001fca00000000ff */
[----:B------:R0:W-:Y:S02]  /*c900*/  STS.U16 [R28+0x8026], R3 ;  /* 0x008026031c007388 */ /* 0x0001e40000000400 */
.L_x_648:
[----:B------:R-:W-:Y:S05]  /*c910*/  BSYNC.RECONVERGENT B0 ;  /* 0x0000000000007941 */ /* 0x000fea0003800200 */
.L_x_646:
        /* <DEDUP_REMOVED lines=19> */
.L_x_650:
[----:B------:R-:W-:Y:S05]  /*ca50*/  BSYNC.RECONVERGENT B6 ;  /* 0x0000000000067941 */ /* 0x000fea0003800200 */
.L_x_649:
        /* <DEDUP_REMOVED lines=21> */
.L_x_652:
[----:B------:R-:W-:Y:S05]  /*cbb0*/  BSYNC.RECONVERGENT B6 ;  /* 0x0000000000067941 */ /* 0x000fea0003800200 */
.L_x_651:
        /* <DEDUP_REMOVED lines=31> */
.L_x_654:
[----:B------:R-:W-:Y:S05]  /*cdb0*/  BSYNC.RECONVERGENT B0 ;  /* 0x0000000000007941 */ /* 0x000fea0003800200 */
.L_x_653:
        /* <DEDUP_REMOVED lines=12> */
.L_x_656:
[----:B------:R-:W-:Y:S05]  /*ce80*/  BSYNC.RECONVERGENT B0 ;  /* 0x0000000000007941 */ /* 0x000fea0003800200 */
.L_x_655:
        /* <DEDUP_REMOVED lines=12> */
.L_x_658:
[----:B------:R-:W-:Y:S05]  /*cf50*/  BSYNC.RECONVERGENT B0 ;  /* 0x0000000000007941 */ /* 0x000fea0003800200 */
.L_x_657:
        /* <DEDUP_REMOVED lines=9> */
.L_x_660:
[----:B------:R-:W0:Y:S01]  /*cff0*/  LDS.U8 R0, [R28+0x8028] ;  /* 0x008028001c007984 */ /* 0x000e220000000000 */
[----:B------:R-:W-:Y:S02]  /*d000*/  IMAD.MOV.U32 R27, RZ, RZ, 0x3 ;  /* 0x00000003ff1b7424 */ /* 0x000fe400078e00ff */
[----:B------:R-:W-:Y:S01]  /*d010*/  IMAD.MOV.U32 R39, RZ, RZ, RZ ;  /* 0x000000ffff277224 */ /* 0x000fe200078e00ff */
[----:B0-----:R-:W-:-:S05]  /*d020*/  PRMT R3, R0, 0x7604, RZ ;  /* 0x0000760400037816 */ /* 0x001fca00000000ff */
[----:B------:R0:W-:Y:S02]  /*d030*/  STS.U16 [R28+0x8028], R3 ;  /* 0x008028031c007388 */ /* 0x0001e40000000400 */
.L_x_661:
[----:B------:R-:W-:Y:S05]  /*d040*/  BSYNC.RECONVERGENT B0 ;  /* 0x0000000000007941 */ /* 0x000fea0003800200 */
.L_x_659:
        /* <DEDUP_REMOVED lines=19> */
.L_x_663:
[----:B------:R-:W-:Y:S05]  /*d180*/  BSYNC.RECONVERGENT B6 ;  /* 0x0000000000067941 */ /* 0x000fea0003800200 */
.L_x_662:
        /* <DEDUP_REMOVED lines=21> */
.L_x_665:
[----:B------:R-:W-:Y:S05]  /*d2e0*/  BSYNC.RECONVERGENT B6 ;  /* 0x0000000000067941 */ /* 0x000fea0003800200 */
.L_x_664:
        /* <DEDUP_REMOVED lines=28> */
.L_x_667:
[----:B------:R-:W-:Y:S05]  /*d4b0*/  BSYNC.RECONVERGENT B0 ;  /* 0x0000000000007941 */ /* 0x000fea0003800200 */
.L_x_666:
        /* <DEDUP_REMOVED lines=12> */
.L_x_669:
[----:B------:R-:W-:Y:S05]  /*d580*/  BSYNC.RECONVERGENT B0 ;  /* 0x0000000000007941 */ /* 0x000fea0003800200 */
.L_x_668:
        /* <DEDUP_REMOVED lines=12> */
.L_x_671:
[----:B------:R-:W-:Y:S05]  /*d650*/  BSYNC.RECONVERGENT B0 ;  /* 0x0000000000007941 */ /* 0x000fea0003800200 */
.L_x_670:
        /* <DEDUP_REMOVED lines=9> */
.L_x_673:
[----:B------:R-:W0:Y:S01]  /*d6f0*/  LDS.U8 R0, [R28+0x802a] ;  /* 0x00802a001c007984 */ /* 0x000e220000000000 */
[----:B------:R-:W-:Y:S02]  /*d700*/  IMAD.MOV.U32 R27, RZ, RZ, 0x3 ;  /* 0x00000003ff1b7424 */ /* 0x000fe400078e00ff */
[----:B------:R-:W-:Y:S01]  /*d710*/  IMAD.MOV.U32 R39, RZ, RZ, RZ ;  /* 0x000000ffff277224 */ /* 0x000fe200078e00ff */
[----:B0-----:R-:W-:-:S05]  /*d720*/  PRMT R3, R0, 0x7604, RZ ;  /* 0x0000760400037816 */ /* 0x001fca00000000ff */
[----:B------:R0:W-:Y:S02]  /*d730*/  STS.U16 [R28+0x802a], R3 ;  /* 0x00802a031c007388 */ /* 0x0001e40000000400 */
.L_x_674:
[----:B------:R-:W-:Y:S05]  /*d740*/  BSYNC.RECONVERGENT B0 ;  /* 0x0000000000007941 */ /* 0x000fea0003800200 */
.L_x_672:
        /* <DEDUP_REMOVED lines=19> */
.L_x_676:
[----:B------:R-:W-:Y:S05]  /*d880*/  BSYNC.RECONVERGENT B6 ;  /* 0x0000000000067941 */ /* 0x000fea0003800200 */
.L_x_675:
        /* <DEDUP_REMOVED lines=21> */
.L_x_678:
[----:B------:R-:W-:Y:S05]  /*d9e0*/  BSYNC.RECONVERGENT B6 ;  /* 0x0000000000067941 */ /* 0x000fea0003800200 */
.L_x_677:
        /* <DEDUP_REMOVED lines=31> */
.L_x_680:
[----:B------:R-:W-:Y:S05]  /*dbe0*/  BSYNC.RECONVERGENT B0 ;  /* 0x0000000000007941 */ /* 0x000fea0003800200 */
.L_x_679:
        /* <DEDUP_REMOVED lines=12> */
.L_x_682:
[----:B------:R-:W-:Y:S05]  /*dcb0*/  BSYNC.RECONVERGENT B0 ;  /* 0x0000000000007941 */ /* 0x000fea0003800200 */
.L_x_681:
        /* <DEDUP_REMOVED lines=12> */
.L_x_684:
[----:B------:R-:W-:Y:S05]  /*dd80*/  BSYNC.RECONVERGENT B0 ;  /* 0x0000000000007941 */ /* 0x000fea0003800200 */
.L_x_683:
        /* <DEDUP_REMOVED lines=9> */
.L_x_686:
[----:B------:R-:W0:Y:S01]  /*de20*/  LDS.U8 R0, [R28+0x802c] ;  /* 0x00802c001c007984 */ /* 0x000e220000000000 */
[----:B------:R-:W-:Y:S02]  /*de30*/  IMAD.MOV.U32 R27, RZ, RZ, 0x3 ;  /* 0x00000003ff1b7424 */ /* 0x000fe400078e00ff */
[----:B------:R-:W-:Y:S01]  /*de40*/  IMAD.MOV.U32 R39, RZ, RZ, RZ ;  /* 0x000000ffff277224 */ /* 0x000fe200078e00ff */
[----:B0-----:R-:W-:-:S05]  /*de50*/  PRMT R3, R0, 0x7604, RZ ;  /* 0x0000760400037816 */ /* 0x001fca00000000ff */
[----:B------:R0:W-:Y:S02]  /*de60*/  STS.U16 [R28+0x802c], R3 ;  /* 0x00802c031c007388 */ /* 0x0001e40000000400 */
.L_x_687:
[----:B------:R-:W-:Y:S05]  /*de70*/  BSYNC.RECONVERGENT B0 ;  /* 0x0000000000007941 */ /* 0x000fea0003800200 */
.L_x_685:
        /* <DEDUP_REMOVED lines=19> */
.L_x_689:
[----:B------:R-:W-:Y:S05]  /*dfb0*/  BSYNC.RECONVERGENT B6 ;  /* 0x0000000000067941 */ /* 0x000fea0003800200 */
.L_x_688:
        /* <DEDUP_REMOVED lines=21> */
.L_x_691:
[----:B------:R-:W-:Y:S05]  /*e110*/  BSYNC.RECONVERGENT B6 ;  /* 0x0000000000067941 */ /* 0x000fea0003800200 */
.L_x_690:
        /* <DEDUP_REMOVED lines=28> */
.L_x_693:
[----:B------:R-:W-:Y:S05]  /*e2e0*/  BSYNC.RECONVERGENT B0 ;  /* 0x0000000000007941 */ /* 0x000fea0003800200 */
.L_x_692:
        /* <DEDUP_REMOVED lines=12> */
.L_x_695:
[----:B------:R-:W-:Y:S05]  /*e3b0*/  BSYNC.RECONVERGENT B0 ;  /* 0x0000000000007941 */ /* 0x000fea0003800200 */
.L_x_694:
        /* <DEDUP_REMOVED lines=12> */
.L_x_697:
[----:B------:R-:W-:Y:S05]  /*e480*/  BSYNC.RECONVERGENT B0 ;  /* 0x0000000000007941 */ /* 0x000fea0003800200 */
.L_x_696:
        /* <DEDUP_REMOVED lines=9> */
.L_x_699:
[----:B------:R-:W0:Y:S01]  /*e520*/  LDS.U8 R0, [R28+0x802e] ;  /* 0x00802e001c007984 */ /* 0x000e220000000000 */
[----:B------:R-:W-:Y:S02]  /*e530*/  IMAD.MOV.U32 R27, RZ, RZ, 0x3 ;  /* 0x00000003ff1b7424 */ /* 0x000fe400078e00ff */
[----:B------:R-:W-:Y:S01]  /*e540*/  IMAD.MOV.U32 R39, RZ, RZ, RZ ;  /* 0x000000ffff277224 */ /* 0x000fe200078e00ff */
[----:B0-----:R-:W-:-:S05]  /*e550*/  PRMT R3, R0, 0x7604, RZ ;  /* 0x0000760400037816 */ /* 0x001fca00000000ff */
[----:B------:R0:W-:Y:S02]  /*e560*/  STS.U16 [R28+0x802e], R3 ;  /* 0x00802e031c007388 */ /* 0x0001e40000000400 */
.L_x_700:
[----:B------:R-:W-:Y:S05]  /*e570*/  BSYNC.RECONVERGENT B0 ;  /* 0x0000000000007941 */ /* 0x000fea0003800200 */
.L_x_698:
        /* <DEDUP_REMOVED lines=19> */
.L_x_702:
[----:B------:R-:W-:Y:S05]  /*e6b0*/  BSYNC.RECONVERGENT B6 ;  /* 0x0000000000067941 */ /* 0x000fea0003800200 */
.L_x_701:
        /* <DEDUP_REMOVED lines=21> */
.L_x_704:
[----:B------:R-:W-:Y:S05]  /*e810*/  BSYNC.RECONVERGENT B6 ;  /* 0x0000000000067941 */ /* 0x000fea0003800200 */
.L_x_703:
        /* <DEDUP_REMOVED lines=14> */
[----:B------:R-:W-:Y:S02]  /*e900*/  HFMA2 R27, -RZ, RZ, 0, 0 ;  /* 0x00000000ff1b7431 */ /* 0x000fe400000001ff */
        /* <DEDUP_REMOVED lines=16> */
.L_x_706:
[----:B------:R-:W-:Y:S05]  /*ea10*/  BSYNC.RECONVERGENT B0 ;  /* 0x0000000000007941 */ /* 0x000fea0003800200 */
.L_x_705:
        /* <DEDUP_REMOVED lines=12> */
.L_x_708:
[----:B------:R-:W-:Y:S05]  /*eae0*/  BSYNC.RECONVERGENT B0 ;  /* 0x0000000000007941 */ /* 0x000fea0003800200 */
.L_x_707:
        /* <DEDUP_REMOVED lines=12> */
.L_x_710:
[----:B------:R-:W-:Y:S05]  /*ebb0*/  BSYNC.RECONVERGENT B0 ;  /* 0x0000000000007941 */ /* 0x000fea0003800200 */
.L_x_709:
        /* <DEDUP_REMOVED lines=9> */
.L_x_712:
[----:B------:R-:W0:Y:S01]  /*ec50*/  LDS.U8 R0, [R28+0x8030] ;  /* 0x008030001c007984 */ /* 0x000e220000000000 */
[----:B------:R-:W-:Y:S02]  /*ec60*/  IMAD.MOV.U32 R27, RZ, RZ, 0x3 ;  /* 0x00000003ff1b7424 */ /* 0x000fe400078e00ff */
[----:B------:R-:W-:Y:S01]  /*ec70*/  IMAD.MOV.U32 R39, RZ, RZ, RZ ;  /* 0x000000ffff277224 */ /* 0x000fe200078e00ff */
[----:B0-----:R-:W-:-:S05]  /*ec80*/  PRMT R3, R0, 0x7604, RZ ;  /* 0x0000760400037816 */ /* 0x001fca00000000ff */
[----:B------:R0:W-:Y:S02]  /*ec90*/  STS.U16 [R28+0x8030], R3 ;  /* 0x008030031c007388 */ /* 0x0001e40000000400 */
.L_x_713:
[----:B------:R-:W-:Y:S05]  /*eca0*/  BSYNC.RECONVERGENT B0 ;  /* 0x0000000000007941 */ /* 0x000fea0003800200 */
.L_x_711:
        /* <DEDUP_REMOVED lines=19> */
.L_x_715:
[----:B------:R-:W-:Y:S05]  /*ede0*/  BSYNC.RECONVERGENT B6 ;  /* 0x0000000000067941 */ /* 0x000fea0003800200 */
.L_x_714:
        /* <DEDUP_REMOVED lines=21> */
.L_x_717:
[----:B------:R-:W-:Y:S05]  /*ef40*/  BSYNC.RECONVERGENT B6 ;  /* 0x0000000000067941 */ /* 0x000fea0003800200 */
.L_x_716:
        /* <DEDUP_REMOVED lines=28> */
.L_x_719:
[----:B------:R-:W-:Y:S05]  /*f110*/  BSYNC.RECONVERGENT B0 ;  /* 0x0000000000007941 */ /* 0x000fea0003800200 */
.L_x_718:
        /* <DEDUP_REMOVED lines=12> */
.L_x_721:
[----:B------:R-:W-:Y:S05]  /*f1e0*/  BSYNC.RECONVERGENT B0 ;  /* 0x0000000000007941 */ /* 0x000fea0003800200 */
.L_x_720:
        /* <DEDUP_REMOVED lines=12> */
.L_x_723:
[----:B------:R-:W-:Y:S05]  /*f2b0*/  BSYNC.RECONVERGENT B0 ;  /* 0x0000000000007941 */ /* 0x000fea0003800200 */
.L_x_722:
        /* <DEDUP_REMOVED lines=9> */
.L_x_725:
[----:B------:R-:W0:Y:S01]  /*f350*/  LDS.U8 R0, [R28+0x8032] ;  /* 0x008032001c007984 */ /* 0x000e220000000000 */
[----:B------:R-:W-:Y:S02]  /*f360*/  IMAD.MOV.U32 R27, RZ, RZ, 0x3 ;  /* 0x00000003ff1b7424 */ /* 0x000fe400078e00ff */
[----:B------:R-:W-:Y:S01]  /*f370*/  IMAD.MOV.U32 R39, RZ, RZ, RZ ;  /* 0x000000ffff277224 */ /* 0x000fe200078e00ff */
[----:B0-----:R-:W-:-:S05]  /*f380*/  PRMT R3, R0, 0x7604, RZ ;  /* 0x0000760400037816 */ /* 0x001fca00000000ff */
[----:B------:R0:W-:Y:S02]  /*f390*/  STS.U16 [R28+0x8032], R3 ;  /* 0x008032031c007388 */ /* 0x0001e40000000400 */
.L_x_726:
[----:B------:R-:W-:Y:S05]  /*f3a0*/  BSYNC.RECONVERGENT B0 ;  /* 0x0000000000007941 */ /* 0x000fea0003800200 */
.L_x_724:
        /* <DEDUP_REMOVED lines=19> */
.L_x_728:
[----:B------:R-:W-:Y:S05]  /*f4e0*/  BSYNC.RECONVERGENT B6 ;  /* 0x0000000000067941 */ /* 0x000fea0003800200 */
.L_x_727:
        /* <DEDUP_REMOVED lines=21> */
.L_x_730:
[----:B------:R-:W-:Y:S05]  /*f640*/  BSYNC.RECONVERGENT B6 ;  /* 0x0000000000067941 */ /* 0x000fea0003800200 */
.L_x_729:
[----:B------:R-:W-:-:S13]  /*f650*/  ISETP.GT.U32.AND P0, PT, R27, 0x3, PT ;  /* 0x000000031b00780c */ /* 0x000fda0003f04070 */
[----:B------:R-:W-:Y:S05]  /*f660*/  @P0 BRA `(.L_x_416) ;  /* 0x0000002800a80947 */ /* 0x000fea0003800000 */
[----:B------:R-:W-:Y:S01]  /*f670*/  LEA R0, R24, 0x64, 0x7 ;  /* 0x0000006418007811 */ /* 0x000fe200078e38ff */
[----:B------:R-:W-:Y:S01]  /*f680*/  IMAD.SHL.U32 R27, R27, 0x40, RZ ;  /* 0x000000401b1b7824 */ /* 0x000fe200078e00ff */
[----:B------:R-:W-:Y:S02]  /*f690*/  SHF.L.U32 R39, R39, 0x4, RZ ;  /* 0x0000000427277819 */ /* 0x000fe400000006ff */
[----:B------:R-:W-:Y:S02]  /*f6a0*/  LEA.HI R0, R0, R37, RZ, 0x1d ;  /* 0x0000002500007211 */ /* 0x000fe400078fe8ff */
[----:B------:R-:W-:-:S03]  /*f6b0*/  ISETP.NE.AND P0, PT, R38, 0x1a, PT ;  /* 0x0000001a2600780c */ /* 0x000fc60003f05270 */
        /* <DEDUP_REMOVED lines=24> */
.L_x_732:
[----:B------:R-:W-:Y:S05]  /*f840*/  BSYNC.RECONVERGENT B0 ;  /* 0x0000000000007941 */ /* 0x000fea0003800200 */
.L_x_731:
        /* <DEDUP_REMOVED lines=12> */
.L_x_734:
[----:B------:R-:W-:Y:S05]  /*f910*/  BSYNC.RECONVERGENT B0 ;  /* 0x0000000000007941 */ /* 0x000fea0003800200 */
.L_x_733:
        /* <DEDUP_REMOVED lines=12> */
.L_x_736:
[----:B------:R-:W-:Y:S05]  /*f9e0*/  BSYNC.RECONVERGENT B0 ;  /* 0x0000000000007941 */ /* 0x000fea0003800200 */
.L_x_735:
        /* <DEDUP_REMOVED lines=9> */
.L_x_738:
[----:B------:R-:W0:Y:S01]  /*fa80*/  LDS.U8 R0, [R28+0x8034] ;  /* 0x008034001c007984 */ /* 0x000e220000000000 */
[----:B------:R-:W-:Y:S02]  /*fa90*/  IMAD.MOV.U32 R27, RZ, RZ, 0x3 ;  /* 0x00000003ff1b7424 */ /* 0x000fe400078e00ff */
[----:B------:R-:W-:Y:S01]  /*faa0*/  IMAD.MOV.U32 R39, RZ, RZ, RZ ;  /* 0x000000ffff277224 */ /* 0x000fe200078e00ff */
[----:B0-----:R-:W-:-:S05]  /*fab0*/  PRMT R3, R0, 0x7604, RZ ;  /* 0x0000760400037816 */ /* 0x001fca00000000ff */
[----:B------:R0:W-:Y:S02]  /*fac0*/  STS.U16 [R28+0x8034], R3 ;  /* 0x008034031c007388 */ /* 0x0001e40000000400 */
.L_x_739:
[----:B------:R-:W-:Y:S05]  /*fad0*/  BSYNC.RECONVERGENT B0 ;  /* 0x0000000000007941 */ /* 0x000fea0003800200 */
.L_x_737:
        /* <DEDUP_REMOVED lines=19> */
.L_x_741:
[----:B------:R-:W-:Y:S05]  /*fc10*/  BSYNC.RECONVERGENT B6 ;  /* 0x0000000000067941 */ /* 0x000fea0003800200 */
.L_x_740:
[----:B------:R-:W-:-:S13]  /*fc20*/  ISETP.GT.U32.AND P0, PT, R39, 0x3, PT ;  /* 0x000000032700780c */ /* 0x000fda0003f04070 */
[----:B------:R-:W-:Y:S05]  /*fc30*/  @P0 BRA `(.L_x_416) ;  /* 0x0000002400340947 */ /* 0x000fea0003800000 */
[----:B------:R-:W-:Y:S01]  /*fc40*/  ISETP.GE.U32.AND P0, PT, R27, 0x4, PT ;  /* 0x000000041b00780c */ /* 0x000fe20003f06070 */
[----:B------:R-:W-:-:S12]  /*fc50*/  BSSY.RECONVERGENT B6, `(.L_x_742) ;  /* 0x0000012000067945 */ /* 0x000fd80003800200 */
[----:B------:R-:W-:Y:S05]  /*fc60*/  @!P0 BRA `(.L_x_743) ;  /* 0x0000000000408947 */ /* 0x000fea0003800000 */
[----:B------:R-:W-:Y:S01]  /*fc70*/  MOV R0, 0x8 ;  /* 0x0000000800007802 */ /* 0x000fe20000000f00 */
[----:B------:R-:W5:Y:S01]  /*fc80*/  LDCU.64 UR4, c[0x4][0xb0] ;  /* 0x01001600ff0477ac */ /* 0x000f620008000a00 */
[----:B------:R-:W-:Y:S02]  /*fc90*/  HFMA2 R13, -RZ, RZ, 0, 0 ;  /* 0x00000000ff0d7431 */ /* 0x000fe400000001ff */
[----:B------:R-:W-:Y:S01]  /*fca0*/  IMAD.MOV.U32 R8, RZ, RZ, 0x104 ;  /* 0x00000104ff087424 */ /* 0x000fe200078e00ff */
[----:B0-----:R0:W0:Y:S01]  /*fcb0*/  LDC.64 R2, c[0x4][R0] ;  /* 0x0100000000027b82 */ /* 0x0010220000000a00 */
[----:B------:R-:W1:Y:S01]  /*fcc0*/  LDCU.64 UR6, c[0x4][0xb8] ;  /* 0x01001700ff0677ac */ /* 0x000e620008000a00 */
[----:B------:R-:W-:Y:S01]  /*fcd0*/  IMAD.MOV.U32 R12, RZ, RZ, 0x1 ;  /* 0x00000001ff0c7424 */ /* 0x000fe200078e00ff */
        /* <DEDUP_REMOVED lines=9> */
.L_x_743:
[----:B------:R-:W-:Y:S05]  /*fd70*/  BSYNC.RECONVERGENT B6 ;  /* 0x0000000000067941 */ /* 0x000fea0003800200 */
.L_x_742:
        /* <DEDUP_REMOVED lines=28> */
.L_x_745:
[----:B------:R-:W-:Y:S05]  /*ff40*/  BSYNC.RECONVERGENT B0 ;  /* 0x0000000000007941 */ /* 0x000fea0003800200 */
.L_x_744:
        /* <DEDUP_REMOVED lines=12> */
.L_x_747:
[----:B------:R-:W-:Y:S05]  /*10010*/  BSYNC.RECONVERGENT B0 ;  /* 0x0000000000007941 */ /* 0x000fea0003800200 */
.L_x_746:
        /* <DEDUP_REMOVED lines=12> */
.L_x_749:
[----:B------:R-:W-:Y:S05]  /*100e0*/  BSYNC.RECONVERGENT B0 ;  /* 0x0000000000007941 */ /* 0x000fea0003800200 */
.L_x_748:
        /* <DEDUP_REMOVED lines=9> */
.L_x_751:
[----:B------:R-:W0:Y:S01]  /*10180*/  LDS.U8 R0, [R28+0x8036] ;  /* 0x008036001c007984 */ /* 0x000e220000000000 */
[----:B------:R-:W-:Y:S02]  /*10190*/  IMAD.MOV.U32 R27, RZ, RZ, 0x3 ;  /* 0x00000003ff1b7424 */ /* 0x000fe400078e00ff */
[----:B------:R-:W-:Y:S01]  /*101a0*/  IMAD.MOV.U32 R39, RZ, RZ, RZ ;  /* 0x000000ffff277224 */ /* 0x000fe200078e00ff */
[----:B0-----:R-:W-:-:S05]  /*101b0*/  PRMT R3, R0, 0x7604, RZ ;  /* 0x0000760400037816 */ /* 0x001fca00000000ff */
[----:B------:R0:W-:Y:S02]  /*101c0*/  STS.U16 [R28+0x8036], R3 ;  /* 0x008036031c007388 */ /* 0x0001e40000000400 */
.L_x_752:
[----:B------:R-:W-:Y:S05]  /*101d0*/  BSYNC.RECONVERGENT B0 ;  /* 0x0000000000007941 */ /* 0x000fea0003800200 */
.L_x_750:
        /* <DEDUP_REMOVED lines=19> */
.L_x_754:
[----:B------:R-:W-:Y:S05]  /*10310*/  BSYNC.RECONVERGENT B6 ;  /* 0x0000000000067941 */ /* 0x000fea0003800200 */
.L_x_753:
[----:B------:R-:W-:-:S13]  /*10320*/  ISETP.GT.U32.AND P0, PT, R39, 0x3, PT ;  /* 0x000000032700780c */ /* 0x000fda0003f04070 */
[----:B------:R-:W-:Y:S05]  /*10330*/  @P0 BRA `(.L_x_416) ;  /* 0x0000001c00740947 */ /* 0x000fea0003800000 */
        /* <DEDUP_REMOVED lines=19> */
.L_x_756:
[----:B------:R-:W-:Y:S05]  /*10470*/  BSYNC.RECONVERGENT B6 ;  /* 0x0000000000067941 */ /* 0x000fea0003800200 */
.L_x_755:
        /* <DEDUP_REMOVED lines=31> */
.L_x_758:
[----:B------:R-:W-:Y:S05]  /*10670*/  BSYNC.RECONVERGENT B0 ;  /* 0x0000000000007941 */ /* 0x000fea0003800200 */
.L_x_757:
        /* <DEDUP_REMOVED lines=12> */
.L_x_760:
[----:B------:R-:W-:Y:S05]  /*10740*/  BSYNC.RECONVERGENT B0 ;  /* 0x0000000000007941 */ /* 0x000fea0003800200 */
.L_x_759:
        /* <DEDUP_REMOVED lines=12> */
.L_x_762:
[----:B------:R-:W-:Y:S05]  /*10810*/  BSYNC.RECONVERGENT B0 ;  /* 0x0000000000007941 */ /* 0x000fea0003800200 */
.L_x_761:
        /* <DEDUP_REMOVED lines=9> */
.L_x_764:
[----:B------:R-:W0:Y:S01]  /*108b0*/  LDS.U8 R0, [R28+0x8038] ;  /* 0x008038001c007984 */ /* 0x000e220000000000 */
[----:B------:R-:W-:Y:S02]  /*108c0*/  IMAD.MOV.U32 R27, RZ, RZ, 0x3 ;  /* 0x00000003ff1b7424 */ /* 0x000fe400078e00ff */
[----:B------:R-:W-:Y:S01]  /*108d0*/  IMAD.MOV.U32 R39, RZ, RZ, RZ ;  /* 0x000000ffff277224 */ /* 0x000fe200078e00ff */
[----:B0-----:R-:W-:-:S05]  /*108e0*/  PRMT R3, R0, 0x7604, RZ ;  /* 0x0000760400037816 */ /* 0x001fca00000000ff */
[----:B------:R0:W-:Y:S02]  /*108f0*/  STS.U16 [R28+0x8038], R3 ;  /* 0x008038031c007388 */ /* 0x0001e40000000400 */
.L_x_765:
[----:B------:R-:W-:Y:S05]  /*10900*/  BSYNC.RECONVERGENT B0 ;  /* 0x0000000000007941 */ /* 0x000fea0003800200 */
.L_x_763:
        /* <DEDUP_REMOVED lines=19> */
.L_x_767:
[----:B------:R-:W-:Y:S05]  /*10a40*/  BSYNC.RECONVERGENT B6 ;  /* 0x0000000000067941 */ /* 0x000fea0003800200 */
.L_x_766:
        /* <DEDUP_REMOVED lines=21> */
.L_x_769:
[----:B------:R-:W-:Y:S05]  /*10ba0*/  BSYNC.RECONVERGENT B6 ;  /* 0x0000000000067941 */ /* 0x000fea0003800200 */
.L_x_768:
        /* <DEDUP_REMOVED lines=28> */
.L_x_771:
[----:B------:R-:W-:Y:S05]  /*10d70*/  BSYNC.RECONVERGENT B0 ;  /* 0x0000000000007941 */ /* 0x000fea0003800200 */
.L_x_770:
        /* <DEDUP_REMOVED lines=12> */
.L_x_773:
[----:B------:R-:W-:Y:S05]  /*10e40*/  BSYNC.RECONVERGENT B0 ;  /* 0x0000000000007941 */ /* 0x000fea0003800200 */
.L_x_772:
        /* <DEDUP_REMOVED lines=12> */
.L_x_775:
[----:B------:R-:W-:Y:S05]  /*10f10*/  BSYNC.RECONVERGENT B0 ;  /* 0x0000000000007941 */ /* 0x000fea0003800200 */
.L_x_774:
        /* <DEDUP_REMOVED lines=9> */
.L_x_777:
[----:B------:R-:W0:Y:S01]  /*10fb0*/  LDS.U8 R0, [R28+0x803a] ;  /* 0x00803a001c007984 */ /* 0x000e220000000000 */
[----:B------:R-:W-:Y:S02]  /*10fc0*/  IMAD.MOV.U32 R27, RZ, RZ, 0x3 ;  /* 0x00000003ff1b7424 */ /* 0x000fe400078e00ff */
[----:B------:R-:W-:Y:S01]  /*10fd0*/  IMAD.MOV.U32 R39, RZ, RZ, RZ ;  /* 0x000000ffff277224 */ /* 0x000fe200078e00ff */
[----:B0-----:R-:W-:-:S05]  /*10fe0*/  PRMT R3, R0, 0x7604, RZ ;  /* 0x0000760400037816 */ /* 0x001fca00000000ff */
[----:B------:R0:W-:Y:S02]  /*10ff0*/  STS.U16 [R28+0x803a], R3 ;  /* 0x00803a031c007388 */ /* 0x0001e40000000400 */
.L_x_778:
[----:B------:R-:W-:Y:S05]  /*11000*/  BSYNC.RECONVERGENT B0 ;  /* 0x0000000000007941 */ /* 0x000fea0003800200 */
.L_x_776:
        /* <DEDUP_REMOVED lines=19> */
.L_x_780:
[----:B------:R-:W-:Y:S05]  /*11140*/  BSYNC.RECONVERGENT B6 ;  /* 0x0000000000067941 */ /* 0x000fea0003800200 */
.L_x_779:
        /* <DEDUP_REMOVED lines=14> */
[----:B------:R-:W-:Y:S01]  /*11230*/  IMAD.U32 R5, RZ, RZ, UR5 ;  /* 0x00000005ff057e24 */ /* 0x000fe2000f8e00ff */
[----:B-1----:R-:W-:Y:S01]  /*11240*/  MOV R6, UR6 ;  /* 0x0000000600067c02 */ /* 0x002fe20008000f00 */
[----:B------:R-:W-:Y:S02]  /*11250*/  IMAD.U32 R7, RZ, RZ, UR7 ;  /* 0x00000007ff077e24 */ /* 0x000fe4000f8e00ff */
[----:B--2---:R-:W-:Y:S02]  /*11260*/  IMAD.U32 R10, RZ, RZ, UR8 ;  /* 0x00000008ff0a7e24 */ /* 0x004fe4000f8e00ff */
[----:B------:R-:W-:-:S07]  /*11270*/  IMAD.U32 R11, RZ, RZ, UR9 ;  /* 0x00000009ff0b7e24 */ /* 0x000fce000f8e00ff */
[----:B------:R-:W-:-:S07]  /*11280*/  LEPC R20, `(.L_x_782) ;  /* 0x000000001014794e */ /* 0x000fce0000000000 */
[----:B0--34-:R-:W-:Y:S05]  /*11290*/  CALL.ABS.NOINC R2 ;  /* 0x0000000002007343 */ /* 0x019fea0003c00000 */
.L_x_782:
[----:B------:R-:W-:Y:S05]  /*112a0*/  BSYNC.RECONVERGENT B6 ;  /* 0x0000000000067941 */ /* 0x000fea0003800200 */
.L_x_781:
        /* <DEDUP_REMOVED lines=31> */
.L_x_784:
[----:B------:R-:W-:Y:S05]  /*114a0*/  BSYNC.RECONVERGENT B0 ;  /* 0x0000000000007941 */ /* 0x000fea0003800200 */
.L_x_783:
        /* <DEDUP_REMOVED lines=12> */
.L_x_786:
[----:B------:R-:W-:Y:S05]  /*11570*/  BSYNC.RECONVERGENT B0 ;  /* 0x0000000000007941 */ /* 0x000fea0003800200 */
.L_x_785:
        /* <DEDUP_REMOVED lines=12> */
.L_x_788:
[----:B------:R-:W-:Y:S05]  /*11640*/  BSYNC.RECONVERGENT B0 ;  /* 0x0000000000007941 */ /* 0x000fea0003800200 */
.L_x_787:
        /* <DEDUP_REMOVED lines=9> */
.L_x_790:
[----:B------:R-:W0:Y:S01]  /*116e0*/  LDS.U8 R0, [R28+0x803c] ;  /* 0x00803c001c007984 */ /* 0x000e220000000000 */
[----:B------:R-:W-:Y:S02]  /*116f0*/  IMAD.MOV.U32 R27, RZ, RZ, 0x3 ;  /* 0x00000003ff1b7424 */ /* 0x000fe400078e00ff */
[----:B------:R-:W-:Y:S01]  /*11700*/  IMAD.MOV.U32 R39, RZ, RZ, RZ ;  /* 0x000000ffff277224 */ /* 0x000fe200078e00ff */
[----:B0-----:R-:W-:-:S05]  /*11710*/  PRMT R3, R0, 0x7604, RZ ;  /* 0x0000760400037816 */ /* 0x001fca00000000ff */
[----:B------:R0:W-:Y:S02]  /*11720*/  STS.U16 [R28+0x803c], R3 ;  /* 0x00803c031c007388 */ /* 0x0001e40000000400 */
.L_x_791:
[----:B------:R-:W-:Y:S05]  /*11730*/  BSYNC.RECONVERGENT B0 ;  /* 0x0000000000007941 */ /* 0x000fea0003800200 */
.L_x_789:
        /* <DEDUP_REMOVED lines=19> */
.L_x_793:
[----:B------:R-:W-:Y:S05]  /*11870*/  BSYNC.RECONVERGENT B6 ;  /* 0x0000000000067941 */ /* 0x000fea0003800200 */
.L_x_792:
        /* <DEDUP_REMOVED lines=21> */
.L_x_795:
[----:B------:R-:W-:Y:S05]  /*119d0*/  BSYNC.RECONVERGENT B6 ;  /* 0x0000000000067941 */ /* 0x000fea0003800200 */
.L_x_794:
        /* <DEDUP_REMOVED lines=28> */
.L_x_797:
[----:B------:R-:W-:Y:S05]  /*11ba0*/  BSYNC.RECONVERGENT B0 ;  /* 0x0000000000007941 */ /* 0x000fea0003800200 */
.L_x_796:
        /* <DEDUP_REMOVED lines=12> */
.L_x_799:
[----:B------:R-:W-:Y:S05]  /*11c70*/  BSYNC.RECONVERGENT B0 ;  /* 0x0000000000007941 */ /* 0x000fea0003800200 */
.L_x_798:
        /* <DEDUP_REMOVED lines=12> */
.L_x_801:
[----:B------:R-:W-:Y:S05]  /*11d40*/  BSYNC.RECONVERGENT B0 ;  /* 0x0000000000007941 */ /* 0x000fea0003800200 */
.L_x_800:
[----:B------:R-:W-:Y:S01]  /*11d50*/  ISETP.NE.AND P0, PT, R39, 0x3, PT ;  /* 0x000000032700780c */ /* 0x000fe20003f05270 */
[----:B------:R-:W-:Y:S01]  /*11d60*/  BSSY.RECONVERGENT B0, `(.L_x_802) ;  /* 0x000000e000007945 */ /* 0x000fe20003800200 */
[----:B------:R-:W-:Y:S02]  /*11d70*/  ISETP.EQ.AND P1, PT, R5, 0x1, PT ;  /* 0x000000010500780c */ /* 0x000fe40003f22270 */
[----:B------:R-:W-:-:S11]  /*11d80*/  LEA R40, R24, 0x7c, 0x7 ;  /* 0x0000007c18287811 */ /* 0x000fd600078e38ff */
[----:B------:R-:W-:Y:S05]  /*11d90*/  @!P0 BRA P1, `(.L_x_803) ;  /* 0x0000000000148947 */ /* 0x000fea0000800000 */
[----:B------:R-:W-:-:S13]  /*11da0*/  ISETP.NE.AND P0, PT, R5, 0x1, PT ;  /* 0x000000010500780c */ /* 0x000fda0003f05270 */
[----:B------:R-:W-:Y:S05]  /*11db0*/  @P0 BRA `(.L_x_804) ;  /* 0x0000000000200947 */ /* 0x000fea0003800000 */
[----:B------:R0:W-:Y:S01]  /*11dc0*/  STS.U8 [R28+0x803f], RZ ;  /* 0x00803fff1c007388 */ /* 0x0001e20000000000 */
[----:B------:R-:W-:Y:S01]  /*11dd0*/  IMAD.MOV.U32 R27, RZ, RZ, 0x3 ;  /* 0x00000003ff1b7424 */ /* 0x000fe200078e00ff */
[----:B------:R-:W-:Y:S06]  /*11de0*/  BRA `(.L_x_804) ;  /* 0x0000000000147947 */ /* 0x000fec0003800000 */
.L_x_803:
[----:B------:R-:W0:Y:S01]  /*11df0*/  LDS.U8 R0, [R28+0x803e] ;  /* 0x00803e001c007984 */ /* 0x000e220000000000 */
[----:B------:R-:W-:Y:S02]  /*11e00*/  IMAD.MOV.U32 R27, RZ, RZ, 0x3 ;  /* 0x00000003ff1b7424 */ /* 0x000fe400078e00ff */
[----:B------:R-:W-:Y:S01]  /*11e10*/  IMAD.MOV.U32 R39, RZ, RZ, RZ ;  /* 0x000000ffff277224 */ /* 0x000fe200078e00ff */
[----:B0-----:R-:W-:-:S05]  /*11e20*/  PRMT R3, R0, 0x7604, RZ ;  /* 0x0000760400037816 */ /* 0x001fca00000000ff */
[----:B------:R0:W-:Y:S02]  /*11e30*/  STS.U16 [R28+0x803e], R3 ;  /* 0x00803e031c007388 */ /* 0x0001e40000000400 */
.L_x_804:
[----:B------:R-:W-:Y:S05]  /*11e40*/  BSYNC.RECONVERGENT B0 ;  /* 0x0000000000007941 */ /* 0x000fea0003800200 */
.L_x_802:
        /* <DEDUP_REMOVED lines=19> */
.L_x_806:
[----:B------:R-:W-:Y:S05]  /*11f80*/  BSYNC.RECONVERGENT B6 ;  /* 0x0000000000067941 */ /* 0x000fea0003800200 */
.L_x_805:
        /* <DEDUP_REMOVED lines=21> */
.L_x_808:
[----:B------:R-:W-:Y:S05]  /*120e0*/  BSYNC.RECONVERGENT B6 ;  /* 0x0000000000067941 */ /* 0x000fea0003800200 */
.L_x_807:
[----:B------:R-:W-:-:S13]  /*120f0*/  ISETP.GT.U32.AND P0, PT, R27, 0x3, PT ;  /* 0x000000031b00780c */ /* 0x000fda0003f04070 */
[----:B------:R-:W-:Y:S05]  /*12100*/  @!P0 BRA `(.L_x_809) ;  /* 0x0000000000088947 */ /* 0x000fea0003800000 */
.L_x_416:
[----:B------:R-:W-:Y:S05]  /*12110*/  BSYNC.RECONVERGENT B7 ;  /* 0x0000000000077941 */ /* 0x000fea0003800200 */
.L_x_415:
[----:B------:R-:W-:Y:S05]  /*12120*/  BRA `(.L_x_403) ;  /* 0xffffff2000647947 */ /* 0x000fea000383ffff */
.L_x_809:
[----:B------:R-:W-:Y:S01]  /*12130*/  LEA.HI R40, R40, R37, RZ, 0x1d ;  /* 0x0000002528287211 */ /* 0x000fe200078fe8ff */
[----:B------:R-:W-:Y:S02]  /*12140*/  IMAD.SHL.U32 R27, R27, 0x40, RZ ;  /* 0x000000401b1b7824 */ /* 0x000fe400078e00ff */
[----:B------:R-:W-:Y:S02]  /*12150*/  IMAD.SHL.U32 R39, R39, 0x10, RZ ;  /* 0x0000001027277824 */ /* 0x000fe400078e00ff */
[----:B------:R-:W5:Y:S02]  /*12160*/  LDS.U8 R0, [R40] ;  /* 0x0000000028007984 */ /* 0x000f640000000000 */
[----:B-----5:R-:W-:-:S04]  /*12170*/  LOP3.LUT R0, R0, 0xf, RZ, 0xc0, !PT ;  /* 0x0000000f00007812 */ /* 0x020fc800078ec0ff */
[----:B------:R-:W-:-:S05]  /*12180*/  LOP3.LUT R27, R0, R27, R39, 0xfe, !PT ;  /* 0x0000001b001b7212 */ /* 0x000fca00078efe27 */
[----:B------:R0:W-:Y:S02]  /*12190*/  STS.U8 [R40], R27 ;  /* 0x0000001b28007388 */ /* 0x0001e40000000000 */
.L_x_389:
[----:B------:R-:W-:Y:S01]  /*121a0*/  VIMNMX R33, PT, PT, R36, R33, PT ;  /* 0x0000002124217248 */ /* 0x000fe20003fe0100 */
[----:B------:R-:W-:Y:S05]  /*121b0*/  WARPSYNC.ALL ;  /* 0x0000000000007948 */ /* 0x000fea0003800000 */
[----:B------:R-:W-:Y:S01]  /*121c0*/  BAR.SYNC.DEFER_BLOCKING 0x0 ;  /* 0x0000000000007b1d */ /* 0x000fe20000010000 */
[----:B------:R-:W-:-:S13]  /*121d0*/  ISETP.GE.AND P0, PT, R33, 0x1, PT ;  /* 0x000000012100780c */ /* 0x000fda0003f06270 */
[----:B------:R-:W-:Y:S05]  /*121e0*/  @!P0 BRA `(.L_x_810) ;  /* 0x0000000400088947 */ /* 0x000fea0003800000 */
[----:B------:R-:W-:Y:S01]  /*121f0*/  ISETP.GE.U32.AND P0, PT, R24, 0x80, PT ;  /* 0x000000801800780c */ /* 0x000fe20003f06070 */
[----:B------:R-:W-:-:S12]  /*12200*/  BSSY.RECONVERGENT B6, `(.L_x_811) ;  /* 0x0000012000067945 */ /* 0x000fd80003800200 */
[----:B------:R-:W-:Y:S05]  /*12210*/  @!P0 BRA `(.L_x_812) ;  /* 0x0000000000408947 */ /* 0x000fea0003800000 */
[----:B0--3--:R-:W-:Y:S01]  /*12220*/  MOV R0, 0x8 ;  /* 0x0000000800007802 */ /* 0x009fe20000000f00 */
[----:B------:R-:W0:Y:S01]  /*12230*/  LDCU.64 UR4, c[0x4][0xf0] ;  /* 0x01001e00ff0477ac */ /* 0x000e220008000a00 */
[----:B-1----:R-:W-:Y:S02]  /*12240*/  IMAD.MOV.U32 R8, RZ, RZ, 0x89 ;  /* 0x00000089ff087424 */ /* 0x002fe400078e00ff */
[----:B--2---:R1:W2:Y:S01]  /*12250*/  LDC.64 R2, c[0x4][R0] ;  /* 0x0100000000027b82 */ /* 0x0042a20000000a00 */
[----:B------:R-:W3:Y:S01]  /*12260*/  LDCU.64 UR6, c[0x4][0xf8] ;  /* 0x01001f00ff0677ac */ /* 0x000ee20008000a00 */
[----:B------:R-:W-:Y:S02]  /*12270*/  IMAD.MOV.U32 R12, RZ, RZ, 0x1 ;  /* 0x00000001ff0c7424 */ /* 0x000fe400078e00ff */
[----:B------:R-:W-:Y:S01]  /*12280*/  IMAD.MOV.U32 R13, RZ, RZ, RZ ;  /* 0x000000ffff0d7224 */ /* 0x000fe200078e00ff */
[----:B------:R-:W5:Y:S01]  /*12290*/  LDCU.64 UR8, c[0x4][0x28] ;  /* 0x01000500ff0877ac */ /* 0x000f620008000a00 */
[----:B0-----:R-:W-:-:S02]  /*122a0*/  IMAD.U32 R4, RZ, RZ, UR4 ;  /* 0x00000004ff047e24 */ /* 0x001fc4000f8e00ff */
[----:B------:R-:W-:Y:S02]  /*122b0*/  IMAD.U32 R5, RZ, RZ, UR5 ;  /* 0x00000005ff057e24 */ /* 0x000fe4000f8e00ff */
[----:B---3--:R-:W-:Y:S02]  /*122c0*/  IMAD.U32 R6, RZ, RZ, UR6 ;  /* 0x00000006ff067e24 */ /* 0x008fe4000f8e00ff */
[----:B------:R-:W-:Y:S02]  /*122d0*/  IMAD.U32 R7, RZ, RZ, UR7 ;  /* 0x00000007ff077e24 */ /* 0x000fe4000f8e00ff */
[----:B-----5:R-:W-:Y:S02]  /*122e0*/  IMAD.U32 R10, RZ, RZ, UR8 ;  /* 0x00000008ff0a7e24 */ /* 0x020fe4000f8e00ff */
[----:B-1----:R-:W-:-:S07]  /*122f0*/  IMAD.U32 R11, RZ, RZ, UR9 ;  /* 0x00000009ff0b7e24 */ /* 0x002fce000f8e00ff */
[----:B------:R-:W-:-:S07]  /*12300*/  LEPC R20, `(.L_x_812) ;  /* 0x000000001014794e */ /* 0x000fce0000000000 */
[----:B--2-4-:R-:W-:Y:S05]  /*12310*/  CALL.ABS.NOINC R2 ;  /* 0x0000000002007343 */ /* 0x014fea0003c00000 */
.L_x_812:
[----:B------:R-:W-:Y:S05]  /*12320*/  BSYNC.RECONVERGENT B6 ;  /* 0x0000000000067941 */ /* 0x000fea0003800200 */
.L_x_811:
[----:B0--3--:R-:W2:Y:S01]  /*12330*/  S2R R0, SR_SWINHI ;  /* 0x0000000000007919 */ /* 0x009ea20000002f00 */
[----:B-1----:R-:W-:Y:S02]  /*12340*/  MOV R2, R37 ;  /* 0x0000002500027202 */ /* 0x002fe40000000f00 */
[----:B--2---:R-:W-:Y:S02]  /*12350*/  MOV R3, R0 ;  /* 0x0000000000037202 */ /* 0x004fe40000000f00 */
[----:B------:R-:W-:-:S13]  /*12360*/  LOP3.LUT P0, RZ, R2, 0xf, RZ, 0xc0, !PT ;  /* 0x0000000f02ff7812 */ /* 0x000fda000780c0ff */
[----:B------:R-:W-:Y:S05]  /*12370*/  @!P0 BRA `(.L_x_813) ;  /* 0x0000000000408947 */ /* 0x000fea0003800000 */
[----:B------:R-:W-:Y:S01]  /*12380*/  MOV R0, 0x8 ;  /* 0x0000000800007802 */ /* 0x000fe20000000f00 */
[----:B------:R-:W0:Y:S01]  /*12390*/  LDCU.64 UR4, c[0x4][0x100] ;  /* 0x01002000ff0477ac */ /* 0x000e220008000a00 */
[----:B------:R-:W-:Y:S02]  /*123a0*/  IMAD.MOV.U32 R8, RZ, RZ, 0x8b ;  /* 0x0000008bff087424 */ /* 0x000fe400078e00ff */
[----:B------:R1:W2:Y:S01]  /*123b0*/  LDC.64 R2, c[0x4][R0] ;  /* 0x0100000000027b82 */ /* 0x0002a20000000a00 */
        /* <DEDUP_REMOVED lines=12> */
.L_x_813:
[----:B------:R-:W0:Y:S02]  /*12480*/  LDCU UR4, c[0x0][0x3b0] ;  /* 0x00007600ff0477ac */ /* 0x000e240008000800 */
[----:B0-----:R-:W-:-:S05]  /*12490*/  VIADD R0, R16, UR4 ;  /* 0x0000000410007c36 */ /* 0x001fca0008000000 */
[----:B------:R-:W-:-:S13]  /*124a0*/  LOP3.LUT P0, RZ, R0, 0xf, RZ, 0xc0, !PT ;  /* 0x0000000f00ff7812 */ /* 0x000fda000780c0ff */
[----:B------:R-:W-:Y:S05]  /*124b0*/  @!P0 BRA `(.L_x_814) ;  /* 0x0000000000408947 */ /* 0x000fea0003800000 */
[----:B------:R-:W-:Y:S01]  /*124c0*/  MOV R0, 0x8 ;  /* 0x0000000800007802 */ /* 0x000fe20000000f00 */
[----:B------:R-:W0:Y:S01]  /*124d0*/  LDCU.64 UR4, c[0x4][0x108] ;  /* 0x01002100ff0477ac */ /* 0x000e220008000a00 */
[----:B------:R-:W-:Y:S02]  /*124e0*/  HFMA2 R8, -RZ, RZ, 0, 8.3446502685546875e-06 ;  /* 0x0000008cff087431 */ /* 0x000fe400000001ff */
[----:B------:R-:W-:Y:S01]  /*124f0*/  IMAD.MOV.U32 R12, RZ, RZ, 0x1 ;  /* 0x00000001ff0c7424 */ /* 0x000fe200078e00ff */
[----:B------:R1:W2:Y:S01]  /*12500*/  LDC.64 R2, c[0x4][R0] ;  /* 0x0100000000027b82 */ /* 0x0002a20000000a00 */
[----:B------:R-:W3:Y:S01]  /*12510*/  LDCU.64 UR6, c[0x4][0xf8] ;  /* 0x01001f00ff0677ac */ /* 0x000ee20008000a00 */
[----:B------:R-:W-:Y:S01]  /*12520*/  IMAD.MOV.U32 R13, RZ, RZ, RZ ;  /* 0x000000ffff0d7224 */ /* 0x000fe200078e00ff */
[----:B------:R-:W5:Y:S01]  /*12530*/  LDCU.64 UR8, c[0x4][0x28] ;  /* 0x01000500ff0877ac */ /* 0x000f620008000a00 */
[----:B0-----:R-:W-:Y:S02]  /*12540*/  IMAD.U32 R4, RZ, RZ, UR4 ;  /* 0x00000004ff047e24 */ /* 0x001fe4000f8e00ff */
[----:B------:R-:W-:-:S02]  /*12550*/  IMAD.U32 R5, RZ, RZ, UR5 ;  /* 0x00000005ff057e24 */ /* 0x000fc4000f8e00ff */
[----:B---3--:R-:W-:Y:S02]  /*12560*/  IMAD.U32 R6, RZ, RZ, UR6 ;  /* 0x00000006ff067e24 */ /* 0x008fe4000f8e00ff */
[----:B------:R-:W-:Y:S02]  /*12570*/  IMAD.U32 R7, RZ, RZ, UR7 ;  /* 0x00000007ff077e24 */ /* 0x000fe4000f8e00ff */
[----:B-----5:R-:W-:Y:S02]  /*12580*/  IMAD.U32 R10, RZ, RZ, UR8 ;  /* 0x00000008ff0a7e24 */ /* 0x020fe4000f8e00ff */
[----:B-1----:R-:W-:-:S07]  /*12590*/  IMAD.U32 R11, RZ, RZ, UR9 ;  /* 0x00000009ff0b7e24 */ /* 0x002fce000f8e00ff */
[----:B------:R-:W-:-:S07]  /*125a0*/  LEPC R20, `(.L_x_814) ;  /* 0x000000001014794e */ /* 0x000fce0000000000 */
[----:B--2-4-:R-:W-:Y:S05]  /*125b0*/  CALL.ABS.NOINC R2 ;  /* 0x0000000002007343 */ /* 0x014fea0003c00000 */
.L_x_814:
[----:B------:R-:W0:Y:S01]  /*125c0*/  LDS.128 R4, [R30] ;  /* 0x000000001e047984 */ /* 0x000e220000000c00 */
[----:B------:R-:W1:Y:S02]  /*125d0*/  LDCU.64 UR4, c[0x0][0x3b0] ;  /* 0x00007600ff0477ac */ /* 0x000e640008000a00 */
[----:B-1----:R-:W-:-:S04]  /*125e0*/  IADD3 R16, P0, P1, R16, UR4, R31 ;  /* 0x0000000410107c10 */ /* 0x002fc8000f91e01f */
[----:B------:R-:W-:-:S05]  /*125f0*/  IADD3.X R17, PT, PT, R32, UR5, RZ, P0, P1 ;  /* 0x0000000520117c10 */ /* 0x000fca00087e24ff */
[----:B0-----:R0:W-:Y:S04]  /*12600*/  STG.E.128 desc[UR36][R16.64], R4 ;  /* 0x0000000410007986 */ /* 0x0011e8000c101d24 */
.L_x_810:
[----:B------:R-:W-:-:S04]  /*12610*/  ISETP.NE.AND P0, PT, R34, 0x100, PT ;  /* 0x000001002200780c */ /* 0x000fc80003f05270 */
[----:B------:R-:W-:-:S13]  /*12620*/  ISETP.LT.OR P0, PT, R36, 0x80, P0 ;  /* 0x000000802400780c */ /* 0x000fda0000701670 */
[----:B------:R-:W-:Y:S05]  /*12630*/  @P0 BRA `(.L_x_815) ;  /* 0x00000008007c0947 */ /* 0x000fea0003800000 */
[----:B01----:R-:W-:Y:S01]  /*12640*/  SHF.R.U32.HI R7, RZ, 0x2, R24 ;  /* 0x00000002ff077819 */ /* 0x003fe20000011618 */
[----:B------:R-:W-:Y:S01]  /*12650*/  IMAD.MOV.U32 R5, RZ, RZ, RZ ;  /* 0x000000ffff057224 */ /* 0x000fe200078e00ff */
[----:B------:R-:W-:Y:S01]  /*12660*/  LOP3.LUT R4, R31, 0x30, RZ, 0xc0, !PT ;  /* 0x000000301f047812 */ /* 0x000fe200078ec0ff */
[----:B------:R-:W-:Y:S05]  /*12670*/  WARPSYNC.ALL ;  /* 0x0000000000007948 */ /* 0x000fea0003800000 */
[C---:B---3--:R-:W-:Y:S02]  /*12680*/  IMAD R0, R7.reuse, 0x40, R4 ;  /* 0x0000004007007824 */ /* 0x048fe400078e0204 */
[----:B------:R-:W-:-:S02]  /*12690*/  VIADD R21, R7, 0x20 ;  /* 0x0000002007157836 */ /* 0x000fc40000000000 */
[----:B------:R-:W-:Y:S02]  /*126a0*/  IMAD.IADD R0, R37, 0x1, R0 ;  /* 0x0000000125007824 */ /* 0x000fe400078e0200 */
[C---:B------:R-:W-:Y:S02]  /*126b0*/  VIADD R25, R7.reuse, 0x40 ;  /* 0x0000004007197836 */ /* 0x040fe40000000000 */
[----:B--2---:R-:W-:Y:S01]  /*126c0*/  VIADD R27, R7, 0x60 ;  /* 0x00000060071b7836 */ /* 0x004fe20000000000 */
[----:B------:R-:W0:Y:S01]  /*126d0*/  LDS.128 R8, [R0+0x8000] ;  /* 0x0080000000087984 */ /* 0x000e220000000c00 */
[----:B------:R-:W-:-:S04]  /*126e0*/  IMAD.WIDE.U32 R2, R22, R7, R4 ;  /* 0x0000000716027225 */ /* 0x000fc800078e0004 */
[----:B------:R-:W-:Y:S01]  /*126f0*/  IMAD.WIDE.U32 R12, R22, R21, R4 ;  /* 0x00000015160c7225 */ /* 0x000fe200078e0004 */
[----:B------:R-:W-:-:S03]  /*12700*/  IADD3 R2, P0, PT, R23, R2, RZ ;  /* 0x0000000217027210 */ /* 0x000fc60007f1e0ff */
[----:B------:R-:W-:Y:S01]  /*12710*/  IMAD.WIDE.U32 R14, R22, R25, R4 ;  /* 0x00000019160e7225 */ /* 0x000fe200078e0004 */
[----:B------:R-:W-:-:S03]  /*12720*/  IADD3 R12, P1, PT, R23, R12, RZ ;  /* 0x0000000c170c7210 */ /* 0x000fc60007f3e0ff */
[----:B------:R-:W-:Y:S01]  /*12730*/  IMAD.WIDE.U32 R16, R22, R27, R4 ;  /* 0x0000001b16107225 */ /* 0x000fe200078e0004 */
[----:B------:R-:W-:-:S03]  /*12740*/  IADD3 R14, P2, PT, R23, R14, RZ ;  /* 0x0000000e170e7210 */ /* 0x000fc60007f5e0ff */
[----:B------:R-:W-:Y:S01]  /*12750*/  IMAD R24, R7, R18, R3 ;  /* 0x0000001207187224 */ /* 0x000fe200078e0203 */
[----:B------:R-:W-:Y:S01]  /*12760*/  IADD3 R16, P3, PT, R23, R16, RZ ;  /* 0x0000001017107210 */ /* 0x000fe20007f7e0ff */
[----:B------:R-:W1:Y:S01]  /*12770*/  LDS.128 R4, [R0+0x8800] ;  /* 0x0088000000047984 */ /* 0x000e620000000c00 */
[-C--:B------:R-:W-:Y:S02]  /*12780*/  IMAD R22, R21, R18.reuse, R13 ;  /* 0x0000001215167224 */ /* 0x080fe400078e020d */
[-C--:B------:R-:W-:Y:S02]  /*12790*/  IMAD R20, R25, R18.reuse, R15 ;  /* 0x0000001219147224 */ /* 0x080fe400078e020f */
[----:B------:R-:W-:Y:S02]  /*127a0*/  IMAD R18, R27, R18, R17 ;  /* 0x000000121b127224 */ /* 0x000fe400078e0211 */
[--C-:B------:R-:W-:Y:S02]  /*127b0*/  IMAD.X R3, R24, 0x1, R19.reuse, P0 ;  /* 0x0000000118037824 */ /* 0x100fe400000e0613 */
[----:B------:R-:W-:-:S02]  /*127c0*/  IMAD.X R13, R22, 0x1, R19, P1 ;  /* 0x00000001160d7824 */ /* 0x000fc400008e0613 */
[--C-:B------:R-:W-:Y:S02]  /*127d0*/  IMAD.X R15, R20, 0x1, R19.reuse, P2 ;  /* 0x00000001140f7824 */ /* 0x100fe400010e0613 */
[----:B------:R-:W-:Y:S01]  /*127e0*/  IMAD.X R17, R18, 0x1, R19, P3 ;  /* 0x0000000112117824 */ /* 0x000fe200018e0613 */
[C---:B0-----:R-:W-:Y:S02]  /*127f0*/  PRMT R27, R10.reuse, 0x7773, RZ ;  /* 0x000077730a1b7816 */ /* 0x041fe400000000ff */
[C---:B------:R-:W-:Y:S02]  /*12800*/  PRMT R29, R10.reuse, 0x7772, RZ ;  /* 0x000077720a1d7816 */ /* 0x040fe400000000ff */
[C---:B------:R-:W-:Y:S01]  /*12810*/  PRMT R31, R10.reuse, 0x7771, RZ ;  /* 0x000077710a1f7816 */ /* 0x040fe200000000ff */
[----:B------:R1:W-:Y:S01]  /*12820*/  STG.E.U8 desc[UR36][R2.64+0xb], R27 ;  /* 0x00000b1b02007986 */ /* 0x0003e2000c101124 */
[----:B------:R-:W-:Y:S02]  /*12830*/  PRMT R33, R10, 0x7770, RZ ;  /* 0x000077700a217816 */ /* 0x000fe400000000ff */
[C---:B------:R-:W-:Y:S01]  /*12840*/  PRMT R35, R9.reuse, 0x7773, RZ ;  /* 0x0000777309237816 */ /* 0x040fe200000000ff */
[----:B------:R0:W-:Y:S01]  /*12850*/  STG.E.U8 desc[UR36][R2.64+0xa], R29 ;  /* 0x00000a1d02007986 */ /* 0x0001e2000c101124 */
[----:B------:R-:W-:-:S02]  /*12860*/  PRMT R37, R9, 0x7772, RZ ;  /* 0x0000777209257816 */ /* 0x000fc400000000ff */
[C---:B----4-:R-:W-:Y:S01]  /*12870*/  PRMT R39, R9.reuse, 0x7771, RZ ;  /* 0x0000777109277816 */ /* 0x050fe200000000ff */
[----:B------:R-:W-:Y:S01]  /*12880*/  STG.E.U8 desc[UR36][R2.64+0x8], R33 ;  /* 0x0000082102007986 */ /* 0x000fe2000c101124 */
[----:B------:R-:W-:Y:S02]  /*12890*/  PRMT R41, R9, 0x7770, RZ ;  /* 0x0000777009297816 */ /* 0x000fe400000000ff */
[C---:B------:R-:W-:Y:S01]  /*128a0*/  PRMT R43, R8.reuse, 0x7773, RZ ;  /* 0x00007773082b7816 */ /* 0x040fe200000000ff */
[----:B------:R2:W-:Y:S01]  /*128b0*/  STG.E.U8 desc[UR36][R2.64+0x9], R31 ;  /* 0x0000091f02007986 */ /* 0x0005e2000c101124 */
[C---:B------:R-:W-:Y:S02]  /*128c0*/  PRMT R45, R8.reuse, 0x7772, RZ ;  /* 0x00007772082d7816 */ /* 0x040fe400000000ff */
[C---:B------:R-:W-:Y:S01]  /*128d0*/  PRMT R47, R8.reuse, 0x7771, RZ ;  /* 0x00007771082f7816 */ /* 0x040fe200000000ff */
[----:B------:R3:W-:Y:S01]  /*128e0*/  STG.E.U8 desc[UR36][R2.64+0x7], R35 ;  /* 0x0000072302007986 */ /* 0x0007e2000c101124 */
[----:B------:R-:W-:-:S02]  /*128f0*/  PRMT R49, R8, 0x7770, RZ ;  /* 0x0000777008317816 */ /* 0x000fc400000000ff */
[C---:B------:R-:W-:Y:S01]  /*12900*/  PRMT R21, R11.reuse, 0x7772, RZ ;  /* 0x000077720b157816 */ /* 0x040fe200000000ff */
[----:B------:R4:W-:Y:S01]  /*12910*/  STG.E.U8 desc[UR36][R2.64+0x6], R37 ;  /* 0x0000062502007986 */ /* 0x0009e2000c101124 */
[C---:B------:R-:W-:Y:S02]  /*12920*/  PRMT R23, R11.reuse, 0x7771, RZ ;  /* 0x000077710b177816 */ /* 0x040fe400000000ff */
[C---:B------:R-:W-:Y:S01]  /*12930*/  PRMT R19, R11.reuse, 0x7773, RZ ;  /* 0x000077730b137816 */ /* 0x040fe200000000ff */
[----:B------:R5:W-:Y:S01]  /*12940*/  STG.E.U8 desc[UR36][R2.64+0x4], R41 ;  /* 0x0000042902007986 */ /* 0x000be2000c101124 */
[----:B------:R-:W-:Y:S02]  /*12950*/  PRMT R25, R11, 0x7770, RZ ;  /* 0x000077700b197816 */ /* 0x000fe400000000ff */
[C---:B-1----:R-:W-:Y:S01]  /*12960*/  PRMT R27, R6.reuse, 0x7773, RZ ;  /* 0x00007773061b7816 */ /* 0x042fe200000000ff */
[----:B------:R-:W1:Y:S01]  /*12970*/  LDS.128 R8, [R0+0x9000] ;  /* 0x0090000000087984 */ /* 0x000e620000000c00 */
[----:B0-----:R-:W-:-:S02]  /*12980*/  PRMT R29, R6, 0x7772, RZ ;  /* 0x00007772061d7816 */ /* 0x001fc400000000ff */
[C---:B--2---:R-:W-:Y:S01]  /*12990*/  PRMT R31, R6.reuse, 0x7771, RZ ;  /* 0x00007771061f7816 */ /* 0x044fe200000000ff */
[----:B------:R0:W-:Y:S01]  /*129a0*/  STG.E.U8 desc[UR36][R2.64+0x5], R39 ;  /* 0x0000052702007986 */ /* 0x0001e2000c101124 */
[----:B------:R-:W-:Y:S02]  /*129b0*/  PRMT R33, R6, 0x7770, RZ ;  /* 0x0000777006217816 */ /* 0x000fe400000000ff */
[C---:B---3--:R-:W-:Y:S01]  /*129c0*/  PRMT R35, R5.reuse, 0x7773, RZ ;  /* 0x0000777305237816 */ /* 0x048fe200000000ff */
[----:B------:R2:W-:Y:S01]  /*129d0*/  STG.E.U8 desc[UR36][R2.64+0x3], R43 ;  /* 0x0000032b02007986 */ /* 0x0005e2000c101124 */
[C---:B----4-:R-:W-:Y:S02]  /*129e0*/  PRMT R37, R5.reuse, 0x7772, RZ ;  /* 0x0000777205257816 */ /* 0x050fe400000000ff */
[C---:B-----5:R-:W-:Y:S01]  /*129f0*/  PRMT R41, R5.reuse, 0x7770, RZ ;  /* 0x0000777005297816 */ /* 0x060fe200000000ff */
[----:B------:R3:W-:Y:S04]  /*12a00*/  STG.E.U8 desc[UR36][R2.64+0x2], R45 ;  /* 0x0000022d02007986 */ /* 0x0007e8000c101124 */
[----:B------:R-:W-:Y:S01]  /*12a10*/  STG.E.U8 desc[UR36][R2.64], R49 ;  /* 0x0000003102007986 */ /* 0x000fe2000c101124 */
[----:B0-----:R-:W-:-:S03]  /*12a20*/  PRMT R39, R5, 0x7771, RZ ;  /* 0x0000777105277816 */ /* 0x001fc600000000ff */
[----:B------:R0:W-:Y:S01]  /*12a30*/  STG.E.U8 desc[UR36][R2.64+0x1], R47 ;  /* 0x0000012f02007986 */ /* 0x0001e2000c101124 */
[----:B--2---:R-:W-:-:S03]  /*12a40*/  PRMT R43, R4, 0x7773, RZ ;  /* 0x00007773042b7816 */ /* 0x004fc600000000ff */
[----:B------:R2:W-:Y:S01]  /*12a50*/  STG.E.U8 desc[UR36][R2.64+0xe], R21 ;  /* 0x00000e1502007986 */ /* 0x0005e2000c101124 */
[----:B---3--:R-:W-:-:S03]  /*12a60*/  PRMT R45, R4, 0x7771, RZ ;  /* 0x00007771042d7816 */ /* 0x008fc600000000ff */
[----:B------:R3:W-:Y:S04]  /*12a70*/  STG.E.U8 desc[UR36][R2.64+0xd], R23 ;  /* 0x00000d1702007986 */ /* 0x0007e8000c101124 */
[----:B------:R4:W-:Y:S01]  /*12a80*/  STG.E.U8 desc[UR36][R2.64+0xc], R25 ;  /* 0x00000c1902007986 */ /* 0x0009e2000c101124 */
[----:B0-----:R-:W-:-:S03]  /*12a90*/  PRMT R47, R4, 0x7770, RZ ;  /* 0x00007770042f7816 */ /* 0x001fc600000000ff */
[----:B------:R0:W-:Y:S01]  /*12aa0*/  STG.E.U8 desc[UR36][R2.64+0xf], R19 ;  /* 0x00000f1302007986 */ /* 0x0001e2000c101124 */
[C---:B--2---:R-:W-:Y:S02]  /*12ab0*/  PRMT R21, R7.reuse, 0x7771, RZ ;  /* 0x0000777107157816 */ /* 0x044fe400000000ff */
[----:B---3--:R-:W-:Y:S01]  /*12ac0*/  PRMT R23, R7, 0x7770, RZ ;  /* 0x0000777007177816 */ /* 0x008fe200000000ff */
[----:B------:R1:W-:Y:S01]  /*12ad0*/  STG.E.U8 desc[UR36][R12.64+0xa], R29 ;  /* 0x00000a1d0c007986 */ /* 0x0003e2000c101124 */
[----:B----4-:R-:W-:-:S03]  /*12ae0*/  PRMT R25, R4, 0x7772, RZ ;  /* 0x0000777204197816 */ /* 0x010fc600000000ff */
[----:B------:R2:W-:Y:S01]  /*12af0*/  STG.E.U8 desc[UR36][R12.64+0x8], R33 ;  /* 0x000008210c007986 */ /* 0x0005e2000c101124 */
[----:B0-----:R-:W-:-:S03]  /*12b00*/  PRMT R19, R7, 0x7772, RZ ;  /* 0x0000777207137816 */ /* 0x001fc600000000ff */
[----:B------:R0:W-:Y:S01]  /*12b10*/  STG.E.U8 desc[UR36][R12.64+0x9], R31 ;  /* 0x0000091f0c007986 */ /* 0x0001e2000c101124 */
[----:B------:R-:W-:-:S03]  /*12b20*/  PRMT R3, R7, 0x7773, RZ ;  /* 0x0000777307037816 */ /* 0x000fc600000000ff */
[----:B------:R-:W3:Y:S01]  /*12b30*/  LDS.128 R4, [R0+0x9800] ;  /* 0x0098000000047984 */ /* 0x000ee20000000c00 */
[----:B-1----:R-:W-:-:S03]  /*12b40*/  PRMT R29, R10, 0x7772, RZ ;  /* 0x000077720a1d7816 */ /* 0x002fc600000000ff */
[----:B------:R1:W-:Y:S01]  /*12b50*/  STG.E.U8 desc[UR36][R12.64+0x7], R35 ;  /* 0x000007230c007986 */ /* 0x0003e2000c101124 */
[----:B--2---:R-:W-:-:S03]  /*12b60*/  PRMT R33, R9, 0x7773, RZ ;  /* 0x0000777309217816 */ /* 0x004fc600000000ff */
[----:B------:R2:W-:Y:S01]  /*12b70*/  STG.E.U8 desc[UR36][R12.64+0x6], R37 ;  /* 0x000006250c007986 */ /* 0x0005e2000c101124 */
[----:B0-----:R-:W-:-:S03]  /*12b80*/  PRMT R31, R10, 0x7771, RZ ;  /* 0x000077710a1f7816 */ /* 0x001fc600000000ff */
[----:B------:R0:W-:Y:S04]  /*12b90*/  STG.E.U8 desc[UR36][R12.64+0xe], R19 ;  /* 0x00000e130c007986 */ /* 0x0001e8000c101124 */
[----:B------:R4:W-:Y:S01]  /*12ba0*/  STG.E.U8 desc[UR36][R12.64+0xc], R23 ;  /* 0x00000c170c007986 */ /* 0x0009e2000c101124 */
[----:B-1----:R-:W-:-:S03]  /*12bb0*/  PRMT R35, R9, 0x7772, RZ ;  /* 0x0000777209237816 */ /* 0x002fc600000000ff */
[----:B------:R1:W-:Y:S01]  /*12bc0*/  STG.E.U8 desc[UR36][R12.64+0xb], R27 ;  /* 0x00000b1b0c007986 */ /* 0x0003e2000c101124 */
[----:B--2---:R-:W-:-:S03]  /*12bd0*/  PRMT R37, R9, 0x7771, RZ ;  /* 0x0000777109257816 */ /* 0x004fc600000000ff */
[----:B------:R2:W-:Y:S01]  /*12be0*/  STG.E.U8 desc[UR36][R12.64+0x4], R41 ;  /* 0x000004290c007986 */ /* 0x0005e2000c101124 */
[----:B0-----:R-:W-:Y:S02]  /*12bf0*/  PRMT R19, R9, 0x7770, RZ ;  /* 0x0000777009137816 */ /* 0x001fe400000000ff */
[----:B------:R-:W-:Y:S01]  /*12c00*/  PRMT R9, R11, 0x7772, RZ ;  /* 0x000077720b097816 */ /* 0x000fe200000000ff */
[----:B------:R0:W-:Y:S01]  /*12c10*/  STG.E.U8 desc[UR36][R12.64+0x5], R39 ;  /* 0x000005270c007986 */ /* 0x0001e2000c101124 */
[----:B----4-:R-:W-:-:S03]  /*12c20*/  PRMT R23, R8, 0x7772, RZ ;  /* 0x0000777208177816 */ /* 0x010fc600000000ff */
[----:B------:R-:W-:Y:S01]  /*12c30*/  STG.E.U8 desc[UR36][R12.64+0x3], R43 ;  /* 0x0000032b0c007986 */ /* 0x000fe2000c101124 */
[----:B-1----:R-:W-:-:S03]  /*12c40*/  PRMT R27, R10, 0x7773, RZ ;  /* 0x000077730a1b7816 */ /* 0x002fc600000000ff */
[----:B------:R1:W-:Y:S01]  /*12c50*/  STG.E.U8 desc[UR36][R12.64+0x2], R25 ;  /* 0x000002190c007986 */ /* 0x0003e2000c101124 */
[----:B--2---:R-:W-:-:S03]  /*12c60*/  PRMT R41, R8, 0x7770, RZ ;  /* 0x0000777008297816 */ /* 0x004fc600000000ff */
[----:B------:R-:W-:Y:S01]  /*12c70*/  STG.E.U8 desc[UR36][R12.64], R47 ;  /* 0x0000002f0c007986 */ /* 0x000fe2000c101124 */
[----:B0-----:R-:W-:-:S03]  /*12c80*/  PRMT R39, R8, 0x7771, RZ ;  /* 0x0000777108277816 */ /* 0x001fc600000000ff */
[----:B------:R-:W-:Y:S04]  /*12c90*/  STG.E.U8 desc[UR36][R12.64+0x1], R45 ;  /* 0x0000012d0c007986 */ /* 0x000fe8000c101124 */
[----:B------:R0:W-:Y:S01]  /*12ca0*/  STG.E.U8 desc[UR36][R12.64+0xd], R21 ;  /* 0x00000d150c007986 */ /* 0x0001e2000c101124 */
[----:B-1----:R-:W-:-:S03]  /*12cb0*/  PRMT R25, R10, 0x7770, RZ ;  /* 0x000077700a197816 */ /* 0x002fc600000000ff */
[----:B------:R1:W-:Y:S04]  /*12cc0*/  STG.E.U8 desc[UR36][R12.64+0xf], R3 ;  /* 0x00000f030c007986 */ /* 0x0003e8000c101124 */
[----:B------:R3:W-:Y:S01]  /*12cd0*/  STG.E.U8 desc[UR36][R14.64+0xa], R29 ;  /* 0x00000a1d0e007986 */ /* 0x0007e2000c101124 */
[----:B0-----:R-:W-:-:S03]  /*12ce0*/  PRMT R21, R8, 0x7773, RZ ;  /* 0x0000777308157816 */ /* 0x001fc600000000ff */
[----:B------:R0:W-:Y:S01]  /*12cf0*/  STG.E.U8 desc[UR36][R14.64+0x9], R31 ;  /* 0x0000091f0e007986 */ /* 0x0001e2000c101124 */
[----:B-1----:R-:W-:-:S03]  /*12d00*/  PRMT R13, R11, 0x7771, RZ ;  /* 0x000077710b0d7816 */ /* 0x002fc600000000ff */
[----:B------:R1:W-:Y:S01]  /*12d10*/  STG.E.U8 desc[UR36][R14.64+0x7], R33 ;  /* 0x000007210e007986 */ /* 0x0003e2000c101124 */
[C---:B------:R-:W-:Y:S02]  /*12d20*/  PRMT R3, R11.reuse, 0x7773, RZ ;  /* 0x000077730b037816 */ /* 0x040fe400000000ff */
[----:B------:R-:W-:Y:S01]  /*12d30*/  PRMT R11, R11, 0x7770, RZ ;  /* 0x000077700b0b7816 */ /* 0x000fe200000000ff */
[----:B------:R2:W-:Y:S01]  /*12d40*/  STG.E.U8 desc[UR36][R14.64+0x2], R23 ;  /* 0x000002170e007986 */ /* 0x0005e2000c101124 */
[----:B---3--:R-:W-:-:S03]  /*12d50*/  PRMT R29, R5, 0x7772, RZ ;  /* 0x00007772051d7816 */ /* 0x008fc600000000ff */
[----:B------:R3:W-:Y:S01]  /*12d60*/  STG.E.U8 desc[UR36][R14.64+0xe], R9 ;  /* 0x00000e090e007986 */ /* 0x0007e2000c101124 */
[----:B0-----:R-:W-:-:S03]  /*12d70*/  PRMT R31, R5, 0x7771, RZ ;  /* 0x00007771051f7816 */ /* 0x001fc600000000ff */
[----:B------:R0:W-:Y:S01]  /*12d80*/  STG.E.U8 desc[UR36][R14.64+0xf], R3 ;  /* 0x00000f030e007986 */ /* 0x0001e2000c101124 */
[C---:B-1----:R-:W-:Y:S02]  /*12d90*/  PRMT R33, R5.reuse, 0x7770, RZ ;  /* 0x0000777005217816 */ /* 0x042fe400000000ff */
[----:B--2---:R-:W-:Y:S01]  /*12da0*/  PRMT R23, R5, 0x7773, RZ ;  /* 0x0000777305177816 */ /* 0x004fe200000000ff */
[----:B------:R1:W-:Y:S01]  /*12db0*/  STG.E.U8 desc[UR36][R14.64+0xb], R27 ;  /* 0x00000b1b0e007986 */ /* 0x0003e2000c101124 */
[C---:B------:R-:W-:Y:S02]  /*12dc0*/  PRMT R5, R7.reuse, 0x7772, RZ ;  /* 0x0000777207057816 */ /* 0x040fe400000000ff */
[C---:B---3--:R-:W-:Y:S01]  /*12dd0*/  PRMT R9, R7.reuse, 0x7771, RZ ;  /* 0x0000777107097816 */ /* 0x048fe200000000ff */
[----:B------:R2:W-:Y:S01]  /*12de0*/  STG.E.U8 desc[UR36][R14.64+0x8], R25 ;  /* 0x000008190e007986 */ /* 0x0005e2000c101124 */
[----:B0-----:R-:W-:-:S03]  /*12df0*/  PRMT R3, R7, 0x7773, RZ ;  /* 0x0000777307037816 */ /* 0x001fc600000000ff */
[----:B------:R0:W-:Y:S01]  /*12e00*/  STG.E.U8 desc[UR36][R14.64+0x6], R35 ;  /* 0x000006230e007986 */ /* 0x0001e2000c101124 */
[----:B------:R-:W-:-:S03]  /*12e10*/  PRMT R7, R7, 0x7770, RZ ;  /* 0x0000777007077816 */ /* 0x000fc600000000ff */
[----:B------:R3:W-:Y:S01]  /*12e20*/  STG.E.U8 desc[UR36][R14.64+0x4], R19 ;  /* 0x000004130e007986 */ /* 0x0007e2000c101124 */
[----:B-1----:R-:W-:-:S03]  /*12e30*/  PRMT R27, R6, 0x7771, RZ ;  /* 0x00007771061b7816 */ /* 0x002fc600000000ff */
[----:B------:R-:W-:Y:S01]  /*12e40*/  STG.E.U8 desc[UR36][R14.64+0x5], R37 ;  /* 0x000005250e007986 */ /* 0x000fe2000c101124 */
[----:B--2---:R-:W-:-:S03]  /*12e50*/  PRMT R25, R6, 0x7773, RZ ;  /* 0x0000777306197816 */ /* 0x004fc600000000ff */
[----:B------:R1:W-:Y:S01]  /*12e60*/  STG.E.U8 desc[UR36][R14.64+0x3], R21 ;  /* 0x000003150e007986 */ /* 0x0003e2000c101124 */
[----:B0-----:R-:W-:-:S03]  /*12e70*/  PRMT R35, R4, 0x7770, RZ ;  /* 0x0000777004237816 */ /* 0x001fc600000000ff */
[----:B------:R-:W-:Y:S01]  /*12e80*/  STG.E.U8 desc[UR36][R14.64], R41 ;  /* 0x000000290e007986 */ /* 0x000fe2000c101124 */
[----:B---3--:R-:W-:-:S03]  /*12e90*/  PRMT R19, R6, 0x7772, RZ ;  /* 0x0000777206137816 */ /* 0x008fc600000000ff */
[----:B------:R-:W-:Y:S04]  /*12ea0*/  STG.E.U8 desc[UR36][R14.64+0x1], R39 ;  /* 0x000001270e007986 */ /* 0x000fe8000c101124 */
[----:B------:R0:W-:Y:S01]  /*12eb0*/  STG.E.U8 desc[UR36][R14.64+0xd], R13 ;  /* 0x00000d0d0e007986 */ /* 0x0001e2000c101124 */
[----:B-1----:R-:W-:-:S03]  /*12ec0*/  PRMT R21, R6, 0x7770, RZ ;  /* 0x0000777006157816 */ /* 0x002fc600000000ff */
[----:B------:R1:W-:Y:S04]  /*12ed0*/  STG.E.U8 desc[UR36][R14.64+0xc], R11 ;  /* 0x00000c0b0e007986 */ /* 0x0003e8000c101124 */
[----:B------:R-:W-:Y:S01]  /*12ee0*/  STG.E.U8 desc[UR36][R16.64+0xb], R25 ;  /* 0x00000b1910007986 */ /* 0x000fe2000c101124 */
[----:B0-----:R-:W-:-:S03]  /*12ef0*/  PRMT R13, R4, 0x7773, RZ ;  /* 0x00007773040d7816 */ /* 0x001fc600000000ff */
[----:B------:R-:W-:Y:S01]  /*12f00*/  STG.E.U8 desc[UR36][R16.64+0xa], R19 ;  /* 0x00000a1310007986 */ /* 0x000fe2000c101124 */
[----:B-1----:R-:W-:-:S03]  /*12f10*/  PRMT R11, R4, 0x7772, RZ ;  /* 0x00007772040b7816 */ /* 0x002fc600000000ff */
[----:B------:R-:W-:Y:S01]  /*12f20*/  STG.E.U8 desc[UR36][R16.64+0x8], R21 ;  /* 0x0000081510007986 */ /* 0x000fe2000c101124 */
[----:B------:R-:W-:-:S03]  /*12f30*/  PRMT R15, R4, 0x7771, RZ ;  /* 0x00007771040f7816 */ /* 0x000fc600000000ff */
[----:B------:R-:W-:Y:S04]  /*12f40*/  STG.E.U8 desc[UR36][R16.64+0x9], R27 ;  /* 0x0000091b10007986 */ /* 0x000fe8000c101124 */
        /* <DEDUP_REMOVED lines=11> */
[----:B------:R-:W-:Y:S01]  /*13000*/  STG.E.U8 desc[UR36][R16.64+0xf], R3 ;  /* 0x00000f0310007986 */ /* 0x000fe2000c101124 */
[----:B------:R-:W-:Y:S06]  /*13010*/  BAR.SYNC.DEFER_BLOCKING 0x0 ;  /* 0x0000000000007b1d */ /* 0x000fec0000010000 */
[----:B------:R-:W-:Y:S05]  /*13020*/  EXIT ;  /* 0x000000000000794d */ /* 0x000fea0003800000 */
.L_x_815:
[----:B01----:R-:W-:Y:S01]  /*13030*/  LOP3.LUT R4, R31, 0x30, RZ, 0xc0, !PT ;  /* 0x000000301f047812 */ /* 0x003fe200078ec0ff */
[----:B------:R-:W-:Y:S01]  /*13040*/  IMAD.MOV.U32 R5, RZ, RZ, RZ ;  /* 0x000000ffff057224 */ /* 0x000fe200078e00ff */
[----:B------:R-:W-:Y:S01]  /*13050*/  LEA.HI R34, R34, R34, RZ, 0x1 ;  /* 0x0000002222227211 */ /* 0x000fe200078f08ff */
[----:B------:R-:W-:Y:S05]  /*13060*/  WARPSYNC.ALL ;  /* 0x0000000000007948 */ /* 0x000fea0003800000 */
[C---:B------:R-:W-:Y:S01]  /*13070*/  VIADD R2, R4.reuse, 0x2 ;  /* 0x0000000204027836 */ /* 0x040fe20000000000 */
[----:B------:R-:W-:Y:S01]  /*13080*/  SHF.R.S32.HI R13, RZ, 0x1, R34 ;  /* 0x00000001ff0d7819 */ /* 0x000fe20000011422 */
[----:B---3--:R-:W-:Y:S01]  /*13090*/  VIADD R0, R4, 0x1 ;  /* 0x0000000104007836 */ /* 0x008fe20000000000 */
[----:B------:R-:W-:-:S02]  /*130a0*/  SHF.R.U32.HI R24, RZ, 0x2, R24 ;  /* 0x00000002ff187819 */ /* 0x000fc40000011618 */
[-C--:B------:R-:W-:Y:S02]  /*130b0*/  ISETP.GE.AND P3, PT, R2, R13.reuse, PT ;  /* 0x0000000d0200720c */ /* 0x080fe40003f66270 */
[----:B------:R-:W-:Y:S01]  /*130c0*/  ISETP.GE.AND P4, PT, R0, R13, PT ;  /* 0x0000000d0000720c */ /* 0x000fe20003f86270 */
[C-C-:B------:R-:W-:Y:S01]  /*130d0*/  IMAD R0, R24.reuse, 0x40, R4.reuse ;  /* 0x0000004018007824 */ /* 0x140fe200078e0204 */
[----:B------:R-:W-:Y:S01]  /*130e0*/  ISETP.GE.OR P0, PT, R24, R35, P3 ;  /* 0x000000231800720c */ /* 0x000fe20001f06670 */
[----:B--2---:R-:W-:Y:S01]  /*130f0*/  IMAD.WIDE.U32 R2, R22, R24, R4 ;  /* 0x0000001816027225 */ /* 0x004fe200078e0004 */
[----:B------:R-:W-:Y:S02]  /*13100*/  ISETP.GE.AND P5, PT, R4, R13, PT ;  /* 0x0000000d0400720c */ /* 0x000fe40003fa6270 */
[CC--:B------:R-:W-:Y:S01]  /*13110*/  ISETP.GE.OR P1, PT, R24.reuse, R35.reuse, P4 ;  /* 0x000000231800720c */ /* 0x0c0fe20002726670 */
[----:B------:R-:W-:Y:S01]  /*13120*/  IMAD.IADD R37, R37, 0x1, R0 ;  /* 0x0000000125257824 */ /* 0x000fe200078e0200 */
[----:B------:R-:W-:Y:S01]  /*13130*/  IADD3 R6, P6, PT, R23, R2, RZ ;  /* 0x0000000217067210 */ /* 0x000fe20007fde0ff */
[C---:B------:R-:W-:Y:S01]  /*13140*/  IMAD R8, R24.reuse, R18, R3 ;  /* 0x0000001218087224 */ /* 0x040fe200078e0203 */
[----:B------:R-:W-:Y:S01]  /*13150*/  ISETP.GE.OR P2, PT, R24, R35, P5 ;  /* 0x000000231800720c */ /* 0x000fe20002f46670 */
[----:B------:R-:W-:-:S02]  /*13160*/  VIADD R0, R4, 0x3 ;  /* 0x0000000304007836 */ /* 0x000fc40000000000 */
[----:B------:R-:W-:Y:S02]  /*13170*/  IMAD.X R7, R8, 0x1, R19, P6 ;  /* 0x0000000108077824 */ /* 0x000fe400030e0613 */
[----:B------:R-:W0:Y:S01]  /*13180*/  @!P0 LDS.U8 R15, [R37+0x8002] ;  /* 0x00800200250f8984 */ /* 0x000e220000000000 */
[----:B------:R-:W-:Y:S01]  /*13190*/  VIADD R2, R4, 0x4 ;  /* 0x0000000404027836 */ /* 0x000fe20000000000 */
[-C--:B------:R-:W-:Y:S01]  /*131a0*/  ISETP.GE.AND P6, PT, R0, R13.reuse, PT ;  /* 0x0000000d0000720c */ /* 0x080fe20003fc6270 */
[C---:B------:R-:W-:Y:S01]  /*131b0*/  VIADD R12, R24.reuse, 0x20 ;  /* 0x00000020180c7836 */ /* 0x040fe20000000000 */
[----:B------:R-:W1:Y:S01]  /*131c0*/  @!P1 LDS.U8 R11, [R37+0x8001] ;  /* 0x00800100250b9984 */ /* 0x000e620000000000 */
[C---:B------:R-:W-:Y:S01]  /*131d0*/  VIADD R14, R24.reuse, 0x40 ;  /* 0x00000040180e7836 */ /* 0x040fe20000000000 */
[----:B------:R-:W-:Y:S01]  /*131e0*/  P2R R26, PR, RZ, 0x40 ;  /* 0x00000040ff1a7803 */ /* 0x000fe20000000000 */
[----:B------:R-:W-:Y:S01]  /*131f0*/  VIADD R20, R24, 0x60 ;  /* 0x0000006018147836 */ /* 0x000fe20000000000 */
[----:B------:R-:W-:Y:S01]  /*13200*/  ISETP.GE.AND P6, PT, R2, R13, PT ;  /* 0x0000000d0200720c */ /* 0x000fe20003fc6270 */
[----:B------:R-:W2:Y:S01]  /*13210*/  @!P2 LDS.U8 R9, [R37+0x8000] ;  /* 0x008000002509a984 */ /* 0x000ea20000000000 */
[----:B------:R-:W-:-:S02]  /*13220*/  IMAD.WIDE.U32 R2, R22, R12, R4 ;  /* 0x0000000c16027225 */ /* 0x000fc400078e0004 */
[----:B------:R-:W-:Y:S01]  /*13230*/  P2R R27, PR, RZ, 0x40 ;  /* 0x00000040ff1b7803 */ /* 0x000fe20000000000 */
[----:B0-----:R-:W-:Y:S01]  /*13240*/  @!P0 STG.E.U8 desc[UR36][R6.64+0x2], R15 ;  /* 0x0000020f06008986 */ /* 0x001fe2000c101124 */
[----:B------:R-:W-:-:S03]  /*13250*/  ISETP.GE.OR P0, PT, R24, R35, P6 ;  /* 0x000000231800720c */ /* 0x000fc60003706670 */
[----:B-1----:R0:W-:Y:S04]  /*13260*/  @!P1 STG.E.U8 desc[UR36][R6.64+0x1], R11 ;  /* 0x0000010b06009986 */ /* 0x0021e8000c101124 */
[----:B--2---:R-:W-:Y:S01]  /*13270*/  @!P2 STG.E.U8 desc[UR36][R6.64], R9 ;  /* 0x000000090600a986 */ /* 0x004fe2000c101124 */
[----:B------:R-:W-:Y:S01]  /*13280*/  ISETP.GE.AND P2, PT, R0, R13, PT ;  /* 0x0000000d0000720c */ /* 0x000fe20003f46270 */
[----:B------:R-:W-:-:S04]  /*13290*/  VIADD R0, R4, 0x5 ;  /* 0x0000000504007836 */ /* 0x000fc80000000000 */
[----:B------:R-:W1:Y:S01]  /*132a0*/  @!P0 LDS.U8 R21, [R37+0x8004] ;  /* 0x0080040025158984 */ /* 0x000e620000000000 */
[----:B------:R-:W-:Y:S01]  /*132b0*/  ISETP.GE.OR P1, PT, R24, R35, P2 ;  /* 0x000000231800720c */ /* 0x000fe20001726670 */
[----:B0-----:R-:W-:Y:S01]  /*132c0*/  IMAD.WIDE.U32 R10, R22, R14, R4 ;  /* 0x0000000e160a7225 */ /* 0x001fe200078e0004 */
[----:B------:R-:W-:-:S03]  /*132d0*/  ISETP.GE.AND P2, PT, R0, R13, PT ;  /* 0x0000000d0000720c */ /* 0x000fc60003f46270 */
[-C--:B------:R-:W-:Y:S02]  /*132e0*/  IMAD R0, R12, R18.reuse, R3 ;  /* 0x000000120c007224 */ /* 0x080fe400078e0203 */
[----:B------:R-:W-:-:S06]  /*132f0*/  IMAD R16, R14, R18, R11 ;  /* 0x000000120e107224 */ /* 0x000fcc00078e020b */
[----:B------:R-:W0:Y:S04]  /*13300*/  @!P1 LDS.U8 R17, [R37+0x8003] ;  /* 0x0080030025119984 */ /* 0x000e280000000000 */
[----:B-1----:R1:W-:Y:S01]  /*13310*/  @!P0 STG.E.U8 desc[UR36][R6.64+0x4], R21 ;  /* 0x0000041506008986 */ /* 0x0023e2000c101124 */
[----:B------:R-:W-:Y:S02]  /*13320*/  ISETP.GE.OR P0, PT, R24, R35, P2 ;  /* 0x000000231800720c */ /* 0x000fe40001706670 */
[----:B-1----:R-:W-:-:S11]  /*13330*/  P2R R21, PR, RZ, 0x4 ;  /* 0x00000004ff157803 */ /* 0x002fd60000000000 */
[----:B------:R-:W1:Y:S04]  /*13340*/  @!P0 LDS.U8 R25, [R37+0x8005] ;  /* 0x0080050025198984 */ /* 0x000e680000000000 */
[----:B0-----:R-:W-:Y:S04]  /*13350*/  @!P1 STG.E.U8 desc[UR36][R6.64+0x3], R17 ;  /* 0x0000031106009986 */ /* 0x001fe8000c101124 */
[----:B-1----:R-:W-:Y:S01]  /*13360*/  @!P0 STG.E.U8 desc[UR36][R6.64+0x5], R25 ;  /* 0x0000051906008986 */ /* 0x002fe2000c101124 */
[----:B------:R-:W-:Y:S01]  /*13370*/  IADD3 R8, P0, PT, R23, R2, RZ ;  /* 0x0000000217087210 */ /* 0x000fe20007f1e0ff */
[----:B------:R-:W-:-:S04]  /*13380*/  IMAD.WIDE.U32 R2, R22, R20, R4 ;  /* 0x0000001416027225 */ /* 0x000fc800078e0004 */
[----:B------:R-:W-:Y:S01]  /*13390*/  IMAD.X R9, R0, 0x1, R19, P0 ;  /* 0x0000000100097824 */ /* 0x000fe200000e0613 */
[C---:B------:R-:W-:Y:S01]  /*133a0*/  IADD3 R10, P0, PT, R23.reuse, R10, RZ ;  /* 0x0000000a170a7210 */ /* 0x040fe20007f1e0ff */
[----:B------:R-:W-:Y:S02]  /*133b0*/  VIADD R0, R4, 0x6 ;  /* 0x0000000604007836 */ /* 0x000fe40000000000 */
[----:B------:R-:W-:Y:S02]  /*133c0*/  IMAD R18, R20, R18, R3 ;  /* 0x0000001214127224 */ /* 0x000fe400078e0203 */
[----:B------:R-:W-:Y:S01]  /*133d0*/  IMAD.X R11, R16, 0x1, R19, P0 ;  /* 0x00000001100b7824 */ /* 0x000fe200000e0613 */
[----:B------:R-:W-:Y:S02]  /*133e0*/  IADD3 R2, P0, PT, R23, R2, RZ ;  /* 0x0000000217027210 */ /* 0x000fe40007f1e0ff */
[----:B------:R-:W-:Y:S01]  /*133f0*/  ISETP.GE.AND P1, PT, R0, R13, PT ;  /* 0x0000000d0000720c */ /* 0x000fe20003f26270 */
[----:B------:R-:W-:-:S02]  /*13400*/  VIADD R0, R4, 0x7 ;  /* 0x0000000704007836 */ /* 0x000fc40000000000 */
[----:B------:R-:W-:Y:S01]  /*13410*/  IMAD.X R3, R18, 0x1, R19, P0 ;  /* 0x0000000112037824 */ /* 0x000fe200000e0613 */
[----:B------:R-:W-:Y:S02]  /*13420*/  ISETP.GE.OR P0, PT, R24, R35, P1 ;  /* 0x000000231800720c */ /* 0x000fe40000f06670 */
[----:B------:R-:W-:Y:S02]  /*13430*/  P2R R16, PR, RZ, 0x2 ;  /* 0x00000002ff107803 */ /* 0x000fe40000000000 */
[----:B------:R-:W-:Y:S01]  /*13440*/  ISETP.GE.AND P1, PT, R0, R13, PT ;  /* 0x0000000d0000720c */ /* 0x000fe20003f26270 */
[----:B------:R-:W-:-:S03]  /*13450*/  VIADD R0, R4, 0x8 ;  /* 0x0000000804007836 */ /* 0x000fc60000000000 */
[----:B------:R-:W-:-:S05]  /*13460*/  P2R R18, PR, RZ, 0x2 ;  /* 0x00000002ff127803 */ /* 0x000fca0000000000 */
[----:B------:R-:W0:Y:S04]  /*13470*/  @!P0 LDS.U8 R5, [R37+0x8006] ;  /* 0x0080060025058984 */ /* 0x000e280000000000 */
[----:B0-----:R-:W-:Y:S01]  /*13480*/  @!P0 STG.E.U8 desc[UR36][R6.64+0x6], R5 ;  /* 0x0000060506008986 */ /* 0x001fe2000c101124 */
[----:B------:R-:W-:Y:S02]  /*13490*/  ISETP.GE.OR P0, PT, R24, R35, P1 ;  /* 0x000000231800720c */ /* 0x000fe40000f06670 */
[----:B------:R-:W-:Y:S01]  /*134a0*/  ISETP.GE.AND P1, PT, R0, R13, PT ;  /* 0x0000000d0000720c */ /* 0x000fe20003f26270 */
[----:B------:R-:W-:-:S03]  /*134b0*/  VIADD R0, R4, 0x9 ;  /* 0x0000000904007836 */ /* 0x000fc60000000000 */
[----:B------:R-:W-:-:S07]  /*134c0*/  P2R R19, PR, RZ, 0x2 ;  /* 0x00000002ff137803 */ /* 0x000fce0000000000 */
        /* <DEDUP_REMOVED lines=23> */
[----:B----4-:R-:W-:Y:S02]  /*13640*/  P2R R28, PR, RZ, 0x2 ;  /* 0x00000002ff1c7803 */ /* 0x010fe40000000000 */
[----:B------:R-:W-:Y:S01]  /*13650*/  ISETP.GE.AND P2, PT, R0, R13, PT ;  /* 0x0000000d0000720c */ /* 0x000fe20003f46270 */
[C---:B------:R-:W-:Y:S02]  /*13660*/  VIADD R0, R4.reuse, 0xe ;  /* 0x0000000e04007836 */ /* 0x040fe40000000000 */
[----:B------:R-:W-:Y:S02]  /*13670*/  VIADD R4, R4, 0xf ;  /* 0x0000000f04047836 */ /* 0x000fe40000000000 */
[----:B------:R-:W0:Y:S04]  /*13680*/  @!P0 LDS.U8 R17, [R37+0x800b] ;  /* 0x00800b0025118984 */ /* 0x000e280000000000 */
[----:B0-----:R-:W-:Y:S01]  /*13690*/  @!P0 STG.E.U8 desc[UR36][R6.64+0xb], R17 ;  /* 0x00000b1106008986 */ /* 0x001fe2000c101124 */
[----:B------:R-:W-:-:S02]  /*136a0*/  ISETP.GE.OR P0, PT, R24, R35, P1 ;  /* 0x000000231800720c */ /* 0x000fc40000f06670 */
[----:B------:R-:W-:-:S11]  /*136b0*/  ISETP.GE.AND P1, PT, R0, R13, PT ;  /* 0x0000000d0000720c */ /* 0x000fd60003f26270 */
[----:B------:R-:W0:Y:S04]  /*136c0*/  @!P0 LDS.U8 R5, [R37+0x800c] ;  /* 0x00800c0025058984 */ /* 0x000e280000000000 */
[----:B0-----:R-:W-:Y:S01]  /*136d0*/  @!P0 STG.E.U8 desc[UR36][R6.64+0xc], R5 ;  /* 0x00000c0506008986 */ /* 0x001fe2000c101124 */
[----:B------:R-:W-:-:S13]  /*136e0*/  ISETP.GE.OR P0, PT, R24, R35, P2 ;  /* 0x000000231800720c */ /* 0x000fda0001706670 */
[----:B------:R-:W0:Y:S04]  /*136f0*/  @!P0 LDS.U8 R15, [R37+0x800d] ;  /* 0x00800d00250f8984 */ /* 0x000e280000000000 */
[----:B0-----:R-:W-:Y:S01]  /*13700*/  @!P0 STG.E.U8 desc[UR36][R6.64+0xd], R15 ;  /* 0x00000d0f06008986 */ /* 0x001fe2000c101124 */
[----:B------:R-:W-:-:S13]  /*13710*/  ISETP.GE.OR P0, PT, R24, R35, P1 ;  /* 0x000000231800720c */ /* 0x000fda0000f06670 */
[----:B------:R-:W0:Y:S04]  /*13720*/  @!P0 LDS.U8 R17, [R37+0x800e] ;  /* 0x00800e0025118984 */ /* 0x000e280000000000 */
[----:B0-----:R-:W-:Y:S01]  /*13730*/  @!P0 STG.E.U8 desc[UR36][R6.64+0xe], R17 ;  /* 0x00000e1106008986 */ /* 0x001fe2000c101124 */
[----:B------:R-:W-:-:S04]  /*13740*/  ISETP.GE.AND P0, PT, R4, R13, PT ;  /* 0x0000000d0400720c */ /* 0x000fc80003f06270 */
[----:B------:R-:W-:-:S13]  /*13750*/  ISETP.GE.OR P6, PT, R24, R35, P0 ;  /* 0x000000231800720c */ /* 0x000fda00007c6670 */
        /* <DEDUP_REMOVED lines=11> */
[----:B------:R-:W-:-:S04]  /*13810*/  ISETP.NE.AND P6, PT, R26, RZ, PT ;  /* 0x000000ff1a00720c */ /* 0x000fc80003fc5270 */
        /* <DEDUP_REMOVED lines=48> */
[-C--:B------:R-:W-:Y:S02]  /*13b20*/  ISETP.GE.OR P6, PT, R14, R35.reuse, P5 ;  /* 0x000000230e00720c */ /* 0x080fe40002fc6670 */
[----:B------:R-:W-:-:S11]  /*13b30*/  ISETP.GE.OR P5, PT, R20, R35, P5 ;  /* 0x000000231400720c */ /* 0x000fd60002fa6670 */
        /* <DEDUP_REMOVED lines=50> */
[-C--:B------:R-:W-:Y:S02]  /*13e60*/  ISETP.GE.OR P6, PT, R14, R35.reuse, P2 ;  /* 0x000000230e00720c */ /* 0x080fe400017c6670 */
[-C--:B------:R-:W-:Y:S01]  /*13e70*/  ISETP.GE.OR P2, PT, R20, R35.reuse, P2 ;  /* 0x000000231400720c */ /* 0x080fe20001746670 */
[----:B------:R-:W-:Y:S10]  /*13e80*/  @!P5 LDS.U8 R7, [R37+0x9800] ;  /* 0x009800002507d984 */ /* 0x000ff40000000000 */
[----:B------:R-:W0:Y:S04]  /*13e90*/  @!P6 LDS.U8 R9, [R37+0x900d] ;  /* 0x00900d002509e984 */ /* 0x000e280000000000 */
[----:B0-----:R-:W-:Y:S01]  /*13ea0*/  @!P6 STG.E.U8 desc[UR36][R10.64+0xd], R9 ;  /* 0x00000d090a00e986 */ /* 0x001fe2000c101124 */
[----:B------:R-:W-:-:S02]  /*13eb0*/  ISETP.GE.OR P6, PT, R14, R35, P1 ;  /* 0x000000230e00720c */ /* 0x000fc40000fc6670 */
[-C--:B------:R-:W-:Y:S01]  /*13ec0*/  ISETP.GE.OR P1, PT, R20, R35.reuse, P1 ;  /* 0x000000231400720c */ /* 0x080fe20000f26670 */
[----:B------:R-:W-:Y:S10]  /*13ed0*/  @!P4 LDS.U8 R9, [R37+0x9801] ;  /* 0x009801002509c984 */ /* 0x000ff40000000000 */
[----:B------:R-:W0:Y:S04]  /*13ee0*/  @!P6 LDS.U8 R13, [R37+0x900e] ;  /* 0x00900e00250de984 */ /* 0x000e280000000000 */
[----:B------:R-:W-:Y:S04]  /*13ef0*/  @!P1 LDS.U8 R15, [R37+0x980e] ;  /* 0x00980e00250f9984 */ /* 0x000fe80000000000 */
[----:B0-----:R-:W-:Y:S01]  /*13f00*/  @!P6 STG.E.U8 desc[UR36][R10.64+0xe], R13 ;  /* 0x00000e0d0a00e986 */ /* 0x001fe2000c101124 */
[----:B------:R-:W-:-:S02]  /*13f10*/  ISETP.GE.OR P6, PT, R14, R35, P0 ;  /* 0x000000230e00720c */ /* 0x000fc400007c6670 */
[----:B------:R-:W-:Y:S01]  /*13f20*/  ISETP.GE.OR P0, PT, R20, R35, P0 ;  /* 0x000000231400720c */ /* 0x000fe20000706670 */
[----:B------:R-:W-:Y:S10]  /*13f30*/  @!P3 LDS.U8 R13, [R37+0x9802] ;  /* 0x00980200250db984 */ /* 0x000ff40000000000 */
[----:B------:R-:W0:Y:S04]  /*13f40*/  @!P6 LDS.U8 R5, [R37+0x900f] ;  /* 0x00900f002505e984 */ /* 0x000e280000000000 */
[----:B------:R-:W1:Y:S04]  /*13f50*/  @!P0 LDS.U8 R17, [R37+0x980f] ;  /* 0x00980f0025118984 */ /* 0x000e680000000000 */
[----:B0-----:R-:W-:Y:S01]  /*13f60*/  @!P6 STG.E.U8 desc[UR36][R10.64+0xf], R5 ;  /* 0x00000f050a00e986 */ /* 0x001fe2000c101124 */
[----:B------:R-:W-:-:S03]  /*13f70*/  ISETP.NE.AND P6, PT, R28, RZ, PT ;  /* 0x000000ff1c00720c */ /* 0x000fc60003fc5270 */
[----:B------:R-:W-:Y:S01]  /*13f80*/  @!P3 STG.E.U8 desc[UR36][R2.64+0x2], R13 ;  /* 0x0000020d0200b986 */ /* 0x000fe2000c101124 */
[----:B------:R-:W-:Y:S02]  /*13f90*/  ISETP.NE.AND P3, PT, R26, RZ, PT ;  /* 0x000000ff1a00720c */ /* 0x000fe40003f65270 */
[CC--:B------:R-:W-:Y:S01]  /*13fa0*/  ISETP.GE.OR P6, PT, R20.reuse, R35.reuse, P6 ;  /* 0x000000231400720c */ /* 0x0c0fe200037c6670 */
[----:B------:R-:W-:Y:S01]  /*13fb0*/  @!P5 STG.E.U8 desc[UR36][R2.64], R7 ;  /* 0x000000070200d986 */ /* 0x000fe2000c101124 */
[CC--:B------:R-:W-:Y:S02]  /*13fc0*/  ISETP.GE.OR P3, PT, R20.reuse, R35.reuse, P3 ;  /* 0x000000231400720c */ /* 0x0c0fe40001f66670 */
[----:B------:R-:W-:Y:S01]  /*13fd0*/  ISETP.NE.AND P5, PT, R25, RZ, PT ;  /* 0x000000ff1900720c */ /* 0x000fe20003fa5270 */
[----:B------:R-:W-:Y:S01]  /*13fe0*/  @!P4 STG.E.U8 desc[UR36][R2.64+0x1], R9 ;  /* 0x000001090200c986 */ /* 0x000fe2000c101124 */
[----:B------:R-:W-:Y:S02]  /*13ff0*/  ISETP.NE.AND P4, PT, R23, RZ, PT ;  /* 0x000000ff1700720c */ /* 0x000fe40003f85270 */
[CC--:B------:R-:W-:Y:S01]  /*14000*/  ISETP.GE.OR P5, PT, R20.reuse, R35.reuse, P5 ;  /* 0x000000231400720c */ /* 0x0c0fe20002fa6670 */
[----:B------:R-:W0:Y:S01]  /*14010*/  @!P2 LDS.U8 R13, [R37+0x980d] ;  /* 0x00980d00250da984 */ /* 0x000e220000000000 */
[----:B------:R-:W-:-:S03]  /*14020*/  ISETP.GE.OR P4, PT, R20, R35, P4 ;  /* 0x000000231400720c */ /* 0x000fc60002786670 */
[----:B------:R-:W-:Y:S04]  /*14030*/  @!P1 STG.E.U8 desc[UR36][R2.64+0xe], R15 ;  /* 0x00000e0f02009986 */ /* 0x000fe8000c101124 */
[----:B------:R-:W2:Y:S04]  /*14040*/  @!P3 LDS.U8 R5, [R37+0x9803] ;  /* 0x009803002505b984 */ /* 0x000ea80000000000 */
[----:B-1----:R-:W-:Y:S04]  /*14050*/  @!P0 STG.E.U8 desc[UR36][R2.64+0xf], R17 ;  /* 0x00000f1102008986 */ /* 0x002fe8000c101124 */
[----:B0-----:R-:W-:Y:S04]  /*14060*/  @!P2 STG.E.U8 desc[UR36][R2.64+0xd], R13 ;  /* 0x00000d0d0200a986 */ /* 0x001fe8000c101124 */
[----:B--2---:R-:W-:Y:S01]  /*14070*/  @!P3 STG.E.U8 desc[UR36][R2.64+0x3], R5 ;  /* 0x000003050200b986 */ /* 0x004fe2000c101124 */
        /* <DEDUP_REMOVED lines=8> */
[----:B------:R-:W-:-:S03]  /*14100*/  ISETP.NE.AND P3, PT, R16, RZ, PT ;  /* 0x000000ff1000720c */ /* 0x000fc60003f65270 */
[----:B------:R-:W0:Y:S01]  /*14110*/  @!P4 LDS.U8 R9, [R37+0x980a] ;  /* 0x00980a002509c984 */ /* 0x000e220000000000 */
[----:B------:R-:W-:-:S13]  /*14120*/  ISETP.GE.OR P3, PT, R20, R35, P3 ;  /* 0x000000231400720c */ /* 0x000fda0001f66670 */
[----:B------:R-:W1:Y:S04]  /*14130*/  @!P3 LDS.U8 R11, [R37+0x9806] ;  /* 0x00980600250bb984 */ /* 0x000e680000000000 */
[----:B0-----:R-:W-:Y:S04]  /*14140*/  @!P4 STG.E.U8 desc[UR36][R2.64+0xa], R9 ;  /* 0x00000a090200c986 */ /* 0x001fe8000c101124 */
[----:B-1----:R-:W-:Y:S01]  /*14150*/  @!P3 STG.E.U8 desc[UR36][R2.64+0x6], R11 ;  /* 0x0000060b0200b986 */ /* 0x002fe2000c101124 */
[----:B------:R-:W-:-:S03]  /*14160*/  ISETP.NE.AND P3, PT, R18, RZ, PT ;  /* 0x000000ff1200720c */ /* 0x000fc60003f65270 */
[----:B------:R-:W0:Y:S01]  /*14170*/  @!P5 LDS.U8 R11, [R37+0x980b] ;  /* 0x00980b00250bd984 */ /* 0x000e220000000000 */
[----:B------:R-:W-:-:S13]  /*14180*/  ISETP.GE.OR P3, PT, R20, R35, P3 ;  /* 0x000000231400720c */ /* 0x000fda0001f66670 */
[----:B------:R-:W1:Y:S04]  /*14190*/  @!P3 LDS.U8 R5, [R37+0x9807] ;  /* 0x009807002505b984 */ /* 0x000e680000000000 */
[----:B0-----:R-:W-:Y:S04]  /*141a0*/  @!P5 STG.E.U8 desc[UR36][R2.64+0xb], R11 ;  /* 0x00000b0b0200d986 */ /* 0x001fe8000c101124 */
[----:B-1----:R-:W-:Y:S01]  /*141b0*/  @!P3 STG.E.U8 desc[UR36][R2.64+0x7], R5 ;  /* 0x000007050200b986 */ /* 0x002fe2000c101124 */
        /* <DEDUP_REMOVED lines=10> */
[----:B------:R-:W-:Y:S06]  /*14260*/  BAR.SYNC.DEFER_BLOCKING 0x0 ;  /* 0x0000000000007b1d */ /* 0x000fec0000010000 */
[----:B------:R-:W-:Y:S05]  /*14270*/  EXIT ;  /* 0x000000000000794d */ /* 0x000fea0003800000 */
.L_x_816:
        /* <DEDUP_REMOVED lines=16> */
.L_x_818:


//--------------------- .nv.global.init           --------------------------
	.section	.nv.global.init,"aw",@progbits
.nv.global.init:
	.type		$str$32,@object
	.size		$str$32,($str$50 - $str$32)
$str$32:
        /*0000*/ 	.byte	0x66, 0x61, 0x6c, 0x73, 0x65, 0x00
	.type		$str$50,@object
	.size		$str$50,($str$52 - $str$50)
$str$50:
        /*0006*/ 	.byte	0x78, 0x2e, 0x69, 0x64, 0x78, 0x5f, 0x20, 0x3d, 0x3d, 0x20, 0x30, 0x00
	.type		$str$52,@object
	.size		$str$52,($str$56 - $str$52)
$str$52:
        /*0012*/ 	.byte	0x74, 0x69, 0x64, 0x20, 0x3c, 0x20, 0x4e, 0x75, 0x6d, 0x54, 0x68, 0x72, 0x65, 0x61, 0x64, 0x73
        /*0022*/ 	.byte	0x00
	.type		$str$56,@object
	.size		$str$56,($str$30 - $str$56)
$str$56:
        /*0023*/ 	.byte	0x28, 0x61, 0x64, 0x64, 0x72, 0x65, 0x73, 0x73, 0x20, 0x26, 0x20, 0x6d, 0x61, 0x73, 0x6b, 0x29
        /*0033*/ 	.byte	0x20, 0x3d, 0x3d, 0x20, 0x30, 0x00
	.type		$str$30,@object
	.size		$str$30,(__unnamed_3 - $str$30)
$str$30:
        /*0039*/ 	.byte	0x65, 0x6c, 0x74, 0x5f, 0x6c, 0x6f, 0x67, 0x5f, 0x69, 0x64, 0x78, 0x20, 0x3e, 0x3d, 0x20, 0x30
        /*0049*/ 	.byte	0x20, 0x26, 0x26, 0x20, 0x65, 0x6c, 0x74, 0x5f, 0x6c, 0x6f, 0x67, 0x5f, 0x69, 0x64, 0x78, 0x20
        /*0059*/ 	.byte	0x3c, 0x20, 0x34, 0x00
	.type		__unnamed_3,@object
	.size		__unnamed_3,($str$57 - __unnamed_3)
__unnamed_3:
        /*005d*/ 	.byte	0x6c, 0x61, 0x6d, 0x62, 0x64, 0x61, 0x20, 0x5b, 0x5d, 0x28, 0x29, 0x2d, 0x3e, 0x75, 0x6e, 0x73
        /*006d*/ 	.byte	0x69, 0x67, 0x6e, 0x65, 0x64, 0x20, 0x63, 0x68, 0x61, 0x72, 0x3a, 0x3a, 0x6f, 0x70, 0x65, 0x72
        /*007d*/ 	.byte	0x61, 0x74, 0x6f, 0x72, 0x28, 0x29, 0x28, 0x29, 0x2d, 0x3e, 0x75, 0x6e, 0x73, 0x69, 0x67, 0x6e
        /*008d*/ 	.byte	0x65, 0x64, 0x20, 0x63, 0x68, 0x61, 0x72, 0x00
	.type		$str$57,@object
	.size		$str$57,($str$36 - $str$57)
$str$57:
        /*0095*/ 	.byte	0x2f, 0x74, 0x6d, 0x70, 0x2f, 0x63, 0x75, 0x74, 0x6c, 0x61, 0x73, 0x73, 0x5f, 0x73, 0x77, 0x65
        /*00a5*/ 	.byte	0x65, 0x70, 0x5f, 0x73, 0x72, 0x63, 0x2f, 0x69, 0x6e, 0x63, 0x6c, 0x75, 0x64, 0x65, 0x2f, 0x63
        /*00b5*/ 	.byte	0x75, 0x74, 0x65, 0x2f, 0x70, 0x6f, 0x69, 0x6e, 0x74, 0x65, 0x72, 0x5f, 0x66, 0x6c, 0x61, 0x67
        /*00c5*/ 	.byte	0x67, 0x65, 0x64, 0x2e, 0x68, 0x70, 0x70, 0x00
	.type		$str$36,@object
	.size		$str$36,($str$51 - $str$36)
$str$36:
        /*00cd*/ 	.byte	0x2f, 0x74, 0x6d, 0x70, 0x2f, 0x63, 0x75, 0x74, 0x6c, 0x61, 0x73, 0x73, 0x5f, 0x73, 0x77, 0x65
        /*00dd*/ 	.byte	0x65, 0x70, 0x5f, 0x73, 0x72, 0x63, 0x2f, 0x69, 0x6e, 0x63, 0x6c, 0x75, 0x64, 0x65, 0x2f, 0x63
        /*00ed*/ 	.byte	0x75, 0x74, 0x65, 0x2f, 0x61, 0x72, 0x63, 0x68, 0x2f, 0x6d, 0x6d, 0x61, 0x5f, 0x73, 0x6d, 0x31
        /*00fd*/ 	.byte	0x32, 0x30, 0x5f, 0x73, 0x70, 0x61, 0x72, 0x73, 0x65, 0x2e, 0x68, 0x70, 0x70, 0x00
	.type		$str$51,@object
	.size		$str$51,($str$53 - $str$51)
$str$51:
        /*010b*/ 	.byte	0x2f, 0x74, 0x6d, 0x70, 0x2f, 0x63, 0x75, 0x74, 0x6c, 0x61, 0x73, 0x73, 0x5f, 0x73, 0x77, 0x65
        /*011b*/ 	.byte	0x65, 0x70, 0x5f, 0x73, 0x72, 0x63, 0x2f, 0x69, 0x6e, 0x63, 0x6c, 0x75, 0x64, 0x65, 0x2f, 0x63
        /*012b*/ 	.byte	0x75, 0x74, 0x65, 0x2f, 0x63, 0x6f, 0x6e, 0x74, 0x61, 0x69, 0x6e, 0x65, 0x72, 0x2f, 0x61, 0x72
        /*013b*/ 	.byte	0x72, 0x61, 0x79, 0x5f, 0x73, 0x75, 0x62, 0x62, 0x79, 0x74, 0x65, 0x2e, 0x68, 0x70, 0x70, 0x00
	.type		$str$53,@object
	.size		$str$53,($str$55 - $str$53)
$str$53:
        /*014b*/ 	.byte	0x2f, 0x74, 0x6d, 0x70, 0x2f, 0x63, 0x75, 0x74, 0x6c, 0x61, 0x73, 0x73, 0x5f, 0x73, 0x77, 0x65
        /*015b*/ 	.byte	0x65, 0x70, 0x5f, 0x73, 0x72, 0x63, 0x2f, 0x69, 0x6e, 0x63, 0x6c, 0x75, 0x64, 0x65, 0x2f, 0x63
        /*016b*/ 	.byte	0x75, 0x74, 0x65, 0x2f, 0x61, 0x6c, 0x67, 0x6f, 0x72, 0x69, 0x74, 0x68, 0x6d, 0x2f, 0x63, 0x6f
        /*017b*/ 	.byte	0x6f, 0x70, 0x65, 0x72, 0x61, 0x74, 0x69, 0x76, 0x65, 0x5f, 0x63, 0x6f, 0x70, 0x79, 0x2e, 0x68
        /*018b*/ 	.byte	0x70, 0x70, 0x00
	.type		$str$55,@object
	.size		$str$55,($str$54 - $str$55)
$str$55:
        /*018e*/ 	.byte	0x69, 0x73, 0x5f, 0x62, 0x79, 0x74, 0x65, 0x5f, 0x61, 0x6c, 0x69, 0x67, 0x6e, 0x65, 0x64, 0x3c
        /*019e*/ 	.byte	0x63, 0x65, 0x69, 0x6c, 0x5f, 0x64, 0x69, 0x76, 0x28, 0x4d, 0x61, 0x78, 0x56, 0x65, 0x63, 0x42
        /*01ae*/ 	.byte	0x69, 0x74, 0x73, 0x2c, 0x38, 0x75, 0x29, 0x3e, 0x28, 0x72, 0x61, 0x77, 0x5f, 0x70, 0x6f, 0x69
        /*01be*/ 	.byte	0x6e, 0x74, 0x65, 0x72, 0x5f, 0x63, 0x61, 0x73, 0x74, 0x28, 0x64, 0x73, 0x74, 0x2e, 0x64, 0x61
        /*01ce*/ 	.byte	0x74, 0x61, 0x28, 0x29, 0x29, 0x29, 0x00
	.type		$str$54,@object
	.size		$str$54,($str$31 - $str$54)
$str$54:
        /*01d5*/ 	.byte	0x69, 0x73, 0x5f, 0x62, 0x79, 0x74, 0x65, 0x5f, 0x61, 0x6c, 0x69, 0x67, 0x6e, 0x65, 0x64, 0x3c
        /*01e5*/ 	.byte	0x63, 0x65, 0x69, 0x6c, 0x5f, 0x64, 0x69, 0x76, 0x28, 0x4d, 0x61, 0x78, 0x56, 0x65, 0x63, 0x42
        /*01f5*/ 	.byte	0x69, 0x74, 0x73, 0x2c, 0x38, 0x75, 0x29, 0x3e, 0x28, 0x72, 0x61, 0x77, 0x5f, 0x70, 0x6f, 0x69
        /*0205*/ 	.byte	0x6e, 0x74, 0x65, 0x72, 0x5f, 0x63, 0x61, 0x73, 0x74, 0x28, 0x73, 0x72, 0x63, 0x2e, 0x64, 0x61
        /*0215*/ 	.byte	0x74, 0x61, 0x28, 0x29, 0x29, 0x29, 0x00
	.type		$str$31,@object
	.size		$str$31,($str$37 - $str$31)
$str$31:
        /*021c*/ 	.byte	0x2f, 0x74, 0x6d, 0x70, 0x2f, 0x63, 0x75, 0x74, 0x6c, 0x61, 0x73, 0x73, 0x5f, 0x73, 0x77, 0x65
        /*022c*/ 	.byte	0x65, 0x70, 0x5f, 0x73, 0x72, 0x63, 0x2f, 0x69, 0x6e, 0x63, 0x6c, 0x75, 0x64, 0x65, 0x2f, 0x63
        /*023c*/ 	.byte	0x75, 0x74, 0x6c, 0x61, 0x73, 0x73, 0x2f, 0x74, 0x72, 0x61, 0x6e, 0x73, 0x66, 0x6f, 0x72, 0x6d
        /*024c*/ 	.byte	0x2f, 0x6b, 0x65, 0x72, 0x6e, 0x65, 0x6c, 0x2f, 0x73, 0x6d, 0x39, 0x30, 0x5f, 0x73, 0x70, 0x61
        /*025c*/ 	.byte	0x72, 0x73, 0x65, 0x5f, 0x67, 0x65, 0x6d, 0x6d, 0x5f, 0x63, 0x6f, 0x6d, 0x70, 0x72, 0x65, 0x73
        /*026c*/ 	.byte	0x73, 0x6f, 0x72, 0x2e, 0x68, 0x70, 0x70, 0x00
	.type		$str$37,@object
	.size		$str$37,($str$35 - $str$37)
$str$37:
        /*0274*/ 	.byte	0x41, 0x74, 0x74, 0x65, 0x6d, 0x70, 0x74, 0x69, 0x6e, 0x67, 0x20, 0x74, 0x6f, 0x20, 0x75, 0x73
        /*0284*/ 	.byte	0x65, 0x20, 0x53, 0x4d, 0x31, 0x32, 0x30, 0x3a, 0x3a, 0x53, 0x50, 0x41, 0x52, 0x53, 0x45, 0x3a
        /*0294*/ 	.byte	0x3a, 0x53, 0x4d, 0x31, 0x32, 0x30, 0x5f, 0x53, 0x50, 0x41, 0x52, 0x53, 0x45, 0x5f, 0x31, 0x36
        /*02a4*/ 	.byte	0x78, 0x38, 0x78, 0x31, 0x32, 0x38, 0x5f, 0x54, 0x4e, 0x5f, 0x56, 0x53, 0x20, 0x77, 0x69, 0x74
        /*02b4*/ 	.byte	0x68, 0x6f, 0x75, 0x74, 0x20, 0x43, 0x55, 0x54, 0x45, 0x5f, 0x41, 0x52, 0x43, 0x48, 0x5f, 0x4d
        /*02c4*/ 	.byte	0x58, 0x46, 0x34, 0x4e, 0x56, 0x46, 0x34, 0x5f, 0x34, 0x58, 0x5f, 0x55, 0x45, 0x34, 0x4d, 0x33
        /*02d4*/ 	.byte	0x5f, 0x4d, 0x4d, 0x41, 0x5f, 0x45, 0x4e, 0x41, 0x42, 0x4c, 0x45, 0x44, 0x00
	.type		$str$35,@object
	.size		$str$35,(__unnamed_2 - $str$35)
$str$35:
        /*02e1*/ 	.byte	0x30, 0x20, 0x26, 0x26, 0x20, 0x22, 0x41, 0x74, 0x74, 0x65, 0x6d, 0x70, 0x74, 0x69, 0x6e, 0x67
        /*02f1*/ 	.byte	0x20, 0x74, 0x6f, 0x20, 0x75, 0x73, 0x65, 0x20, 0x53, 0x4d, 0x31, 0x32, 0x30, 0x3a, 0x3a, 0x53
        /*0301*/ 	.byte	0x50, 0x41, 0x52, 0x53, 0x45, 0x3a, 0x3a, 0x53, 0x4d, 0x31, 0x32, 0x30, 0x5f, 0x53, 0x50, 0x41
        /*0311*/ 	.byte	0x52, 0x53, 0x45, 0x5f, 0x31, 0x36, 0x78, 0x38, 0x78, 0x31, 0x32, 0x38, 0x5f, 0x54, 0x4e, 0x5f
        /*0321*/ 	.byte	0x56, 0x53, 0x20, 0x77, 0x69, 0x74, 0x68, 0x6f, 0x75, 0x74, 0x20, 0x43, 0x55, 0x54, 0x45, 0x5f
        /*0331*/ 	.byte	0x41, 0x52, 0x43, 0x48, 0x5f, 0x4d, 0x58, 0x46, 0x34, 0x4e, 0x56, 0x46, 0x34, 0x5f, 0x34, 0x58
        /*0341*/ 	.byte	0x5f, 0x55, 0x45, 0x34, 0x4d, 0x33, 0x5f, 0x4d, 0x4d, 0x41, 0x5f, 0x45, 0x4e, 0x41, 0x42, 0x4c
        /*0351*/ 	.byte	0x45, 0x44, 0x22, 0x00
	.type		__unnamed_2,@object
	.size		__unnamed_2,(__unnamed_1 - __unnamed_2)
__unnamed_2:
        /*0355*/ 	.byte	0x63, 0x6f, 0x6e, 0x73, 0x74, 0x65, 0x78, 0x70, 0x72, 0x20, 0x54, 0x20, 0x2a, 0x63, 0x75, 0x74
        /*0365*/ 	.byte	0x65, 0x3a, 0x3a, 0x72, 0x61, 0x77, 0x5f, 0x70, 0x6f, 0x69, 0x6e, 0x74, 0x65, 0x72, 0x5f, 0x63
        /*0375*/ 	.byte	0x61, 0x73, 0x74, 0x28, 0x63, 0x6f, 0x6e, 0x73, 0x74, 0x20, 0x63, 0x75, 0x74, 0x65, 0x3a, 0x3a
        /*0385*/ 	.byte	0x73, 0x75, 0x62, 0x62, 0x79, 0x74, 0x65, 0x5f, 0x69, 0x74, 0x65, 0x72, 0x61, 0x74, 0x6f, 0x72
        /*0395*/ 	.byte	0x3c, 0x54, 0x3e, 0x20, 0x26, 0x29, 0x20, 0x5b, 0x77, 0x69, 0x74, 0x68, 0x20, 0x54, 0x20, 0x3d
        /*03a5*/ 	.byte	0x20, 0x63, 0x75, 0x74, 0x6c, 0x61, 0x73, 0x73, 0x3a, 0x3a, 0x69, 0x6e, 0x74, 0x65, 0x67, 0x65
        /*03b5*/ 	.byte	0x72, 0x5f, 0x73, 0x75, 0x62, 0x62, 0x79, 0x74, 0x65, 0x3c, 0x34, 0x2c, 0x20, 0x66, 0x61, 0x6c
        /*03c5*/ 	.byte	0x73, 0x65, 0x3e, 0x5d, 0x00
	.type		__unnamed_1,@object
	.size		__unnamed_1,(__unnamed_8 - __unnamed_1)
__unnamed_1:
        /*03ca*/ 	.byte	0x63, 0x6f, 0x6e, 0x73, 0x74, 0x65, 0x78, 0x70, 0x72, 0x20, 0x54, 0x20, 0x2a, 0x63, 0x75, 0x74
        /*03da*/ 	.byte	0x65, 0x3a, 0x3a, 0x72, 0x61, 0x77, 0x5f, 0x70, 0x6f, 0x69, 0x6e, 0x74, 0x65, 0x72, 0x5f, 0x63
        /*03ea*/ 	.byte	0x61, 0x73, 0x74, 0x28, 0x63, 0x6f, 0x6e, 0x73, 0x74, 0x20, 0x63, 0x75, 0x74, 0x65, 0x3a, 0x3a
        /*03fa*/ 	.byte	0x73, 0x75, 0x62, 0x62, 0x79, 0x74, 0x65, 0x5f, 0x69, 0x74, 0x65, 0x72, 0x61, 0x74, 0x6f, 0x72
        /*040a*/ 	.byte	0x3c, 0x54, 0x3e, 0x20, 0x26, 0x29, 0x20, 0x5b, 0x77, 0x69, 0x74, 0x68, 0x20, 0x54, 0x20, 0x3d
        /*041a*/ 	.byte	0x20, 0x63, 0x6f, 0x6e, 0x73, 0x74, 0x20, 0x63, 0x75, 0x74, 0x6c, 0x61, 0x73, 0x73, 0x3a, 0x3a
        /*042a*/ 	.byte	0x69, 0x6e, 0x74, 0x65, 0x67, 0x65, 0x72, 0x5f, 0x73, 0x75, 0x62, 0x62, 0x79, 0x74, 0x65, 0x3c
        /*043a*/ 	.byte	0x34, 0x2c, 0x20, 0x66, 0x61, 0x6c, 0x73, 0x65, 0x3e, 0x5d, 0x00
	.type		__unnamed_8,@object
	.size		__unnamed_8,(__unnamed_9 - __unnamed_8)
__unnamed_8:
        /*0445*/ 	.byte	0x61, 0x75, 0x74, 0x6f, 0x20, 0x63, 0x75, 0x74, 0x65, 0x3a, 0x3a, 0x61, 0x73, 0x5f, 0x70, 0x6f
        /* <DEDUP_REMOVED lines=28> */
	.type		__unnamed_9,@object
	.size		__unnamed_9,(__unnamed_6 - __unnamed_9)
__unnamed_9:
        /* <DEDUP_REMOVED lines=30> */
        /*07f0*/ 	.byte	0x3e, 0x5d, 0x00
	.type		__unnamed_6,@object
	.size		__unnamed_6,(__unnamed_5 - __unnamed_6)
__unnamed_6:
        /* <DEDUP_REMOVED lines=31> */
        /*09e3*/ 	.byte	0x3e, 0x3e, 0x3e, 0x20, 0x26, 0x5d, 0x00
	.type		__unnamed_5,@object
	.size		__unnamed_5,(__unnamed_4 - __unnamed_5)
__unnamed_5:
        /* <DEDUP_REMOVED lines=37> */
        /*0c3a*/ 	.byte	0x38, 0x3e, 0x3e, 0x3e, 0x3e, 0x3e, 0x20, 0x26, 0x5d, 0x00
	.type		__unnamed_4,@object
	.size		__unnamed_4,(__unnamed_7 - __unnamed_4)
__unnamed_4:
        /* <DEDUP_REMOVED lines=39> */
	.type		__unnamed_7,@object
	.size		__unnamed_7,(.L_6 - __unnamed_7)
__unnamed_7:
        /* <DEDUP_REMOVED lines=53> */
.L_6:


//--------------------- .nv.shared._ZN7cutlass13device_kernelINS_4gemm6kernel13GemmUniversalIN4cute5tupleIJiiiiEEENS1_10collective13CollectiveMmaINS1_48MainloopSm120TmaWarpSpecializedSparseBlockScaledILi3ELi3ELi3ELi2ENS5_IJNS4_1CILi1EEESB_SB_EEEEENS5_IJNSA_ILi128EEESE_NSA_ILi256EEEEEENS5_IJNS_12float_e2m1_tENS_13float_ue4m3_tEEEENS5_IJNS4_6LayoutINS5_IJiNS5_IJNSA_ILi2EEEiEEEiEEENS5_IJlNS5_IJSB_SL_EEElEEEEENSK_INS5_IJNS5_IJSE_iEEENS5_IJSF_iEEEiEEENS5_IJNS5_IJSF_NSA_ILi32768EEEEEENS5_IJSB_lEEElEEEEENSK_INS5_IJNS5_IJNS5_IJNSA_ILi32EEENSA_ILi4EEEEEEiEEES12_NS5_IJSB_iEEEEEENS5_IJNS5_IJNS5_IJNSA_ILi16EEES10_EEEiEEENS5_IJNS5_IJNSA_ILi0EEESB_EEENSA_ILi512EEEEEENS5_IJS18_iEEEEEEEENS5_IJlSB_lEEEEEESJ_NS5_IJS1F_S1E_EEENS4_8TiledMMAINS4_8MMA_AtomIJNS4_5SM12011BLOCKSCALED6SPARSE27SM120_SPARSE_16x8x128_TN_VSISH_SH_fSI_Li32EEEEEENSK_INS5_IJS10_SL_SB_EEENS5_IJSB_S10_S18_EEEEENS5_IJSE_SZ_SE_EEEEENS5_IJNS4_13SM90_TMA_LOADES1V_EEENS5_IJNS4_14ComposedLayoutINS4_7SwizzleILi2ELi4ELi3EEENS4_25smem_sparse_ptr_flag_bitsILi4ELi8EEENSK_INS5_IJNS5_IJSB_NSA_ILi8EEEEEENS5_IJS10_NSA_ILi64EEEEEEEEENS5_IJNS5_IJS18_SF_EEENS5_IJSB_S10_EEEEEEEEEENSK_INS5_IJNS5_IJS11_SB_EEENS5_IJS11_SB_SL_EEEEEENS5_IJNS5_IJS16_S1A_EEENS5_IJS19_S10_S1A_EEEEEEEEEEENS5_IJNS4_9Copy_AtomIJNS4_17SM75_U32x4_LDSM_NENS4_11sparse_elemILi4EhEEEEENS2K_IJNS4_13UniversalCopyImmEENS2M_ILi16EhEEEEENS2K_IJNS2P_ISI_SI_EESI_EEEEEENS4_8identityES1W_NS5_IJNS1X_INS1Y_ILi3ELi4ELi3EEENS4_18smem_ptr_flag_bitsILi4EEENSK_INS5_IJS22_SF_EEENS5_IJSF_SB_EEEEEEES2I_EEENS5_IJNS2K_IJS2L_NS_15integer_subbyteILi4ELb0EEEEEES2U_EEES2W_EENS_8epilogue10collective18CollectiveEpilogueINS3A_22Sm90TmaWarpSpecializedILi2ELi2ELi4ELb0ELb0EEEJSG_NS5_IJS24_SZ_EEENS_10bfloat16_tENS5_IJSB_llEEESH_S3H_NS3A_6fusion15FusionCallbacksINS3A_23Sm120TmaWarpSpecializedILi2ELi2ELi4ELb0ELb0EEENS3I_23LinCombBlockScaleFactorILi32ESH_fSI_NS_6layout11ColumnMajorES3G_fLNS_15FloatRoundStyleE2EEESG_S3F_JEEES1V_NS1X_IS2X_NS2Y_ILi16EEENSK_INS5_IJS24_S22_EEENS5_IJSB_S24_EEEEEEENS4_17SM75_U16x4_LDSM_TENS4_14SM90_TMA_STOREENS1X_INS1Y_ILi1ELi4ELi3EEES2Z_S3V_EENS4_39AutoVectorizingCopyWithAssumedAlignmentILi128EEENS2K_IJNS4_17SM90_U32x2_STSM_NENS_6half_tEEEENS4_30SM50_Shuffle_U32_2x2Trans_XOR4EEEEvvEEEEvNT_6ParamsE --------------------------
	.section	.nv.shared._ZN7cutlass13device_kernelINS_4gemm6kernel13GemmUniversalIN4cute5tupleIJiiiiEEENS1_10collective13CollectiveMmaINS1_48MainloopSm120TmaWarpSpecializedSparseBlockScaledILi3ELi3ELi3ELi2ENS5_IJNS4_1CILi1EEESB_SB_EEEEENS5_IJNSA_ILi128EEESE_NSA_ILi256EEEEEENS5_IJNS_12float_e2m1_tENS_13float_ue4m3_tEEEENS5_IJNS4_6LayoutINS5_IJiNS5_IJNSA_ILi2EEEiEEEiEEENS5_IJlNS5_IJSB_SL_EEElEEEEENSK_INS5_IJNS5_IJSE_iEEENS5_IJSF_iEEEiEEENS5_IJNS5_IJSF_NSA_ILi32768EEEEEENS5_IJSB_lEEElEEEEENSK_INS5_IJNS5_IJNS5_IJNSA_ILi32EEENSA_ILi4EEEEEEiEEES12_NS5_IJSB_iEEEEEENS5_IJNS5_IJNS5_IJNSA_ILi16EEES10_EEEiEEENS5_IJNS5_IJNSA_ILi0EEESB_EEENSA_ILi512EEEEEENS5_IJS18_iEEEEEEEENS5_IJlSB_lEEEEEESJ_NS5_IJS1F_S1E_EEENS4_8TiledMMAINS4_8MMA_AtomIJNS4_5SM12011BLOCKSCALED6SPARSE27SM120_SPARSE_16x8x128_TN_VSISH_SH_fSI_Li32EEEEEENSK_INS5_IJS10_SL_SB_EEENS5_IJSB_S10_S18_EEEEENS5_IJSE_SZ_SE_EEEEENS5_IJNS4_13SM90_TMA_LOADES1V_EEENS5_IJNS4_14ComposedLayoutINS4_7SwizzleILi2ELi4ELi3EEENS4_25smem_sparse_ptr_flag_bitsILi4ELi8EEENSK_INS5_IJNS5_IJSB_NSA_ILi8EEEEEENS5_IJS10_NSA_ILi64EEEEEEEEENS5_IJNS5_IJS18_SF_EEENS5_IJSB_S10_EEEEEEEEEENSK_INS5_IJNS5_IJS11_SB_EEENS5_IJS11_SB_SL_EEEEEENS5_IJNS5_IJS16_S1A_EEENS5_IJS19_S10_S1A_EEEEEEEEEEENS5_IJNS4_9Copy_AtomIJNS4_17SM75_U32x4_LDSM_NENS4_11sparse_elemILi4EhEEEEENS2K_IJNS4_13UniversalCopyImmEENS2M_ILi16EhEEEEENS2K_IJNS2P_ISI_SI_EESI_EEEEEENS4_8identityES1W_NS5_IJNS1X_INS1Y_ILi3ELi4ELi3EEENS4_18smem_ptr_flag_bitsILi4EEENSK_INS5_IJS22_SF_EEENS5_IJSF_SB_EEEEEEES2I_EEENS5_IJNS2K_IJS2L_NS_15integer_subbyteILi4ELb0EEEEEES2U_EEES2W_EENS_8epilogue10collective18CollectiveEpilogueINS3A_22Sm90TmaWarpSpecializedILi2ELi2ELi4ELb0ELb0EEEJSG_NS5_IJS24_SZ_EEENS_10bfloat16_tENS5_IJSB_llEEESH_S3H_NS3A_6fusion15FusionCallbacksINS3A_23Sm120TmaWarpSpecializedILi2ELi2ELi4ELb0ELb0EEENS3I_23LinCombBlockScaleFactorILi32ESH_fSI_NS_6layout11ColumnMajorES3G_fLNS_15FloatRoundStyleE2EEESG_S3F_JEEES1V_NS1X_IS2X_NS2Y_ILi16EEENSK_INS5_IJS24_S22_EEENS5_IJSB_S24_EEEEEEENS4_17SM75_U16x4_LDSM_TENS4_14SM90_TMA_STOREENS1X_INS1Y_ILi1ELi4ELi3EEES2Z_S3V_EENS4_39AutoVectorizingCopyWithAssumedAlignmentILi128EEENS2K_IJNS4_17SM90_U32x2_STSM_NENS_6half_tEEEENS4_30SM50_Shuffle_U32_2x2Trans_XOR4EEEEvvEEEEvNT_6ParamsE,"aw",@nobits
	.sectionflags	@""
	.align	16
	.zero		1024


//--------------------- .nv.shared.reserved.0     --------------------------
	.section	.nv.shared.reserved.0,"aw",@nobits
	.weak		__nv_reservedSMEM_offset_0_alias
	.size		__nv_reservedSMEM_offset_0_alias, 0, 64
	.other		__nv_reservedSMEM_offset_0_alias,@"STO_CUDA_RESERVED_SHARED STV_DEFAULT"
__nv_reservedSMEM_offset_0_alias:
	.zero		0
	.zero		64


//--------------------- .nv.global                --------------------------
	.section	.nv.global,"aw",@nobits
.nv.global:
	.type		_ZN34_INTERNAL_f211cbe5_4_k_cu_stride_A4cute1_E,@object
	.size		_ZN34_INTERNAL_f211cbe5_4_k_cu_stride_A4cute1_E,(_ZN34_INTERNAL_f211cbe5_4_k_cu_stride_A4cuda3std3__45__cpo6cbeginE - _ZN34_INTERNAL_f211cbe5_4_k_cu_stride_A4cute1_E)
_ZN34_INTERNAL_f211cbe5_4_k_cu_stride_A4cute1_E:
	.zero		1
	.type		_ZN34_INTERNAL_f211cbe5_4_k_cu_stride_A4cuda3std3__45__cpo6cbeginE,@object
	.size		_ZN34_INTERNAL_f211cbe5_4_k_cu_stride_A4cuda3std3__45__cpo6cbeginE,(_ZN34_INTERNAL_f211cbe5_4_k_cu_stride_A4cuda3std3__48in_placeE - _ZN34_INTERNAL_f211cbe5_4_k_cu_stride_A4cuda3std3__45__cpo6cbeginE)
_ZN34_INTERNAL_f211cbe5_4_k_cu_stride_A4cuda3std3__45__cpo6cbeginE:
	.zero		1
	.type		_ZN34_INTERNAL_f211cbe5_4_k_cu_stride_A4cuda3std3__48in_placeE,@object
	.size		_ZN34_INTERNAL_f211cbe5_4_k_cu_stride_A4cuda3std3__48in_placeE,(_ZN34_INTERNAL_f211cbe5_4_k_cu_stride_A4cuda3std6ranges3__45__cpo9iter_moveE - _ZN34_INTERNAL_f211cbe5_4_k_cu_stride_A4cuda3std3__48in_placeE)
_ZN34_INTERNAL_f211cbe5_4_k_cu_stride_A4cuda3std3__48in_placeE:
	.zero		1
	.type		_ZN34_INTERNAL_f211cbe5_4_k_cu_stride_A4cuda3std6ranges3__45__cpo9iter_moveE,@object
	.size		_ZN34_INTERNAL_f211cbe5_4_k_cu_stride_A4cuda3std6ranges3__45__cpo9iter_moveE,(_ZN34_INTERNAL_f211cbe5_4_k_cu_stride_A4cuda3std3__45__cpo5beginE - _ZN34_INTERNAL_f211cbe5_4_k_cu_stride_A4cuda3std6ranges3__45__cpo9iter_moveE)
_ZN34_INTERNAL_f211cbe5_4_k_cu_stride_A4cuda3std6ranges3__45__cpo9iter_moveE:
	.zero		1
	.type		_ZN34_INTERNAL_f211cbe5_4_k_cu_stride_A4cuda3std3__45__cpo5beginE,@object
	.size		_ZN34_INTERNAL_f211cbe5_4_k_cu_stride_A4cuda3std3__45__cpo5beginE,(_ZN34_INTERNAL_f211cbe5_4_k_cu_stride_A4cuda3std3__436_GLOBAL__N__f211cbe5_4_k_cu_stride_A6ignoreE - _ZN34_INTERNAL_f211cbe5_4_k_cu_stride_A4cuda3std3__45__cpo5beginE)
_ZN34_INTERNAL_f211cbe5_4_k_cu_stride_A4cuda3std3__45__cpo5beginE:
	.zero		1
	.type		_ZN34_INTERNAL_f211cbe5_4_k_cu_stride_A4cuda3std3__436_GLOBAL__N__f211cbe5_4_k_cu_stride_A6ignoreE,@object
	.size		_ZN34_INTERNAL_f211cbe5_4_k_cu_stride_A4cuda3std3__436_GLOBAL__N__f211cbe5_4_k_cu_stride_A6ignoreE,(_ZN34_INTERNAL_f211cbe5_4_k_cu_stride_A4cute7productE - _ZN34_INTERNAL_f211cbe5_4_k_cu_stride_A4cuda3std3__436_GLOBAL__N__f211cbe5_4_k_cu_stride_A6ignoreE)
_ZN34_INTERNAL_f211cbe5_4_k_cu_stride_A4cuda3std3__436_GLOBAL__N__f211cbe5_4_k_cu_stride_A6ignoreE:
	.zero		1
	.type		_ZN34_INTERNAL_f211cbe5_4_k_cu_stride_A4cute7productE,@object
	.size		_ZN34_INTERNAL_f211cbe5_4_k_cu_stride_A4cute7productE,(_ZN34_INTERNAL_f211cbe5_4_k_cu_stride_A4cuda3std3__45__cpo3endE - _ZN34_INTERNAL_f211cbe5_4_k_cu_stride_A4cute7productE)
_ZN34_INTERNAL_f211cbe5_4_k_cu_stride_A4cute7productE:
	.zero		1
	.type		_ZN34_INTERNAL_f211cbe5_4_k_cu_stride_A4cuda3std3__45__cpo3endE,@object
	.size		_ZN34_INTERNAL_f211cbe5_4_k_cu_stride_A4cuda3std3__45__cpo3endE,(_ZN34_INTERNAL_f211cbe5_4_k_cu_stride_A4cuda3std3__419piecewise_constructE - _ZN34_INTERNAL_f211cbe5_4_k_cu_stride_A4cuda3std3__45__cpo3endE)
_ZN34_INTERNAL_f211cbe5_4_k_cu_stride_A4cuda3std3__45__cpo3endE:
	.zero		1
	.type		_ZN34_INTERNAL_f211cbe5_4_k_cu_stride_A4cuda3std3__419piecewise_constructE,@object
	.size		_ZN34_INTERNAL_f211cbe5_4_k_cu_stride_A4cuda3std3__419piecewise_constructE,(_ZN34_INTERNAL_f211cbe5_4_k_cu_stride_A4cuda3std3__45__cpo4cendE - _ZN34_INTERNAL_f211cbe5_4_k_cu_stride_A4cuda3std3__419piecewise_constructE)
_ZN34_INTERNAL_f211cbe5_4_k_cu_stride_A4cuda3std3__419piecewise_constructE:
	.zero		1
	.type		_ZN34_INTERNAL_f211cbe5_4_k_cu_stride_A4cuda3std3__45__cpo4cendE,@object
	.size		_ZN34_INTERNAL_f211cbe5_4_k_cu_stride_A4cuda3std3__45__cpo4cendE,(_ZN34_INTERNAL_f211cbe5_4_k_cu_stride_A4cuda3std6ranges3__45__cpo4swapE - _ZN34_INTERNAL_f211cbe5_4_k_cu_stride_A4cuda3std3__45__cpo4cendE)
_ZN34_INTERNAL_f211cbe5_4_k_cu_stride_A4cuda3std3__45__cpo4cendE:
	.zero		1
	.type		_ZN34_INTERNAL_f211cbe5_4_k_cu_stride_A4cuda3std6ranges3__45__cpo4swapE,@object
	.size		_ZN34_INTERNAL_f211cbe5_4_k_cu_stride_A4cuda3std6ranges3__45__cpo4swapE,(.L_16 - _ZN34_INTERNAL_f211cbe5_4_k_cu_stride_A4cuda3std6ranges3__45__cpo4swapE)
_ZN34_INTERNAL_f211cbe5_4_k_cu_stride_A4cuda3std6ranges3__45__cpo4swapE:
	.zero		1
.L_16:


//--------------------- .nv.shared._ZN7cutlass13device_kernelINS_9transform6kernel30SM90StructuredSparseCompressorIN4cute5tupleIJiiiiEEENS_12float_e2m1_tENS_6layout8RowMajorENS_21Sm1xxGemmSparseConfigINS4_11sparse_elemILi4EhEES9_NSB_ILi16EhEEEEEEEEvNT_6ParamsE --------------------------
	.section	.nv.shared._ZN7cutlass13device_kernelINS_9transform6kernel30SM90StructuredSparseCompressorIN4cute5tupleIJiiiiEEENS_12float_e2m1_tENS_6layout8RowMajorENS_21Sm1xxGemmSparseConfigINS4_11sparse_elemILi4EhEES9_NSB_ILi16EhEEEEEEEEvNT_6ParamsE,"aw",@nobits
	.sectionflags	@""
	.align	16
	.zero		1024


//--------------------- .nv.constant0._ZN7cutlass13device_kernelINS_4gemm6kernel13GemmUniversalIN4cute5tupleIJiiiiEEENS1_10collective13CollectiveMmaINS1_48MainloopSm120TmaWarpSpecializedSparseBlockScaledILi3ELi3ELi3ELi2ENS5_IJNS4_1CILi1EEESB_SB_EEEEENS5_IJNSA_ILi128EEESE_NSA_ILi256EEEEEENS5_IJNS_12float_e2m1_tENS_13float_ue4m3_tEEEENS5_IJNS4_6LayoutINS5_IJiNS5_IJNSA_ILi2EEEiEEEiEEENS5_IJlNS5_IJSB_SL_EEElEEEEENSK_INS5_IJNS5_IJSE_iEEENS5_IJSF_iEEEiEEENS5_IJNS5_IJSF_NSA_ILi32768EEEEEENS5_IJSB_lEEElEEEEENSK_INS5_IJNS5_IJNS5_IJNSA_ILi32EEENSA_ILi4EEEEEEiEEES12_NS5_IJSB_iEEEEEENS5_IJNS5_IJNS5_IJNSA_ILi16EEES10_EEEiEEENS5_IJNS5_IJNSA_ILi0EEESB_EEENSA_ILi512EEEEEENS5_IJS18_iEEEEEEEENS5_IJlSB_lEEEEEESJ_NS5_IJS1F_S1E_EEENS4_8TiledMMAINS4_8MMA_AtomIJNS4_5SM12011BLOCKSCALED6SPARSE27SM120_SPARSE_16x8x128_TN_VSISH_SH_fSI_Li32EEEEEENSK_INS5_IJS10_SL_SB_EEENS5_IJSB_S10_S18_EEEEENS5_IJSE_SZ_SE_EEEEENS5_IJNS4_13SM90_TMA_LOADES1V_EEENS5_IJNS4_14ComposedLayoutINS4_7SwizzleILi2ELi4ELi3EEENS4_25smem_sparse_ptr_flag_bitsILi4ELi8EEENSK_INS5_IJNS5_IJSB_NSA_ILi8EEEEEENS5_IJS10_NSA_ILi64EEEEEEEEENS5_IJNS5_IJS18_SF_EEENS5_IJSB_S10_EEEEEEEEEENSK_INS5_IJNS5_IJS11_SB_EEENS5_IJS11_SB_SL_EEEEEENS5_IJNS5_IJS16_S1A_EEENS5_IJS19_S10_S1A_EEEEEEEEEEENS5_IJNS4_9Copy_AtomIJNS4_17SM75_U32x4_LDSM_NENS4_11sparse_elemILi4EhEEEEENS2K_IJNS4_13UniversalCopyImmEENS2M_ILi16EhEEEEENS2K_IJNS2P_ISI_SI_EESI_EEEEEENS4_8identityES1W_NS5_IJNS1X_INS1Y_ILi3ELi4ELi3EEENS4_18smem_ptr_flag_bitsILi4EEENSK_INS5_IJS22_SF_EEENS5_IJSF_SB_EEEEEEES2I_EEENS5_IJNS2K_IJS2L_NS_15integer_subbyteILi4ELb0EEEEEES2U_EEES2W_EENS_8epilogue10collective18CollectiveEpilogueINS3A_22Sm90TmaWarpSpecializedILi2ELi2ELi4ELb0ELb0EEEJSG_NS5_IJS24_SZ_EEENS_10bfloat16_tENS5_IJSB_llEEESH_S3H_NS3A_6fusion15FusionCallbacksINS3A_23Sm120TmaWarpSpecializedILi2ELi2ELi4ELb0ELb0EEENS3I_23LinCombBlockScaleFactorILi32ESH_fSI_NS_6layout11ColumnMajorES3G_fLNS_15FloatRoundStyleE2EEESG_S3F_JEEES1V_NS1X_IS2X_NS2Y_ILi16EEENSK_INS5_IJS24_S22_EEENS5_IJSB_S24_EEEEEEENS4_17SM75_U16x4_LDSM_TENS4_14SM90_TMA_STOREENS1X_INS1Y_ILi1ELi4ELi3EEES2Z_S3V_EENS4_39AutoVectorizingCopyWithAssumedAlignmentILi128EEENS2K_IJNS4_17SM90_U32x2_STSM_NENS_6half_tEEEENS4_30SM50_Shuffle_U32_2x2Trans_XOR4EEEEvvEEEEvNT_6ParamsE --------------------------
	.section	.nv.constant0._ZN7cutlass13device_kernelINS_4gemm6kernel13GemmUniversalIN4cute5tupleIJiiiiEEENS1_10collective13CollectiveMmaINS1_48MainloopSm120TmaWarpSpecializedSparseBlockScaledILi3ELi3ELi3ELi2ENS5_IJNS4_1CILi1EEESB_SB_EEEEENS5_IJNSA_ILi128EEESE_NSA_ILi256EEEEEENS5_IJNS_12float_e2m1_tENS_13float_ue4m3_tEEEENS5_IJNS4_6LayoutINS5_IJiNS5_IJNSA_ILi2EEEiEEEiEEENS5_IJlNS5_IJSB_SL_EEElEEEEENSK_INS5_IJNS5_IJSE_iEEENS5_IJSF_iEEEiEEENS5_IJNS5_IJSF_NSA_ILi32768EEEEEENS5_IJSB_lEEElEEEEENSK_INS5_IJNS5_IJNS5_IJNSA_ILi32EEENSA_ILi4EEEEEEiEEES12_NS5_IJSB_iEEEEEENS5_IJNS5_IJNS5_IJNSA_ILi16EEES10_EEEiEEENS5_IJNS5_IJNSA_ILi0EEESB_EEENSA_ILi512EEEEEENS5_IJS18_iEEEEEEEENS5_IJlSB_lEEEEEESJ_NS5_IJS1F_S1E_EEENS4_8TiledMMAINS4_8MMA_AtomIJNS4_5SM12011BLOCKSCALED6SPARSE27SM120_SPARSE_16x8x128_TN_VSISH_SH_fSI_Li32EEEEEENSK_INS5_IJS10_SL_SB_EEENS5_IJSB_S10_S18_EEEEENS5_IJSE_SZ_SE_EEEEENS5_IJNS4_13SM90_TMA_LOADES1V_EEENS5_IJNS4_14ComposedLayoutINS4_7SwizzleILi2ELi4ELi3EEENS4_25smem_sparse_ptr_flag_bitsILi4ELi8EEENSK_INS5_IJNS5_IJSB_NSA_ILi8EEEEEENS5_IJS10_NSA_ILi64EEEEEEEEENS5_IJNS5_IJS18_SF_EEENS5_IJSB_S10_EEEEEEEEEENSK_INS5_IJNS5_IJS11_SB_EEENS5_IJS11_SB_SL_EEEEEENS5_IJNS5_IJS16_S1A_EEENS5_IJS19_S10_S1A_EEEEEEEEEEENS5_IJNS4_9Copy_AtomIJNS4_17SM75_U32x4_LDSM_NENS4_11sparse_elemILi4EhEEEEENS2K_IJNS4_13UniversalCopyImmEENS2M_ILi16EhEEEEENS2K_IJNS2P_ISI_SI_EESI_EEEEEENS4_8identityES1W_NS5_IJNS1X_INS1Y_ILi3ELi4ELi3EEENS4_18smem_ptr_flag_bitsILi4EEENSK_INS5_IJS22_SF_EEENS5_IJSF_SB_EEEEEEES2I_EEENS5_IJNS2K_IJS2L_NS_15integer_subbyteILi4ELb0EEEEEES2U_EEES2W_EENS_8epilogue10collective18CollectiveEpilogueINS3A_22Sm90TmaWarpSpecializedILi2ELi2ELi4ELb0ELb0EEEJSG_NS5_IJS24_SZ_EEENS_10bfloat16_tENS5_IJSB_llEEESH_S3H_NS3A_6fusion15FusionCallbacksINS3A_23Sm120TmaWarpSpecializedILi2ELi2ELi4ELb0ELb0EEENS3I_23LinCombBlockScaleFactorILi32ESH_fSI_NS_6layout11ColumnMajorES3G_fLNS_15FloatRoundStyleE2EEESG_S3F_JEEES1V_NS1X_IS2X_NS2Y_ILi16EEENSK_INS5_IJS24_S22_EEENS5_IJSB_S24_EEEEEEENS4_17SM75_U16x4_LDSM_TENS4_14SM90_TMA_STOREENS1X_INS1Y_ILi1ELi4ELi3EEES2Z_S3V_EENS4_39AutoVectorizingCopyWithAssumedAlignmentILi128EEENS2K_IJNS4_17SM90_U32x2_STSM_NENS_6half_tEEEENS4_30SM50_Shuffle_U32_2x2Trans_XOR4EEEEvvEEEEvNT_6ParamsE,"a",@progbits
	.sectionflags	@""
	.align	4
.nv.constant0._ZN7cutlass13device_kernelINS_4gemm6kernel13GemmUniversalIN4cute5tupleIJiiiiEEENS1_10collective13CollectiveMmaINS1_48MainloopSm120TmaWarpSpecializedSparseBlockScaledILi3ELi3ELi3ELi2ENS5_IJNS4_1CILi1EEESB_SB_EEEEENS5_IJNSA_ILi128EEESE_NSA_ILi256EEEEEENS5_IJNS_12float_e2m1_tENS_13float_ue4m3_tEEEENS5_IJNS4_6LayoutINS5_IJiNS5_IJNSA_ILi2EEEiEEEiEEENS5_IJlNS5_IJSB_SL_EEElEEEEENSK_INS5_IJNS5_IJSE_iEEENS5_IJSF_iEEEiEEENS5_IJNS5_IJSF_NSA_ILi32768EEEEEENS5_IJSB_lEEElEEEEENSK_INS5_IJNS5_IJNS5_IJNSA_ILi32EEENSA_ILi4EEEEEEiEEES12_NS5_IJSB_iEEEEEENS5_IJNS5_IJNS5_IJNSA_ILi16EEES10_EEEiEEENS5_IJNS5_IJNSA_ILi0EEESB_EEENSA_ILi512EEEEEENS5_IJS18_iEEEEEEEENS5_IJlSB_lEEEEEESJ_NS5_IJS1F_S1E_EEENS4_8TiledMMAINS4_8MMA_AtomIJNS4_5SM12011BLOCKSCALED6SPARSE27SM120_SPARSE_16x8x128_TN_VSISH_SH_fSI_Li32EEEEEENSK_INS5_IJS10_SL_SB_EEENS5_IJSB_S10_S18_EEEEENS5_IJSE_SZ_SE_EEEEENS5_IJNS4_13SM90_TMA_LOADES1V_EEENS5_IJNS4_14ComposedLayoutINS4_7SwizzleILi2ELi4ELi3EEENS4_25smem_sparse_ptr_flag_bitsILi4ELi8EEENSK_INS5_IJNS5_IJSB_NSA_ILi8EEEEEENS5_IJS10_NSA_ILi64EEEEEEEEENS5_IJNS5_IJS18_SF_EEENS5_IJSB_S10_EEEEEEEEEENSK_INS5_IJNS5_IJS11_SB_EEENS5_IJS11_SB_SL_EEEEEENS5_IJNS5_IJS16_S1A_EEENS5_IJS19_S10_S1A_EEEEEEEEEEENS5_IJNS4_9Copy_AtomIJNS4_17SM75_U32x4_LDSM_NENS4_11sparse_elemILi4EhEEEEENS2K_IJNS4_13UniversalCopyImmEENS2M_ILi16EhEEEEENS2K_IJNS2P_ISI_SI_EESI_EEEEEENS4_8identityES1W_NS5_IJNS1X_INS1Y_ILi3ELi4ELi3EEENS4_18smem_ptr_flag_bitsILi4EEENSK_INS5_IJS22_SF_EEENS5_IJSF_SB_EEEEEEES2I_EEENS5_IJNS2K_IJS2L_NS_15integer_subbyteILi4ELb0EEEEEES2U_EEES2W_EENS_8epilogue10collective18CollectiveEpilogueINS3A_22Sm90TmaWarpSpecializedILi2ELi2ELi4ELb0ELb0EEEJSG_NS5_IJS24_SZ_EEENS_10bfloat16_tENS5_IJSB_llEEESH_S3H_NS3A_6fusion15FusionCallbacksINS3A_23Sm120TmaWarpSpecializedILi2ELi2ELi4ELb0ELb0EEENS3I_23LinCombBlockScaleFactorILi32ESH_fSI_NS_6layout11ColumnMajorES3G_fLNS_15FloatRoundStyleE2EEESG_S3F_JEEES1V_NS1X_IS2X_NS2Y_ILi16EEENSK_INS5_IJS24_S22_EEENS5_IJSB_S24_EEEEEEENS4_17SM75_U16x4_LDSM_TENS4_14SM90_TMA_STOREENS1X_INS1Y_ILi1ELi4ELi3EEES2Z_S3V_EENS4_39AutoVectorizingCopyWithAssumedAlignmentILi128EEENS2K_IJNS4_17SM90_U32x2_STSM_NENS_6half_tEEEENS4_30SM50_Shuffle_U32_2x2Trans_XOR4EEEEvvEEEEvNT_6ParamsE:
	.zero		3328


//--------------------- .nv.constant0._ZN7cutlass13device_kernelINS_9transform6kernel30SM90StructuredSparseCompressorIN4cute5tupleIJiiiiEEENS_12float_e2m1_tENS_6layout8RowMajorENS_21Sm1xxGemmSparseConfigINS4_11sparse_elemILi4EhEES9_NSB_ILi16EhEEEEEEEEvNT_6ParamsE --------------------------
	.section	.nv.constant0._ZN7cutlass13device_kernelINS_9transform6kernel30SM90StructuredSparseCompressorIN4cute5tupleIJiiiiEEENS_12float_e2m1_tENS_6layout8RowMajorENS_21Sm1xxGemmSparseConfigINS4_11sparse_elemILi4EhEES9_NSB_ILi16EhEEEEEEEEvNT_6ParamsE,"a",@progbits
	.sectionflags	@""
	.align	4
.nv.constant0._ZN7cutlass13device_kernelINS_9transform6kernel30SM90StructuredSparseCompressorIN4cute5tupleIJiiiiEEENS_12float_e2m1_tENS_6layout8RowMajorENS_21Sm1xxGemmSparseConfigINS4_11sparse_elemILi4EhEES9_NSB_ILi16EhEEEEEEEEvNT_6ParamsE:
	.zero		1000


//--------------------- SYMBOLS --------------------------

	.type		.nv.reservedSmem.offset0,@object
	.size		.nv.reservedSmem.offset0,0x4
	.type		.nv.reservedSmem.cap,@object
	.size		.nv.reservedSmem.cap,0x4
	.type		vprintf,@function
	.type		__assertfail,@function
